//
// Generated by NVIDIA NVVM Compiler
//
// Compiler Build ID: CL-36424714
// Cuda compilation tools, release 13.0, V13.0.88
// Based on NVVM 20.0.0
//

.version 9.0
.target sm_100
.address_size 64

	// .globl	_Z10scryptCudaPP10SCRYPT_PKG
.extern .func  (.param .b32 func_retval0) vprintf
(
	.param .b64 vprintf_param_0,
	.param .b64 vprintf_param_1
)
;
.extern .func  (.param .b64 func_retval0) malloc
(
	.param .b64 malloc_param_0
)
;
.global .align 4 .b8 _ZZ22sha256_transform_wordsP12SHA256_CTX_WPjE1k[256] = {152, 47, 138, 66, 145, 68, 55, 113, 207, 251, 192, 181, 165, 219, 181, 233, 91, 194, 86, 57, 241, 17, 241, 89, 164, 130, 63, 146, 213, 94, 28, 171, 152, 170, 7, 216, 1, 91, 131, 18, 190, 133, 49, 36, 195, 125, 12, 85, 116, 93, 190, 114, 254, 177, 222, 128, 167, 6, 220, 155, 116, 241, 155, 193, 193, 105, 155, 228, 134, 71, 190, 239, 198, 157, 193, 15, 204, 161, 12, 36, 111, 44, 233, 45, 170, 132, 116, 74, 220, 169, 176, 92, 218, 136, 249, 118, 82, 81, 62, 152, 109, 198, 49, 168, 200, 39, 3, 176, 199, 127, 89, 191, 243, 11, 224, 198, 71, 145, 167, 213, 81, 99, 202, 6, 103, 41, 41, 20, 133, 10, 183, 39, 56, 33, 27, 46, 252, 109, 44, 77, 19, 13, 56, 83, 84, 115, 10, 101, 187, 10, 106, 118, 46, 201, 194, 129, 133, 44, 114, 146, 161, 232, 191, 162, 75, 102, 26, 168, 112, 139, 75, 194, 163, 81, 108, 199, 25, 232, 146, 209, 36, 6, 153, 214, 133, 53, 14, 244, 112, 160, 106, 16, 22, 193, 164, 25, 8, 108, 55, 30, 76, 119, 72, 39, 181, 188, 176, 52, 179, 12, 28, 57, 74, 170, 216, 78, 79, 202, 156, 91, 243, 111, 46, 104, 238, 130, 143, 116, 111, 99, 165, 120, 20, 120, 200, 132, 8, 2, 199, 140, 250, 255, 190, 144, 235, 108, 80, 164, 247, 163, 249, 190, 242, 120, 113, 198};
.global .align 1 .b8 $str$6[51] = {84, 104, 114, 101, 97, 100, 32, 73, 68, 32, 40, 37, 100, 41, 32, 61, 32, 37, 48, 56, 120, 37, 48, 56, 120, 37, 48, 56, 120, 37, 48, 56, 120, 37, 48, 56, 120, 37, 48, 56, 120, 37, 48, 56, 120, 37, 48, 56, 120, 10};

.visible .entry _Z10scryptCudaPP10SCRYPT_PKG(
	.param .u64 .ptr .align 1 _Z10scryptCudaPP10SCRYPT_PKG_param_0
)
{
	.local .align 16 .b8 	__local_depot0[400];
	.reg .b64 	%SP;
	.reg .b64 	%SPL;
	.reg .pred 	%p<150>;
	.reg .b16 	%rs<2>;
	.reg .b32 	%r<5328>;
	.reg .b64 	%rd<571>;

	mov.u64 	%SPL, __local_depot0;
	cvta.local.u64 	%SP, %SPL;
	add.u64 	%rd1, %SPL, 0;
	add.u64 	%rd2, %SPL, 0;
	add.u64 	%rd3, %SPL, 0;
	add.u64 	%rd4, %SPL, 0;
	add.u64 	%rd5, %SPL, 0;
	add.u64 	%rd6, %SPL, 0;
	add.u64 	%rd7, %SPL, 256;
	add.u64 	%rd8, %SPL, 0;
	add.u64 	%rd9, %SPL, 0;
	add.u64 	%rd10, %SPL, 0;
	add.u64 	%rd11, %SPL, 0;
	add.u64 	%rd12, %SPL, 0;
	add.u64 	%rd13, %SPL, 0;
	add.u64 	%rd14, %SPL, 0;
	add.u64 	%rd15, %SPL, 0;
	add.u64 	%rd16, %SPL, 0;
	add.u64 	%rd17, %SPL, 256;
	mov.u32 	%r958, %ntid.x;
	mov.u32 	%r959, %ctaid.x;
	mov.u32 	%r960, %tid.x;
	mad.lo.s32 	%r1, %r958, %r959, %r960;
	mov.b64 	%rd567, 0;
	{ // callseq 0, 0
	.param .b64 param0;
	st.param.b64 	[param0], 112;
	.param .b64 retval0;
	call.uni (retval0), 
	malloc, 
	(
	param0
	);
	ld.param.b64 	%rd57, [retval0];
	} // callseq 0
$L__BB0_1:
	add.s64 	%rd58, %rd57, %rd567;
	mov.b16 	%rs1, 0;
	st.u8 	[%rd58], %rs1;
	add.s64 	%rd20, %rd567, 1;
	setp.lt.u64 	%p3, %rd567, 111;
	mov.u64 	%rd567, %rd20;
	@%p3 bra 	$L__BB0_1;
	setp.gt.s32 	%p4, %r1, 65535;
	@%p4 bra 	$L__BB0_231;
	mov.b32 	%r4998, 0;
	mul.wide.s32 	%rd60, %r1, 8;
	add.s64 	%rd22, %rd16, 36;
	mov.u64 	%rd68, _ZZ22sha256_transform_wordsP12SHA256_CTX_WPjE1k;
$L__BB0_4:
	ld.param.u64 	%rd565, [_Z10scryptCudaPP10SCRYPT_PKG_param_0];
	cvta.to.global.u64 	%rd59, %rd565;
	add.s64 	%rd61, %rd59, %rd60;
	ld.global.u64 	%rd21, [%rd61];
	ld.u32 	%r967, [%rd21+112];
	st.u32 	[%rd21+131296], %r967;
	ld.u32 	%r968, [%rd21+116];
	st.u32 	[%rd21+131300], %r968;
	ld.u32 	%r969, [%rd21+120];
	st.u32 	[%rd21+131304], %r969;
	ld.u32 	%r970, [%rd21+124];
	st.u32 	[%rd21+131308], %r970;
	ld.u32 	%r971, [%rd21+128];
	st.u32 	[%rd21+131312], %r971;
	ld.u32 	%r972, [%rd21+132];
	st.u32 	[%rd21+131316], %r972;
	ld.u32 	%r973, [%rd21+136];
	st.u32 	[%rd21+131320], %r973;
	ld.u32 	%r974, [%rd21+140];
	st.u32 	[%rd21+131324], %r974;
	ld.u32 	%r975, [%rd21+144];
	st.u32 	[%rd21+131328], %r975;
	ld.u32 	%r976, [%rd21+148];
	st.u32 	[%rd21+131332], %r976;
	ld.u32 	%r977, [%rd21+152];
	st.u32 	[%rd21+131336], %r977;
	ld.u32 	%r978, [%rd21+156];
	st.u32 	[%rd21+131340], %r978;
	ld.u32 	%r979, [%rd21+160];
	st.u32 	[%rd21+131344], %r979;
	ld.u32 	%r980, [%rd21+164];
	st.u32 	[%rd21+131348], %r980;
	ld.u32 	%r981, [%rd21+168];
	st.u32 	[%rd21+131352], %r981;
	ld.u32 	%r982, [%rd21+172];
	st.u32 	[%rd21+131356], %r982;
	ld.u32 	%r983, [%rd21+176];
	st.u32 	[%rd21+131360], %r983;
	ld.u32 	%r984, [%rd21+180];
	st.u32 	[%rd21+131364], %r984;
	ld.u32 	%r985, [%rd21+184];
	st.u32 	[%rd21+131368], %r985;
	ld.u32 	%r986, [%rd21+188];
	st.u32 	[%rd21+131372], %r986;
	mov.b32 	%r4999, 1;
$L__BB0_5:
	st.u32 	[%rd21+131376], %r4999;
	mov.b32 	%r5016, 0;
	st.u32 	[%rd21+64], %r5016;
	mov.b64 	%rd62, 0;
	st.u64 	[%rd21+72], %rd62;
	mov.b32 	%r988, -1150833019;
	mov.b32 	%r989, 1779033703;
	st.v2.u32 	[%rd21+80], {%r989, %r988};
	mov.b32 	%r990, -1521486534;
	mov.b32 	%r991, 1013904242;
	st.v2.u32 	[%rd21+88], {%r991, %r990};
	mov.b32 	%r992, -1694144372;
	mov.b32 	%r993, 1359893119;
	st.v2.u32 	[%rd21+96], {%r993, %r992};
	mov.b32 	%r994, 1541459225;
	mov.b32 	%r995, 528734635;
	st.v2.u32 	[%rd21+104], {%r995, %r994};
	mov.u32 	%r5001, %r5016;
$L__BB0_6:
	mul.wide.u32 	%rd63, %r5001, 4;
	add.s64 	%rd64, %rd21, %rd63;
	ld.u32 	%r996, [%rd64+112];
	mul.wide.u32 	%rd65, %r5016, 4;
	add.s64 	%rd66, %rd21, %rd65;
	st.u32 	[%rd66], %r996;
	ld.u32 	%r997, [%rd21+64];
	add.s32 	%r5016, %r997, 1;
	st.u32 	[%rd21+64], %r5016;
	setp.ne.s32 	%p5, %r5016, 16;
	@%p5 bra 	$L__BB0_12;
	ld.u32 	%r5005, [%rd21];
	ld.u32 	%r999, [%rd21+4];
	ld.u32 	%r1000, [%rd21+8];
	ld.u32 	%r1001, [%rd21+12];
	st.local.v4.u32 	[%rd16], {%r5005, %r999, %r1000, %r1001};
	ld.u32 	%r1002, [%rd21+16];
	ld.u32 	%r1003, [%rd21+20];
	ld.u32 	%r1004, [%rd21+24];
	ld.u32 	%r1005, [%rd21+28];
	st.local.v4.u32 	[%rd16+16], {%r1002, %r1003, %r1004, %r1005};
	ld.u32 	%r1006, [%rd21+32];
	ld.u32 	%r1007, [%rd21+36];
	ld.u32 	%r1008, [%rd21+40];
	ld.u32 	%r1009, [%rd21+44];
	st.local.v4.u32 	[%rd16+32], {%r1006, %r1007, %r1008, %r1009};
	ld.u32 	%r5003, [%rd21+48];
	ld.u32 	%r1010, [%rd21+52];
	ld.u32 	%r5006, [%rd21+56];
	ld.u32 	%r5004, [%rd21+60];
	st.local.v4.u32 	[%rd16+48], {%r5003, %r1010, %r5006, %r5004};
	mov.b32 	%r5002, 0;
	mov.u64 	%rd568, %rd22;
$L__BB0_8:
	shf.l.wrap.b32 	%r1011, %r5006, %r5006, 15;
	shf.l.wrap.b32 	%r1012, %r5006, %r5006, 13;
	xor.b32  	%r1013, %r1011, %r1012;
	shr.u32 	%r1014, %r5006, 10;
	xor.b32  	%r1015, %r1013, %r1014;
	ld.local.u32 	%r1016, [%rd568];
	add.s32 	%r1017, %r1015, %r1016;
	ld.local.u32 	%r1018, [%rd568+-32];
	shf.l.wrap.b32 	%r1019, %r1018, %r1018, 25;
	shf.l.wrap.b32 	%r1020, %r1018, %r1018, 14;
	xor.b32  	%r1021, %r1019, %r1020;
	shr.u32 	%r1022, %r1018, 3;
	xor.b32  	%r1023, %r1021, %r1022;
	add.s32 	%r1024, %r1017, %r5005;
	add.s32 	%r16, %r1024, %r1023;
	shf.l.wrap.b32 	%r1025, %r5004, %r5004, 15;
	shf.l.wrap.b32 	%r1026, %r5004, %r5004, 13;
	xor.b32  	%r1027, %r1025, %r1026;
	shr.u32 	%r1028, %r5004, 10;
	xor.b32  	%r1029, %r1027, %r1028;
	ld.local.v2.u32 	{%r1030, %r1031}, [%rd568+4];
	add.s32 	%r1032, %r1029, %r1030;
	ld.local.v2.u32 	{%r1033, %r1034}, [%rd568+-28];
	shf.l.wrap.b32 	%r1035, %r1033, %r1033, 25;
	shf.l.wrap.b32 	%r1036, %r1033, %r1033, 14;
	xor.b32  	%r1037, %r1035, %r1036;
	shr.u32 	%r1038, %r1033, 3;
	xor.b32  	%r1039, %r1037, %r1038;
	add.s32 	%r1040, %r1032, %r1018;
	add.s32 	%r1041, %r1040, %r1039;
	shf.l.wrap.b32 	%r1042, %r16, %r16, 15;
	shf.l.wrap.b32 	%r1043, %r16, %r16, 13;
	xor.b32  	%r1044, %r1042, %r1043;
	shr.u32 	%r1045, %r16, 10;
	xor.b32  	%r1046, %r1044, %r1045;
	add.s32 	%r1047, %r1046, %r1031;
	shf.l.wrap.b32 	%r1048, %r1034, %r1034, 25;
	shf.l.wrap.b32 	%r1049, %r1034, %r1034, 14;
	xor.b32  	%r1050, %r1048, %r1049;
	shr.u32 	%r1051, %r1034, 3;
	xor.b32  	%r1052, %r1050, %r1051;
	add.s32 	%r1053, %r1047, %r1033;
	add.s32 	%r5006, %r1053, %r1052;
	shf.l.wrap.b32 	%r1054, %r1041, %r1041, 15;
	shf.l.wrap.b32 	%r1055, %r1041, %r1041, 13;
	xor.b32  	%r1056, %r1054, %r1055;
	shr.u32 	%r1057, %r1041, 10;
	xor.b32  	%r1058, %r1056, %r1057;
	add.s32 	%r1059, %r1058, %r5003;
	ld.local.u32 	%r5005, [%rd568+-20];
	shf.l.wrap.b32 	%r1060, %r5005, %r5005, 25;
	shf.l.wrap.b32 	%r1061, %r5005, %r5005, 14;
	xor.b32  	%r1062, %r1060, %r1061;
	shr.u32 	%r1063, %r5005, 3;
	xor.b32  	%r1064, %r1062, %r1063;
	add.s32 	%r1065, %r1059, %r1034;
	add.s32 	%r5004, %r1065, %r1064;
	st.local.v4.u32 	[%rd568+28], {%r16, %r1041, %r5006, %r5004};
	add.s32 	%r5002, %r5002, 4;
	add.s64 	%rd568, %rd568, 16;
	setp.ne.s32 	%p6, %r5002, 48;
	mov.u32 	%r5003, %r16;
	@%p6 bra 	$L__BB0_8;
	ld.v2.u32 	{%r21, %r22}, [%rd21+80];
	ld.v2.u32 	{%r23, %r24}, [%rd21+88];
	ld.v2.u32 	{%r25, %r26}, [%rd21+96];
	ld.v2.u32 	{%r27, %r28}, [%rd21+104];
	mov.b32 	%r5007, 0;
	mov.u32 	%r5008, %r28;
	mov.u32 	%r5009, %r21;
	mov.u32 	%r5010, %r22;
	mov.u32 	%r5011, %r23;
	mov.u32 	%r5012, %r24;
	mov.u32 	%r5013, %r25;
	mov.u32 	%r5014, %r26;
	mov.u32 	%r5015, %r27;
$L__BB0_10:
	shf.l.wrap.b32 	%r1067, %r5013, %r5013, 26;
	shf.l.wrap.b32 	%r1068, %r5013, %r5013, 21;
	xor.b32  	%r1069, %r1067, %r1068;
	shf.l.wrap.b32 	%r1070, %r5013, %r5013, 7;
	xor.b32  	%r1071, %r1069, %r1070;
	and.b32  	%r1072, %r5013, %r5014;
	not.b32 	%r1073, %r5013;
	and.b32  	%r1074, %r5015, %r1073;
	or.b32  	%r1075, %r1072, %r1074;
	mul.wide.u32 	%rd67, %r5007, 4;
	add.s64 	%rd69, %rd68, %rd67;
	ld.global.nc.u32 	%r1076, [%rd69];
	add.s64 	%rd70, %rd16, %rd67;
	ld.local.v4.u32 	{%r1077, %r1078, %r1079, %r1080}, [%rd70];
	add.s32 	%r1081, %r1071, %r1075;
	add.s32 	%r1082, %r1081, %r5008;
	add.s32 	%r1083, %r1082, %r1076;
	add.s32 	%r1084, %r1083, %r1077;
	shf.l.wrap.b32 	%r1085, %r5009, %r5009, 30;
	shf.l.wrap.b32 	%r1086, %r5009, %r5009, 19;
	xor.b32  	%r1087, %r1085, %r1086;
	shf.l.wrap.b32 	%r1088, %r5009, %r5009, 10;
	xor.b32  	%r1089, %r1087, %r1088;
	xor.b32  	%r1090, %r5010, %r5011;
	and.b32  	%r1091, %r5009, %r1090;
	and.b32  	%r1092, %r5010, %r5011;
	xor.b32  	%r1093, %r1091, %r1092;
	add.s32 	%r1094, %r1089, %r1093;
	add.s32 	%r5008, %r1084, %r5012;
	add.s32 	%r5012, %r1094, %r1084;
	shf.l.wrap.b32 	%r1095, %r5008, %r5008, 26;
	shf.l.wrap.b32 	%r1096, %r5008, %r5008, 21;
	xor.b32  	%r1097, %r1095, %r1096;
	shf.l.wrap.b32 	%r1098, %r5008, %r5008, 7;
	xor.b32  	%r1099, %r1097, %r1098;
	and.b32  	%r1100, %r5008, %r5013;
	not.b32 	%r1101, %r5008;
	and.b32  	%r1102, %r5014, %r1101;
	or.b32  	%r1103, %r1100, %r1102;
	ld.global.nc.u32 	%r1104, [%rd69+4];
	add.s32 	%r1105, %r1099, %r1103;
	add.s32 	%r1106, %r1105, %r5015;
	add.s32 	%r1107, %r1106, %r1104;
	add.s32 	%r1108, %r1107, %r1078;
	shf.l.wrap.b32 	%r1109, %r5012, %r5012, 30;
	shf.l.wrap.b32 	%r1110, %r5012, %r5012, 19;
	xor.b32  	%r1111, %r1109, %r1110;
	shf.l.wrap.b32 	%r1112, %r5012, %r5012, 10;
	xor.b32  	%r1113, %r1111, %r1112;
	xor.b32  	%r1114, %r5009, %r5010;
	and.b32  	%r1115, %r5012, %r1114;
	and.b32  	%r1116, %r5009, %r5010;
	xor.b32  	%r1117, %r1115, %r1116;
	add.s32 	%r1118, %r1113, %r1117;
	add.s32 	%r5015, %r1108, %r5011;
	add.s32 	%r5011, %r1118, %r1108;
	shf.l.wrap.b32 	%r1119, %r5015, %r5015, 26;
	shf.l.wrap.b32 	%r1120, %r5015, %r5015, 21;
	xor.b32  	%r1121, %r1119, %r1120;
	shf.l.wrap.b32 	%r1122, %r5015, %r5015, 7;
	xor.b32  	%r1123, %r1121, %r1122;
	and.b32  	%r1124, %r5015, %r5008;
	not.b32 	%r1125, %r5015;
	and.b32  	%r1126, %r5013, %r1125;
	or.b32  	%r1127, %r1124, %r1126;
	ld.global.nc.u32 	%r1128, [%rd69+8];
	add.s32 	%r1129, %r1123, %r1127;
	add.s32 	%r1130, %r1129, %r5014;
	add.s32 	%r1131, %r1130, %r1128;
	add.s32 	%r1132, %r1131, %r1079;
	shf.l.wrap.b32 	%r1133, %r5011, %r5011, 30;
	shf.l.wrap.b32 	%r1134, %r5011, %r5011, 19;
	xor.b32  	%r1135, %r1133, %r1134;
	shf.l.wrap.b32 	%r1136, %r5011, %r5011, 10;
	xor.b32  	%r1137, %r1135, %r1136;
	xor.b32  	%r1138, %r5012, %r5009;
	and.b32  	%r1139, %r5011, %r1138;
	and.b32  	%r1140, %r5012, %r5009;
	xor.b32  	%r1141, %r1139, %r1140;
	add.s32 	%r1142, %r1137, %r1141;
	add.s32 	%r5014, %r1132, %r5010;
	add.s32 	%r5010, %r1142, %r1132;
	shf.l.wrap.b32 	%r1143, %r5014, %r5014, 26;
	shf.l.wrap.b32 	%r1144, %r5014, %r5014, 21;
	xor.b32  	%r1145, %r1143, %r1144;
	shf.l.wrap.b32 	%r1146, %r5014, %r5014, 7;
	xor.b32  	%r1147, %r1145, %r1146;
	and.b32  	%r1148, %r5014, %r5015;
	not.b32 	%r1149, %r5014;
	and.b32  	%r1150, %r5008, %r1149;
	or.b32  	%r1151, %r1148, %r1150;
	ld.global.nc.u32 	%r1152, [%rd69+12];
	add.s32 	%r1153, %r1147, %r1151;
	add.s32 	%r1154, %r1153, %r5013;
	add.s32 	%r1155, %r1154, %r1152;
	add.s32 	%r1156, %r1155, %r1080;
	shf.l.wrap.b32 	%r1157, %r5010, %r5010, 30;
	shf.l.wrap.b32 	%r1158, %r5010, %r5010, 19;
	xor.b32  	%r1159, %r1157, %r1158;
	shf.l.wrap.b32 	%r1160, %r5010, %r5010, 10;
	xor.b32  	%r1161, %r1159, %r1160;
	xor.b32  	%r1162, %r5011, %r5012;
	and.b32  	%r1163, %r5010, %r1162;
	and.b32  	%r1164, %r5011, %r5012;
	xor.b32  	%r1165, %r1163, %r1164;
	add.s32 	%r1166, %r1161, %r1165;
	add.s32 	%r5013, %r1156, %r5009;
	add.s32 	%r5009, %r1166, %r1156;
	add.s32 	%r5007, %r5007, 4;
	setp.ne.s32 	%p7, %r5007, 64;
	@%p7 bra 	$L__BB0_10;
	add.s32 	%r1168, %r21, %r5009;
	add.s32 	%r1169, %r22, %r5010;
	st.v2.u32 	[%rd21+80], {%r1168, %r1169};
	add.s32 	%r1170, %r23, %r5011;
	add.s32 	%r1171, %r24, %r5012;
	st.v2.u32 	[%rd21+88], {%r1170, %r1171};
	add.s32 	%r1172, %r25, %r5013;
	add.s32 	%r1173, %r26, %r5014;
	st.v2.u32 	[%rd21+96], {%r1172, %r1173};
	add.s32 	%r1174, %r27, %r5015;
	add.s32 	%r1175, %r28, %r5008;
	st.v2.u32 	[%rd21+104], {%r1174, %r1175};
	ld.u64 	%rd71, [%rd21+72];
	add.s64 	%rd72, %rd71, 512;
	st.u64 	[%rd21+72], %rd72;
	mov.b32 	%r5016, 0;
	st.u32 	[%rd21+64], %r5016;
$L__BB0_12:
	add.s32 	%r5001, %r5001, 1;
	setp.ne.s32 	%p8, %r5001, 20;
	@%p8 bra 	$L__BB0_6;
	setp.gt.u32 	%p9, %r5016, 13;
	@%p9 bra 	$L__BB0_24;
	mul.wide.u32 	%rd143, %r5016, 4;
	add.s64 	%rd25, %rd21, %rd143;
	mov.b32 	%r1391, -2147483648;
	st.u32 	[%rd25], %r1391;
	setp.eq.s32 	%p22, %r5016, 13;
	@%p22 bra 	$L__BB0_43;
	sub.s32 	%r49, 13, %r5016;
	and.b32  	%r50, %r49, 7;
	setp.gt.u32 	%p23, %r5016, 5;
	@%p23 bra 	$L__BB0_17;
	mov.b32 	%r1392, 0;
	st.u32 	[%rd25+4], %r1392;
	st.u32 	[%rd25+8], %r1392;
	st.u32 	[%rd25+12], %r1392;
	st.u32 	[%rd25+16], %r1392;
	st.u32 	[%rd25+20], %r1392;
	st.u32 	[%rd25+24], %r1392;
	st.u32 	[%rd25+28], %r1392;
	add.s32 	%r5016, %r5016, 8;
	st.u32 	[%rd25+32], %r1392;
$L__BB0_17:
	setp.eq.s32 	%p24, %r50, 0;
	@%p24 bra 	$L__BB0_43;
	and.b32  	%r108, %r49, 3;
	setp.lt.u32 	%p25, %r50, 4;
	@%p25 bra 	$L__BB0_20;
	mul.wide.u32 	%rd144, %r5016, 4;
	add.s64 	%rd145, %rd21, %rd144;
	mov.b32 	%r1393, 0;
	st.u32 	[%rd145+4], %r1393;
	st.u32 	[%rd145+8], %r1393;
	st.u32 	[%rd145+12], %r1393;
	add.s32 	%r5016, %r5016, 4;
	st.u32 	[%rd145+16], %r1393;
$L__BB0_20:
	setp.eq.s32 	%p26, %r108, 0;
	@%p26 bra 	$L__BB0_43;
	mul.wide.u32 	%rd146, %r5016, 4;
	add.s64 	%rd26, %rd21, %rd146;
	mov.b32 	%r1394, 0;
	st.u32 	[%rd26+4], %r1394;
	setp.eq.s32 	%p27, %r108, 1;
	@%p27 bra 	$L__BB0_43;
	mov.b32 	%r1395, 0;
	st.u32 	[%rd26+8], %r1395;
	setp.eq.s32 	%p28, %r108, 2;
	@%p28 bra 	$L__BB0_43;
	mov.b32 	%r1396, 0;
	st.u32 	[%rd26+12], %r1396;
	bra.uni 	$L__BB0_43;
$L__BB0_24:
	mul.wide.u32 	%rd73, %r5016, 4;
	add.s64 	%rd74, %rd21, %rd73;
	mov.b32 	%r1176, -2147483648;
	st.u32 	[%rd74], %r1176;
	add.s32 	%r51, %r5016, 1;
	setp.gt.u32 	%p10, %r51, 15;
	@%p10 bra 	$L__BB0_38;
	sub.s32 	%r52, 15, %r5016;
	and.b32  	%r53, %r52, 15;
	setp.eq.s32 	%p11, %r5016, 14;
	mov.b32 	%r5019, 15;
	@%p11 bra 	$L__BB0_28;
	and.b32  	%r54, %r52, -16;
	mov.b32 	%r5018, 0;
	mov.u32 	%r5019, %r51;
$L__BB0_27:
	.pragma "nounroll";
	mul.wide.u32 	%rd75, %r5019, 4;
	add.s64 	%rd76, %rd21, %rd75;
	mov.b32 	%r1179, 0;
	st.u32 	[%rd76], %r1179;
	add.s32 	%r1180, %r5019, 1;
	mul.wide.u32 	%rd77, %r1180, 4;
	add.s64 	%rd78, %rd21, %rd77;
	st.u32 	[%rd78], %r1179;
	add.s32 	%r1181, %r5019, 2;
	mul.wide.u32 	%rd79, %r1181, 4;
	add.s64 	%rd80, %rd21, %rd79;
	st.u32 	[%rd80], %r1179;
	add.s32 	%r1182, %r5019, 3;
	mul.wide.u32 	%rd81, %r1182, 4;
	add.s64 	%rd82, %rd21, %rd81;
	st.u32 	[%rd82], %r1179;
	add.s32 	%r1183, %r5019, 4;
	mul.wide.u32 	%rd83, %r1183, 4;
	add.s64 	%rd84, %rd21, %rd83;
	st.u32 	[%rd84], %r1179;
	add.s32 	%r1184, %r5019, 5;
	mul.wide.u32 	%rd85, %r1184, 4;
	add.s64 	%rd86, %rd21, %rd85;
	st.u32 	[%rd86], %r1179;
	add.s32 	%r1185, %r5019, 6;
	mul.wide.u32 	%rd87, %r1185, 4;
	add.s64 	%rd88, %rd21, %rd87;
	st.u32 	[%rd88], %r1179;
	add.s32 	%r1186, %r5019, 7;
	mul.wide.u32 	%rd89, %r1186, 4;
	add.s64 	%rd90, %rd21, %rd89;
	st.u32 	[%rd90], %r1179;
	add.s32 	%r1187, %r5019, 8;
	mul.wide.u32 	%rd91, %r1187, 4;
	add.s64 	%rd92, %rd21, %rd91;
	st.u32 	[%rd92], %r1179;
	add.s32 	%r1188, %r5019, 9;
	mul.wide.u32 	%rd93, %r1188, 4;
	add.s64 	%rd94, %rd21, %rd93;
	st.u32 	[%rd94], %r1179;
	add.s32 	%r1189, %r5019, 10;
	mul.wide.u32 	%rd95, %r1189, 4;
	add.s64 	%rd96, %rd21, %rd95;
	st.u32 	[%rd96], %r1179;
	add.s32 	%r1190, %r5019, 11;
	mul.wide.u32 	%rd97, %r1190, 4;
	add.s64 	%rd98, %rd21, %rd97;
	st.u32 	[%rd98], %r1179;
	add.s32 	%r1191, %r5019, 12;
	mul.wide.u32 	%rd99, %r1191, 4;
	add.s64 	%rd100, %rd21, %rd99;
	st.u32 	[%rd100], %r1179;
	add.s32 	%r1192, %r5019, 13;
	mul.wide.u32 	%rd101, %r1192, 4;
	add.s64 	%rd102, %rd21, %rd101;
	st.u32 	[%rd102], %r1179;
	add.s32 	%r1193, %r5019, 14;
	mul.wide.u32 	%rd103, %r1193, 4;
	add.s64 	%rd104, %rd21, %rd103;
	st.u32 	[%rd104], %r1179;
	add.s32 	%r1194, %r5019, 15;
	mul.wide.u32 	%rd105, %r1194, 4;
	add.s64 	%rd106, %rd21, %rd105;
	st.u32 	[%rd106], %r1179;
	add.s32 	%r5019, %r5019, 16;
	add.s32 	%r5018, %r5018, 16;
	setp.ne.s32 	%p12, %r5018, %r54;
	@%p12 bra 	$L__BB0_27;
$L__BB0_28:
	setp.eq.s32 	%p13, %r53, 0;
	@%p13 bra 	$L__BB0_38;
	and.b32  	%r60, %r52, 7;
	setp.lt.u32 	%p14, %r53, 8;
	@%p14 bra 	$L__BB0_31;
	mul.wide.u32 	%rd107, %r5019, 4;
	add.s64 	%rd108, %rd21, %rd107;
	mov.b32 	%r1195, 0;
	st.u32 	[%rd108], %r1195;
	add.s32 	%r1196, %r5019, 1;
	mul.wide.u32 	%rd109, %r1196, 4;
	add.s64 	%rd110, %rd21, %rd109;
	st.u32 	[%rd110], %r1195;
	add.s32 	%r1197, %r5019, 2;
	mul.wide.u32 	%rd111, %r1197, 4;
	add.s64 	%rd112, %rd21, %rd111;
	st.u32 	[%rd112], %r1195;
	add.s32 	%r1198, %r5019, 3;
	mul.wide.u32 	%rd113, %r1198, 4;
	add.s64 	%rd114, %rd21, %rd113;
	st.u32 	[%rd114], %r1195;
	add.s32 	%r1199, %r5019, 4;
	mul.wide.u32 	%rd115, %r1199, 4;
	add.s64 	%rd116, %rd21, %rd115;
	st.u32 	[%rd116], %r1195;
	add.s32 	%r1200, %r5019, 5;
	mul.wide.u32 	%rd117, %r1200, 4;
	add.s64 	%rd118, %rd21, %rd117;
	st.u32 	[%rd118], %r1195;
	add.s32 	%r1201, %r5019, 6;
	mul.wide.u32 	%rd119, %r1201, 4;
	add.s64 	%rd120, %rd21, %rd119;
	st.u32 	[%rd120], %r1195;
	add.s32 	%r1202, %r5019, 7;
	mul.wide.u32 	%rd121, %r1202, 4;
	add.s64 	%rd122, %rd21, %rd121;
	st.u32 	[%rd122], %r1195;
	add.s32 	%r5019, %r5019, 8;
$L__BB0_31:
	setp.eq.s32 	%p15, %r60, 0;
	@%p15 bra 	$L__BB0_38;
	and.b32  	%r63, %r52, 3;
	setp.lt.u32 	%p16, %r60, 4;
	@%p16 bra 	$L__BB0_34;
	mul.wide.u32 	%rd123, %r5019, 4;
	add.s64 	%rd124, %rd21, %rd123;
	mov.b32 	%r1203, 0;
	st.u32 	[%rd124], %r1203;
	add.s32 	%r1204, %r5019, 1;
	mul.wide.u32 	%rd125, %r1204, 4;
	add.s64 	%rd126, %rd21, %rd125;
	st.u32 	[%rd126], %r1203;
	add.s32 	%r1205, %r5019, 2;
	mul.wide.u32 	%rd127, %r1205, 4;
	add.s64 	%rd128, %rd21, %rd127;
	st.u32 	[%rd128], %r1203;
	add.s32 	%r1206, %r5019, 3;
	mul.wide.u32 	%rd129, %r1206, 4;
	add.s64 	%rd130, %rd21, %rd129;
	st.u32 	[%rd130], %r1203;
	add.s32 	%r5019, %r5019, 4;
$L__BB0_34:
	setp.eq.s32 	%p17, %r63, 0;
	@%p17 bra 	$L__BB0_38;
	mul.wide.u32 	%rd131, %r5019, 4;
	add.s64 	%rd132, %rd21, %rd131;
	mov.b32 	%r1207, 0;
	st.u32 	[%rd132], %r1207;
	setp.eq.s32 	%p18, %r63, 1;
	@%p18 bra 	$L__BB0_38;
	add.s32 	%r1208, %r5019, 1;
	mul.wide.u32 	%rd133, %r1208, 4;
	add.s64 	%rd134, %rd21, %rd133;
	mov.b32 	%r1209, 0;
	st.u32 	[%rd134], %r1209;
	setp.eq.s32 	%p19, %r63, 2;
	@%p19 bra 	$L__BB0_38;
	add.s32 	%r1210, %r5019, 2;
	mul.wide.u32 	%rd135, %r1210, 4;
	add.s64 	%rd136, %rd21, %rd135;
	mov.b32 	%r1211, 0;
	st.u32 	[%rd136], %r1211;
$L__BB0_38:
	ld.u32 	%r5024, [%rd21];
	ld.u32 	%r1213, [%rd21+4];
	ld.u32 	%r1214, [%rd21+8];
	ld.u32 	%r1215, [%rd21+12];
	st.local.v4.u32 	[%rd15], {%r5024, %r1213, %r1214, %r1215};
	ld.u32 	%r1216, [%rd21+16];
	ld.u32 	%r1217, [%rd21+20];
	ld.u32 	%r1218, [%rd21+24];
	ld.u32 	%r1219, [%rd21+28];
	st.local.v4.u32 	[%rd15+16], {%r1216, %r1217, %r1218, %r1219};
	ld.u32 	%r1220, [%rd21+32];
	ld.u32 	%r1221, [%rd21+36];
	ld.u32 	%r1222, [%rd21+40];
	ld.u32 	%r1223, [%rd21+44];
	st.local.v4.u32 	[%rd15+32], {%r1220, %r1221, %r1222, %r1223};
	ld.u32 	%r5022, [%rd21+48];
	ld.u32 	%r1224, [%rd21+52];
	ld.u32 	%r5025, [%rd21+56];
	ld.u32 	%r5023, [%rd21+60];
	st.local.v4.u32 	[%rd15+48], {%r5022, %r1224, %r5025, %r5023};
	mov.b32 	%r5026, 16;
$L__BB0_39:
	shf.l.wrap.b32 	%r1225, %r5025, %r5025, 15;
	shf.l.wrap.b32 	%r1226, %r5025, %r5025, 13;
	xor.b32  	%r1227, %r1225, %r1226;
	shr.u32 	%r1228, %r5025, 10;
	xor.b32  	%r1229, %r1227, %r1228;
	add.s32 	%r1230, %r5026, -7;
	mul.wide.u32 	%rd137, %r1230, 4;
	add.s64 	%rd138, %rd15, %rd137;
	ld.local.u32 	%r1231, [%rd138];
	add.s32 	%r1232, %r1229, %r1231;
	ld.local.u32 	%r1233, [%rd138+-32];
	shf.l.wrap.b32 	%r1234, %r1233, %r1233, 25;
	shf.l.wrap.b32 	%r1235, %r1233, %r1233, 14;
	xor.b32  	%r1236, %r1234, %r1235;
	shr.u32 	%r1237, %r1233, 3;
	xor.b32  	%r1238, %r1236, %r1237;
	add.s32 	%r1239, %r1232, %r5024;
	add.s32 	%r75, %r1239, %r1238;
	shf.l.wrap.b32 	%r1240, %r5023, %r5023, 15;
	shf.l.wrap.b32 	%r1241, %r5023, %r5023, 13;
	xor.b32  	%r1242, %r1240, %r1241;
	shr.u32 	%r1243, %r5023, 10;
	xor.b32  	%r1244, %r1242, %r1243;
	ld.local.v2.u32 	{%r1245, %r1246}, [%rd138+4];
	add.s32 	%r1247, %r1244, %r1245;
	ld.local.v2.u32 	{%r1248, %r1249}, [%rd138+-28];
	shf.l.wrap.b32 	%r1250, %r1248, %r1248, 25;
	shf.l.wrap.b32 	%r1251, %r1248, %r1248, 14;
	xor.b32  	%r1252, %r1250, %r1251;
	shr.u32 	%r1253, %r1248, 3;
	xor.b32  	%r1254, %r1252, %r1253;
	add.s32 	%r1255, %r1247, %r1233;
	add.s32 	%r1256, %r1255, %r1254;
	shf.l.wrap.b32 	%r1257, %r75, %r75, 15;
	shf.l.wrap.b32 	%r1258, %r75, %r75, 13;
	xor.b32  	%r1259, %r1257, %r1258;
	shr.u32 	%r1260, %r75, 10;
	xor.b32  	%r1261, %r1259, %r1260;
	add.s32 	%r1262, %r1261, %r1246;
	shf.l.wrap.b32 	%r1263, %r1249, %r1249, 25;
	shf.l.wrap.b32 	%r1264, %r1249, %r1249, 14;
	xor.b32  	%r1265, %r1263, %r1264;
	shr.u32 	%r1266, %r1249, 3;
	xor.b32  	%r1267, %r1265, %r1266;
	add.s32 	%r1268, %r1262, %r1248;
	add.s32 	%r5025, %r1268, %r1267;
	shf.l.wrap.b32 	%r1269, %r1256, %r1256, 15;
	shf.l.wrap.b32 	%r1270, %r1256, %r1256, 13;
	xor.b32  	%r1271, %r1269, %r1270;
	shr.u32 	%r1272, %r1256, 10;
	xor.b32  	%r1273, %r1271, %r1272;
	add.s32 	%r1274, %r1273, %r5022;
	ld.local.u32 	%r5024, [%rd138+-20];
	shf.l.wrap.b32 	%r1275, %r5024, %r5024, 25;
	shf.l.wrap.b32 	%r1276, %r5024, %r5024, 14;
	xor.b32  	%r1277, %r1275, %r1276;
	shr.u32 	%r1278, %r5024, 3;
	xor.b32  	%r1279, %r1277, %r1278;
	add.s32 	%r1280, %r1274, %r1249;
	add.s32 	%r5023, %r1280, %r1279;
	st.local.v4.u32 	[%rd138+28], {%r75, %r1256, %r5025, %r5023};
	add.s32 	%r5026, %r5026, 4;
	setp.ne.s32 	%p20, %r5026, 64;
	mov.u32 	%r5022, %r75;
	@%p20 bra 	$L__BB0_39;
	ld.v2.u32 	{%r80, %r81}, [%rd21+80];
	ld.v2.u32 	{%r82, %r83}, [%rd21+88];
	ld.v2.u32 	{%r84, %r85}, [%rd21+96];
	ld.v2.u32 	{%r86, %r87}, [%rd21+104];
	mov.b32 	%r5027, 0;
	mov.u32 	%r5028, %r87;
	mov.u32 	%r5029, %r80;
	mov.u32 	%r5030, %r81;
	mov.u32 	%r5031, %r82;
	mov.u32 	%r5032, %r83;
	mov.u32 	%r5033, %r84;
	mov.u32 	%r5034, %r85;
	mov.u32 	%r5035, %r86;
$L__BB0_41:
	shf.l.wrap.b32 	%r1282, %r5033, %r5033, 26;
	shf.l.wrap.b32 	%r1283, %r5033, %r5033, 21;
	xor.b32  	%r1284, %r1282, %r1283;
	shf.l.wrap.b32 	%r1285, %r5033, %r5033, 7;
	xor.b32  	%r1286, %r1284, %r1285;
	and.b32  	%r1287, %r5033, %r5034;
	not.b32 	%r1288, %r5033;
	and.b32  	%r1289, %r5035, %r1288;
	or.b32  	%r1290, %r1287, %r1289;
	mul.wide.u32 	%rd139, %r5027, 4;
	mov.u64 	%rd140, _ZZ22sha256_transform_wordsP12SHA256_CTX_WPjE1k;
	add.s64 	%rd141, %rd140, %rd139;
	ld.global.nc.u32 	%r1291, [%rd141];
	add.s64 	%rd142, %rd15, %rd139;
	ld.local.v4.u32 	{%r1292, %r1293, %r1294, %r1295}, [%rd142];
	add.s32 	%r1296, %r1286, %r1290;
	add.s32 	%r1297, %r1296, %r5028;
	add.s32 	%r1298, %r1297, %r1291;
	add.s32 	%r1299, %r1298, %r1292;
	shf.l.wrap.b32 	%r1300, %r5029, %r5029, 30;
	shf.l.wrap.b32 	%r1301, %r5029, %r5029, 19;
	xor.b32  	%r1302, %r1300, %r1301;
	shf.l.wrap.b32 	%r1303, %r5029, %r5029, 10;
	xor.b32  	%r1304, %r1302, %r1303;
	xor.b32  	%r1305, %r5030, %r5031;
	and.b32  	%r1306, %r5029, %r1305;
	and.b32  	%r1307, %r5030, %r5031;
	xor.b32  	%r1308, %r1306, %r1307;
	add.s32 	%r1309, %r1304, %r1308;
	add.s32 	%r5028, %r1299, %r5032;
	add.s32 	%r5032, %r1309, %r1299;
	shf.l.wrap.b32 	%r1310, %r5028, %r5028, 26;
	shf.l.wrap.b32 	%r1311, %r5028, %r5028, 21;
	xor.b32  	%r1312, %r1310, %r1311;
	shf.l.wrap.b32 	%r1313, %r5028, %r5028, 7;
	xor.b32  	%r1314, %r1312, %r1313;
	and.b32  	%r1315, %r5028, %r5033;
	not.b32 	%r1316, %r5028;
	and.b32  	%r1317, %r5034, %r1316;
	or.b32  	%r1318, %r1315, %r1317;
	ld.global.nc.u32 	%r1319, [%rd141+4];
	add.s32 	%r1320, %r1314, %r1318;
	add.s32 	%r1321, %r1320, %r5035;
	add.s32 	%r1322, %r1321, %r1319;
	add.s32 	%r1323, %r1322, %r1293;
	shf.l.wrap.b32 	%r1324, %r5032, %r5032, 30;
	shf.l.wrap.b32 	%r1325, %r5032, %r5032, 19;
	xor.b32  	%r1326, %r1324, %r1325;
	shf.l.wrap.b32 	%r1327, %r5032, %r5032, 10;
	xor.b32  	%r1328, %r1326, %r1327;
	xor.b32  	%r1329, %r5029, %r5030;
	and.b32  	%r1330, %r5032, %r1329;
	and.b32  	%r1331, %r5029, %r5030;
	xor.b32  	%r1332, %r1330, %r1331;
	add.s32 	%r1333, %r1328, %r1332;
	add.s32 	%r5035, %r1323, %r5031;
	add.s32 	%r5031, %r1333, %r1323;
	shf.l.wrap.b32 	%r1334, %r5035, %r5035, 26;
	shf.l.wrap.b32 	%r1335, %r5035, %r5035, 21;
	xor.b32  	%r1336, %r1334, %r1335;
	shf.l.wrap.b32 	%r1337, %r5035, %r5035, 7;
	xor.b32  	%r1338, %r1336, %r1337;
	and.b32  	%r1339, %r5035, %r5028;
	not.b32 	%r1340, %r5035;
	and.b32  	%r1341, %r5033, %r1340;
	or.b32  	%r1342, %r1339, %r1341;
	ld.global.nc.u32 	%r1343, [%rd141+8];
	add.s32 	%r1344, %r1338, %r1342;
	add.s32 	%r1345, %r1344, %r5034;
	add.s32 	%r1346, %r1345, %r1343;
	add.s32 	%r1347, %r1346, %r1294;
	shf.l.wrap.b32 	%r1348, %r5031, %r5031, 30;
	shf.l.wrap.b32 	%r1349, %r5031, %r5031, 19;
	xor.b32  	%r1350, %r1348, %r1349;
	shf.l.wrap.b32 	%r1351, %r5031, %r5031, 10;
	xor.b32  	%r1352, %r1350, %r1351;
	xor.b32  	%r1353, %r5032, %r5029;
	and.b32  	%r1354, %r5031, %r1353;
	and.b32  	%r1355, %r5032, %r5029;
	xor.b32  	%r1356, %r1354, %r1355;
	add.s32 	%r1357, %r1352, %r1356;
	add.s32 	%r5034, %r1347, %r5030;
	add.s32 	%r5030, %r1357, %r1347;
	shf.l.wrap.b32 	%r1358, %r5034, %r5034, 26;
	shf.l.wrap.b32 	%r1359, %r5034, %r5034, 21;
	xor.b32  	%r1360, %r1358, %r1359;
	shf.l.wrap.b32 	%r1361, %r5034, %r5034, 7;
	xor.b32  	%r1362, %r1360, %r1361;
	and.b32  	%r1363, %r5034, %r5035;
	not.b32 	%r1364, %r5034;
	and.b32  	%r1365, %r5028, %r1364;
	or.b32  	%r1366, %r1363, %r1365;
	ld.global.nc.u32 	%r1367, [%rd141+12];
	add.s32 	%r1368, %r1362, %r1366;
	add.s32 	%r1369, %r1368, %r5033;
	add.s32 	%r1370, %r1369, %r1367;
	add.s32 	%r1371, %r1370, %r1295;
	shf.l.wrap.b32 	%r1372, %r5030, %r5030, 30;
	shf.l.wrap.b32 	%r1373, %r5030, %r5030, 19;
	xor.b32  	%r1374, %r1372, %r1373;
	shf.l.wrap.b32 	%r1375, %r5030, %r5030, 10;
	xor.b32  	%r1376, %r1374, %r1375;
	xor.b32  	%r1377, %r5031, %r5032;
	and.b32  	%r1378, %r5030, %r1377;
	and.b32  	%r1379, %r5031, %r5032;
	xor.b32  	%r1380, %r1378, %r1379;
	add.s32 	%r1381, %r1376, %r1380;
	add.s32 	%r5033, %r1371, %r5029;
	add.s32 	%r5029, %r1381, %r1371;
	add.s32 	%r5027, %r5027, 4;
	setp.ne.s32 	%p21, %r5027, 64;
	@%p21 bra 	$L__BB0_41;
	add.s32 	%r1382, %r80, %r5029;
	add.s32 	%r1383, %r81, %r5030;
	st.v2.u32 	[%rd21+80], {%r1382, %r1383};
	add.s32 	%r1384, %r82, %r5031;
	add.s32 	%r1385, %r83, %r5032;
	st.v2.u32 	[%rd21+88], {%r1384, %r1385};
	add.s32 	%r1386, %r84, %r5033;
	add.s32 	%r1387, %r85, %r5034;
	st.v2.u32 	[%rd21+96], {%r1386, %r1387};
	add.s32 	%r1388, %r86, %r5035;
	add.s32 	%r1389, %r87, %r5028;
	st.v2.u32 	[%rd21+104], {%r1388, %r1389};
	mov.b32 	%r1390, 0;
	st.v2.u32 	[%rd21], {%r1390, %r1390};
	st.v2.u32 	[%rd21+8], {%r1390, %r1390};
	st.v2.u32 	[%rd21+16], {%r1390, %r1390};
	st.v2.u32 	[%rd21+24], {%r1390, %r1390};
	st.v2.u32 	[%rd21+32], {%r1390, %r1390};
	st.v2.u32 	[%rd21+40], {%r1390, %r1390};
	st.v2.u32 	[%rd21+48], {%r1390, %r1390};
$L__BB0_43:
	ld.u32 	%r1398, [%rd21+64];
	shl.b32 	%r1399, %r1398, 5;
	cvt.u64.u32 	%rd147, %r1399;
	ld.u64 	%rd148, [%rd21+72];
	add.s64 	%rd149, %rd148, %rd147;
	st.u64 	[%rd21+72], %rd149;
	cvt.u32.u64 	%r5039, %rd149;
	{ .reg .b32 tmp; mov.b64 {tmp, %r5041}, %rd149; }
	st.v2.u32 	[%rd21+56], {%r5041, %r5039};
	ld.u32 	%r5040, [%rd21];
	ld.u32 	%r1400, [%rd21+4];
	ld.u32 	%r1401, [%rd21+8];
	ld.u32 	%r1402, [%rd21+12];
	st.local.v4.u32 	[%rd14], {%r5040, %r1400, %r1401, %r1402};
	ld.u32 	%r1403, [%rd21+16];
	ld.u32 	%r1404, [%rd21+20];
	ld.u32 	%r1405, [%rd21+24];
	ld.u32 	%r1406, [%rd21+28];
	st.local.v4.u32 	[%rd14+16], {%r1403, %r1404, %r1405, %r1406};
	ld.u32 	%r1407, [%rd21+32];
	ld.u32 	%r1408, [%rd21+36];
	ld.u32 	%r1409, [%rd21+40];
	ld.u32 	%r1410, [%rd21+44];
	st.local.v4.u32 	[%rd14+32], {%r1407, %r1408, %r1409, %r1410};
	ld.u32 	%r5038, [%rd21+48];
	ld.u32 	%r1411, [%rd21+52];
	st.local.v4.u32 	[%rd14+48], {%r5038, %r1411, %r5041, %r5039};
	mov.b32 	%r5042, 16;
$L__BB0_44:
	shf.l.wrap.b32 	%r1412, %r5041, %r5041, 15;
	shf.l.wrap.b32 	%r1413, %r5041, %r5041, 13;
	xor.b32  	%r1414, %r1412, %r1413;
	shr.u32 	%r1415, %r5041, 10;
	xor.b32  	%r1416, %r1414, %r1415;
	add.s32 	%r1417, %r5042, -7;
	mul.wide.u32 	%rd150, %r1417, 4;
	add.s64 	%rd151, %rd14, %rd150;
	ld.local.u32 	%r1418, [%rd151];
	add.s32 	%r1419, %r1416, %r1418;
	ld.local.u32 	%r1420, [%rd151+-32];
	shf.l.wrap.b32 	%r1421, %r1420, %r1420, 25;
	shf.l.wrap.b32 	%r1422, %r1420, %r1420, 14;
	xor.b32  	%r1423, %r1421, %r1422;
	shr.u32 	%r1424, %r1420, 3;
	xor.b32  	%r1425, %r1423, %r1424;
	add.s32 	%r1426, %r1419, %r5040;
	add.s32 	%r120, %r1426, %r1425;
	shf.l.wrap.b32 	%r1427, %r5039, %r5039, 15;
	shf.l.wrap.b32 	%r1428, %r5039, %r5039, 13;
	xor.b32  	%r1429, %r1427, %r1428;
	shr.u32 	%r1430, %r5039, 10;
	xor.b32  	%r1431, %r1429, %r1430;
	ld.local.v2.u32 	{%r1432, %r1433}, [%rd151+4];
	add.s32 	%r1434, %r1431, %r1432;
	ld.local.v2.u32 	{%r1435, %r1436}, [%rd151+-28];
	shf.l.wrap.b32 	%r1437, %r1435, %r1435, 25;
	shf.l.wrap.b32 	%r1438, %r1435, %r1435, 14;
	xor.b32  	%r1439, %r1437, %r1438;
	shr.u32 	%r1440, %r1435, 3;
	xor.b32  	%r1441, %r1439, %r1440;
	add.s32 	%r1442, %r1434, %r1420;
	add.s32 	%r1443, %r1442, %r1441;
	shf.l.wrap.b32 	%r1444, %r120, %r120, 15;
	shf.l.wrap.b32 	%r1445, %r120, %r120, 13;
	xor.b32  	%r1446, %r1444, %r1445;
	shr.u32 	%r1447, %r120, 10;
	xor.b32  	%r1448, %r1446, %r1447;
	add.s32 	%r1449, %r1448, %r1433;
	shf.l.wrap.b32 	%r1450, %r1436, %r1436, 25;
	shf.l.wrap.b32 	%r1451, %r1436, %r1436, 14;
	xor.b32  	%r1452, %r1450, %r1451;
	shr.u32 	%r1453, %r1436, 3;
	xor.b32  	%r1454, %r1452, %r1453;
	add.s32 	%r1455, %r1449, %r1435;
	add.s32 	%r5041, %r1455, %r1454;
	shf.l.wrap.b32 	%r1456, %r1443, %r1443, 15;
	shf.l.wrap.b32 	%r1457, %r1443, %r1443, 13;
	xor.b32  	%r1458, %r1456, %r1457;
	shr.u32 	%r1459, %r1443, 10;
	xor.b32  	%r1460, %r1458, %r1459;
	add.s32 	%r1461, %r1460, %r5038;
	ld.local.u32 	%r5040, [%rd151+-20];
	shf.l.wrap.b32 	%r1462, %r5040, %r5040, 25;
	shf.l.wrap.b32 	%r1463, %r5040, %r5040, 14;
	xor.b32  	%r1464, %r1462, %r1463;
	shr.u32 	%r1465, %r5040, 3;
	xor.b32  	%r1466, %r1464, %r1465;
	add.s32 	%r1467, %r1461, %r1436;
	add.s32 	%r5039, %r1467, %r1466;
	st.local.v4.u32 	[%rd151+28], {%r120, %r1443, %r5041, %r5039};
	add.s32 	%r5042, %r5042, 4;
	setp.ne.s32 	%p29, %r5042, 64;
	mov.u32 	%r5038, %r120;
	@%p29 bra 	$L__BB0_44;
	ld.v2.u32 	{%r125, %r126}, [%rd21+80];
	ld.v2.u32 	{%r127, %r128}, [%rd21+88];
	ld.v2.u32 	{%r129, %r130}, [%rd21+96];
	ld.v2.u32 	{%r131, %r132}, [%rd21+104];
	mov.b32 	%r5043, 0;
	mov.u32 	%r5044, %r132;
	mov.u32 	%r5045, %r125;
	mov.u32 	%r5046, %r126;
	mov.u32 	%r5047, %r127;
	mov.u32 	%r5048, %r128;
	mov.u32 	%r5049, %r129;
	mov.u32 	%r5050, %r130;
	mov.u32 	%r5051, %r131;
$L__BB0_46:
	shf.l.wrap.b32 	%r1469, %r5049, %r5049, 26;
	shf.l.wrap.b32 	%r1470, %r5049, %r5049, 21;
	xor.b32  	%r1471, %r1469, %r1470;
	shf.l.wrap.b32 	%r1472, %r5049, %r5049, 7;
	xor.b32  	%r1473, %r1471, %r1472;
	and.b32  	%r1474, %r5049, %r5050;
	not.b32 	%r1475, %r5049;
	and.b32  	%r1476, %r5051, %r1475;
	or.b32  	%r1477, %r1474, %r1476;
	mul.wide.u32 	%rd152, %r5043, 4;
	mov.u64 	%rd153, _ZZ22sha256_transform_wordsP12SHA256_CTX_WPjE1k;
	add.s64 	%rd154, %rd153, %rd152;
	ld.global.nc.u32 	%r1478, [%rd154];
	add.s64 	%rd155, %rd14, %rd152;
	ld.local.v4.u32 	{%r1479, %r1480, %r1481, %r1482}, [%rd155];
	add.s32 	%r1483, %r1473, %r1477;
	add.s32 	%r1484, %r1483, %r5044;
	add.s32 	%r1485, %r1484, %r1478;
	add.s32 	%r1486, %r1485, %r1479;
	shf.l.wrap.b32 	%r1487, %r5045, %r5045, 30;
	shf.l.wrap.b32 	%r1488, %r5045, %r5045, 19;
	xor.b32  	%r1489, %r1487, %r1488;
	shf.l.wrap.b32 	%r1490, %r5045, %r5045, 10;
	xor.b32  	%r1491, %r1489, %r1490;
	xor.b32  	%r1492, %r5046, %r5047;
	and.b32  	%r1493, %r5045, %r1492;
	and.b32  	%r1494, %r5046, %r5047;
	xor.b32  	%r1495, %r1493, %r1494;
	add.s32 	%r1496, %r1491, %r1495;
	add.s32 	%r5044, %r1486, %r5048;
	add.s32 	%r5048, %r1496, %r1486;
	shf.l.wrap.b32 	%r1497, %r5044, %r5044, 26;
	shf.l.wrap.b32 	%r1498, %r5044, %r5044, 21;
	xor.b32  	%r1499, %r1497, %r1498;
	shf.l.wrap.b32 	%r1500, %r5044, %r5044, 7;
	xor.b32  	%r1501, %r1499, %r1500;
	and.b32  	%r1502, %r5044, %r5049;
	not.b32 	%r1503, %r5044;
	and.b32  	%r1504, %r5050, %r1503;
	or.b32  	%r1505, %r1502, %r1504;
	ld.global.nc.u32 	%r1506, [%rd154+4];
	add.s32 	%r1507, %r1501, %r1505;
	add.s32 	%r1508, %r1507, %r5051;
	add.s32 	%r1509, %r1508, %r1506;
	add.s32 	%r1510, %r1509, %r1480;
	shf.l.wrap.b32 	%r1511, %r5048, %r5048, 30;
	shf.l.wrap.b32 	%r1512, %r5048, %r5048, 19;
	xor.b32  	%r1513, %r1511, %r1512;
	shf.l.wrap.b32 	%r1514, %r5048, %r5048, 10;
	xor.b32  	%r1515, %r1513, %r1514;
	xor.b32  	%r1516, %r5045, %r5046;
	and.b32  	%r1517, %r5048, %r1516;
	and.b32  	%r1518, %r5045, %r5046;
	xor.b32  	%r1519, %r1517, %r1518;
	add.s32 	%r1520, %r1515, %r1519;
	add.s32 	%r5051, %r1510, %r5047;
	add.s32 	%r5047, %r1520, %r1510;
	shf.l.wrap.b32 	%r1521, %r5051, %r5051, 26;
	shf.l.wrap.b32 	%r1522, %r5051, %r5051, 21;
	xor.b32  	%r1523, %r1521, %r1522;
	shf.l.wrap.b32 	%r1524, %r5051, %r5051, 7;
	xor.b32  	%r1525, %r1523, %r1524;
	and.b32  	%r1526, %r5051, %r5044;
	not.b32 	%r1527, %r5051;
	and.b32  	%r1528, %r5049, %r1527;
	or.b32  	%r1529, %r1526, %r1528;
	ld.global.nc.u32 	%r1530, [%rd154+8];
	add.s32 	%r1531, %r1525, %r1529;
	add.s32 	%r1532, %r1531, %r5050;
	add.s32 	%r1533, %r1532, %r1530;
	add.s32 	%r1534, %r1533, %r1481;
	shf.l.wrap.b32 	%r1535, %r5047, %r5047, 30;
	shf.l.wrap.b32 	%r1536, %r5047, %r5047, 19;
	xor.b32  	%r1537, %r1535, %r1536;
	shf.l.wrap.b32 	%r1538, %r5047, %r5047, 10;
	xor.b32  	%r1539, %r1537, %r1538;
	xor.b32  	%r1540, %r5048, %r5045;
	and.b32  	%r1541, %r5047, %r1540;
	and.b32  	%r1542, %r5048, %r5045;
	xor.b32  	%r1543, %r1541, %r1542;
	add.s32 	%r1544, %r1539, %r1543;
	add.s32 	%r5050, %r1534, %r5046;
	add.s32 	%r5046, %r1544, %r1534;
	shf.l.wrap.b32 	%r1545, %r5050, %r5050, 26;
	shf.l.wrap.b32 	%r1546, %r5050, %r5050, 21;
	xor.b32  	%r1547, %r1545, %r1546;
	shf.l.wrap.b32 	%r1548, %r5050, %r5050, 7;
	xor.b32  	%r1549, %r1547, %r1548;
	and.b32  	%r1550, %r5050, %r5051;
	not.b32 	%r1551, %r5050;
	and.b32  	%r1552, %r5044, %r1551;
	or.b32  	%r1553, %r1550, %r1552;
	ld.global.nc.u32 	%r1554, [%rd154+12];
	add.s32 	%r1555, %r1549, %r1553;
	add.s32 	%r1556, %r1555, %r5049;
	add.s32 	%r1557, %r1556, %r1554;
	add.s32 	%r1558, %r1557, %r1482;
	shf.l.wrap.b32 	%r1559, %r5046, %r5046, 30;
	shf.l.wrap.b32 	%r1560, %r5046, %r5046, 19;
	xor.b32  	%r1561, %r1559, %r1560;
	shf.l.wrap.b32 	%r1562, %r5046, %r5046, 10;
	xor.b32  	%r1563, %r1561, %r1562;
	xor.b32  	%r1564, %r5047, %r5048;
	and.b32  	%r1565, %r5046, %r1564;
	and.b32  	%r1566, %r5047, %r5048;
	xor.b32  	%r1567, %r1565, %r1566;
	add.s32 	%r1568, %r1563, %r1567;
	add.s32 	%r5049, %r1558, %r5045;
	add.s32 	%r5045, %r1568, %r1558;
	add.s32 	%r5043, %r5043, 4;
	setp.ne.s32 	%p30, %r5043, 64;
	@%p30 bra 	$L__BB0_46;
	add.s32 	%r151, %r125, %r5045;
	add.s32 	%r152, %r126, %r5046;
	add.s32 	%r153, %r127, %r5047;
	add.s32 	%r154, %r128, %r5048;
	add.s32 	%r155, %r129, %r5049;
	add.s32 	%r156, %r130, %r5050;
	add.s32 	%r157, %r131, %r5051;
	add.s32 	%r158, %r132, %r5044;
	st.u32 	[%rd21+131916], %r151;
	st.u32 	[%rd21+131920], %r152;
	st.u32 	[%rd21+131924], %r153;
	st.u32 	[%rd21+131928], %r154;
	st.u32 	[%rd21+131932], %r155;
	st.u32 	[%rd21+131936], %r156;
	st.u32 	[%rd21+131940], %r157;
	st.u32 	[%rd21+131944], %r158;
	xor.b32  	%r1570, %r151, 909522486;
	xor.b32  	%r1571, %r152, 909522486;
	xor.b32  	%r1572, %r153, 909522486;
	xor.b32  	%r1573, %r154, 909522486;
	xor.b32  	%r1574, %r155, 909522486;
	xor.b32  	%r1575, %r156, 909522486;
	xor.b32  	%r1576, %r157, 909522486;
	xor.b32  	%r1577, %r158, 909522486;
	st.u32 	[%rd21+131412], %r1570;
	st.u32 	[%rd21+131416], %r1571;
	st.u32 	[%rd21+131420], %r1572;
	st.u32 	[%rd21+131424], %r1573;
	st.u32 	[%rd21+131428], %r1574;
	st.u32 	[%rd21+131432], %r1575;
	st.u32 	[%rd21+131436], %r1576;
	st.u32 	[%rd21+131440], %r1577;
	mov.b32 	%r1578, 909522486;
	st.u32 	[%rd21+131444], %r1578;
	st.u32 	[%rd21+131448], %r1578;
	st.u32 	[%rd21+131452], %r1578;
	st.u32 	[%rd21+131456], %r1578;
	st.u32 	[%rd21+131460], %r1578;
	st.u32 	[%rd21+131464], %r1578;
	st.u32 	[%rd21+131468], %r1578;
	st.u32 	[%rd21+131472], %r1578;
	ld.u32 	%r1579, [%rd21+131296];
	st.u32 	[%rd21+131476], %r1579;
	ld.u32 	%r1580, [%rd21+131300];
	st.u32 	[%rd21+131480], %r1580;
	ld.u32 	%r1581, [%rd21+131304];
	st.u32 	[%rd21+131484], %r1581;
	ld.u32 	%r1582, [%rd21+131308];
	st.u32 	[%rd21+131488], %r1582;
	ld.u32 	%r1583, [%rd21+131312];
	st.u32 	[%rd21+131492], %r1583;
	ld.u32 	%r1584, [%rd21+131316];
	st.u32 	[%rd21+131496], %r1584;
	ld.u32 	%r1585, [%rd21+131320];
	st.u32 	[%rd21+131500], %r1585;
	ld.u32 	%r1586, [%rd21+131324];
	st.u32 	[%rd21+131504], %r1586;
	ld.u32 	%r1587, [%rd21+131328];
	st.u32 	[%rd21+131508], %r1587;
	ld.u32 	%r1588, [%rd21+131332];
	st.u32 	[%rd21+131512], %r1588;
	ld.u32 	%r1589, [%rd21+131336];
	st.u32 	[%rd21+131516], %r1589;
	ld.u32 	%r1590, [%rd21+131340];
	st.u32 	[%rd21+131520], %r1590;
	ld.u32 	%r1591, [%rd21+131344];
	st.u32 	[%rd21+131524], %r1591;
	ld.u32 	%r1592, [%rd21+131348];
	st.u32 	[%rd21+131528], %r1592;
	ld.u32 	%r1593, [%rd21+131352];
	st.u32 	[%rd21+131532], %r1593;
	ld.u32 	%r1594, [%rd21+131356];
	st.u32 	[%rd21+131536], %r1594;
	ld.u32 	%r1595, [%rd21+131360];
	st.u32 	[%rd21+131540], %r1595;
	ld.u32 	%r1596, [%rd21+131364];
	st.u32 	[%rd21+131544], %r1596;
	ld.u32 	%r1597, [%rd21+131368];
	st.u32 	[%rd21+131548], %r1597;
	ld.u32 	%r1598, [%rd21+131372];
	st.u32 	[%rd21+131552], %r1598;
	ld.u32 	%r1599, [%rd21+131376];
	st.u32 	[%rd21+131556], %r1599;
	mov.b32 	%r5068, 0;
	st.u32 	[%rd21+64], %r5068;
	mov.b64 	%rd156, 0;
	st.u64 	[%rd21+72], %rd156;
	mov.b32 	%r1600, -1150833019;
	mov.b32 	%r1601, 1779033703;
	st.v2.u32 	[%rd21+80], {%r1601, %r1600};
	mov.b32 	%r1602, -1521486534;
	mov.b32 	%r1603, 1013904242;
	st.v2.u32 	[%rd21+88], {%r1603, %r1602};
	mov.b32 	%r1604, -1694144372;
	mov.b32 	%r1605, 1359893119;
	st.v2.u32 	[%rd21+96], {%r1605, %r1604};
	mov.b32 	%r1606, 1541459225;
	mov.b32 	%r1607, 528734635;
	st.v2.u32 	[%rd21+104], {%r1607, %r1606};
	mov.u32 	%r5053, %r5068;
$L__BB0_48:
	mul.wide.u32 	%rd157, %r5053, 4;
	add.s64 	%rd158, %rd21, %rd157;
	ld.u32 	%r1608, [%rd158+131412];
	mul.wide.u32 	%rd159, %r5068, 4;
	add.s64 	%rd160, %rd21, %rd159;
	st.u32 	[%rd160], %r1608;
	ld.u32 	%r1609, [%rd21+64];
	add.s32 	%r5068, %r1609, 1;
	st.u32 	[%rd21+64], %r5068;
	setp.ne.s32 	%p31, %r5068, 16;
	@%p31 bra 	$L__BB0_54;
	ld.u32 	%r5056, [%rd21];
	ld.u32 	%r1611, [%rd21+4];
	ld.u32 	%r1612, [%rd21+8];
	ld.u32 	%r1613, [%rd21+12];
	st.local.v4.u32 	[%rd13], {%r5056, %r1611, %r1612, %r1613};
	ld.u32 	%r1614, [%rd21+16];
	ld.u32 	%r1615, [%rd21+20];
	ld.u32 	%r1616, [%rd21+24];
	ld.u32 	%r1617, [%rd21+28];
	st.local.v4.u32 	[%rd13+16], {%r1614, %r1615, %r1616, %r1617};
	ld.u32 	%r1618, [%rd21+32];
	ld.u32 	%r1619, [%rd21+36];
	ld.u32 	%r1620, [%rd21+40];
	ld.u32 	%r1621, [%rd21+44];
	st.local.v4.u32 	[%rd13+32], {%r1618, %r1619, %r1620, %r1621};
	ld.u32 	%r5054, [%rd21+48];
	ld.u32 	%r1622, [%rd21+52];
	ld.u32 	%r5057, [%rd21+56];
	ld.u32 	%r5055, [%rd21+60];
	st.local.v4.u32 	[%rd13+48], {%r5054, %r1622, %r5057, %r5055};
	mov.b32 	%r5058, 16;
$L__BB0_50:
	shf.l.wrap.b32 	%r1623, %r5057, %r5057, 15;
	shf.l.wrap.b32 	%r1624, %r5057, %r5057, 13;
	xor.b32  	%r1625, %r1623, %r1624;
	shr.u32 	%r1626, %r5057, 10;
	xor.b32  	%r1627, %r1625, %r1626;
	add.s32 	%r1628, %r5058, -7;
	mul.wide.u32 	%rd161, %r1628, 4;
	add.s64 	%rd162, %rd13, %rd161;
	ld.local.u32 	%r1629, [%rd162];
	add.s32 	%r1630, %r1627, %r1629;
	ld.local.u32 	%r1631, [%rd162+-32];
	shf.l.wrap.b32 	%r1632, %r1631, %r1631, 25;
	shf.l.wrap.b32 	%r1633, %r1631, %r1631, 14;
	xor.b32  	%r1634, %r1632, %r1633;
	shr.u32 	%r1635, %r1631, 3;
	xor.b32  	%r1636, %r1634, %r1635;
	add.s32 	%r1637, %r1630, %r5056;
	add.s32 	%r171, %r1637, %r1636;
	shf.l.wrap.b32 	%r1638, %r5055, %r5055, 15;
	shf.l.wrap.b32 	%r1639, %r5055, %r5055, 13;
	xor.b32  	%r1640, %r1638, %r1639;
	shr.u32 	%r1641, %r5055, 10;
	xor.b32  	%r1642, %r1640, %r1641;
	ld.local.v2.u32 	{%r1643, %r1644}, [%rd162+4];
	add.s32 	%r1645, %r1642, %r1643;
	ld.local.v2.u32 	{%r1646, %r1647}, [%rd162+-28];
	shf.l.wrap.b32 	%r1648, %r1646, %r1646, 25;
	shf.l.wrap.b32 	%r1649, %r1646, %r1646, 14;
	xor.b32  	%r1650, %r1648, %r1649;
	shr.u32 	%r1651, %r1646, 3;
	xor.b32  	%r1652, %r1650, %r1651;
	add.s32 	%r1653, %r1645, %r1631;
	add.s32 	%r1654, %r1653, %r1652;
	shf.l.wrap.b32 	%r1655, %r171, %r171, 15;
	shf.l.wrap.b32 	%r1656, %r171, %r171, 13;
	xor.b32  	%r1657, %r1655, %r1656;
	shr.u32 	%r1658, %r171, 10;
	xor.b32  	%r1659, %r1657, %r1658;
	add.s32 	%r1660, %r1659, %r1644;
	shf.l.wrap.b32 	%r1661, %r1647, %r1647, 25;
	shf.l.wrap.b32 	%r1662, %r1647, %r1647, 14;
	xor.b32  	%r1663, %r1661, %r1662;
	shr.u32 	%r1664, %r1647, 3;
	xor.b32  	%r1665, %r1663, %r1664;
	add.s32 	%r1666, %r1660, %r1646;
	add.s32 	%r5057, %r1666, %r1665;
	shf.l.wrap.b32 	%r1667, %r1654, %r1654, 15;
	shf.l.wrap.b32 	%r1668, %r1654, %r1654, 13;
	xor.b32  	%r1669, %r1667, %r1668;
	shr.u32 	%r1670, %r1654, 10;
	xor.b32  	%r1671, %r1669, %r1670;
	add.s32 	%r1672, %r1671, %r5054;
	ld.local.u32 	%r5056, [%rd162+-20];
	shf.l.wrap.b32 	%r1673, %r5056, %r5056, 25;
	shf.l.wrap.b32 	%r1674, %r5056, %r5056, 14;
	xor.b32  	%r1675, %r1673, %r1674;
	shr.u32 	%r1676, %r5056, 3;
	xor.b32  	%r1677, %r1675, %r1676;
	add.s32 	%r1678, %r1672, %r1647;
	add.s32 	%r5055, %r1678, %r1677;
	st.local.v4.u32 	[%rd162+28], {%r171, %r1654, %r5057, %r5055};
	add.s32 	%r5058, %r5058, 4;
	setp.ne.s32 	%p32, %r5058, 64;
	mov.u32 	%r5054, %r171;
	@%p32 bra 	$L__BB0_50;
	ld.v2.u32 	{%r176, %r177}, [%rd21+80];
	ld.v2.u32 	{%r178, %r179}, [%rd21+88];
	ld.v2.u32 	{%r180, %r181}, [%rd21+96];
	ld.v2.u32 	{%r182, %r183}, [%rd21+104];
	mov.b32 	%r5059, 0;
	mov.u32 	%r5060, %r183;
	mov.u32 	%r5061, %r176;
	mov.u32 	%r5062, %r177;
	mov.u32 	%r5063, %r178;
	mov.u32 	%r5064, %r179;
	mov.u32 	%r5065, %r180;
	mov.u32 	%r5066, %r181;
	mov.u32 	%r5067, %r182;
$L__BB0_52:
	shf.l.wrap.b32 	%r1680, %r5065, %r5065, 26;
	shf.l.wrap.b32 	%r1681, %r5065, %r5065, 21;
	xor.b32  	%r1682, %r1680, %r1681;
	shf.l.wrap.b32 	%r1683, %r5065, %r5065, 7;
	xor.b32  	%r1684, %r1682, %r1683;
	and.b32  	%r1685, %r5065, %r5066;
	not.b32 	%r1686, %r5065;
	and.b32  	%r1687, %r5067, %r1686;
	or.b32  	%r1688, %r1685, %r1687;
	mul.wide.u32 	%rd163, %r5059, 4;
	mov.u64 	%rd164, _ZZ22sha256_transform_wordsP12SHA256_CTX_WPjE1k;
	add.s64 	%rd165, %rd164, %rd163;
	ld.global.nc.u32 	%r1689, [%rd165];
	add.s64 	%rd166, %rd13, %rd163;
	ld.local.v4.u32 	{%r1690, %r1691, %r1692, %r1693}, [%rd166];
	add.s32 	%r1694, %r1684, %r1688;
	add.s32 	%r1695, %r1694, %r5060;
	add.s32 	%r1696, %r1695, %r1689;
	add.s32 	%r1697, %r1696, %r1690;
	shf.l.wrap.b32 	%r1698, %r5061, %r5061, 30;
	shf.l.wrap.b32 	%r1699, %r5061, %r5061, 19;
	xor.b32  	%r1700, %r1698, %r1699;
	shf.l.wrap.b32 	%r1701, %r5061, %r5061, 10;
	xor.b32  	%r1702, %r1700, %r1701;
	xor.b32  	%r1703, %r5062, %r5063;
	and.b32  	%r1704, %r5061, %r1703;
	and.b32  	%r1705, %r5062, %r5063;
	xor.b32  	%r1706, %r1704, %r1705;
	add.s32 	%r1707, %r1702, %r1706;
	add.s32 	%r5060, %r1697, %r5064;
	add.s32 	%r5064, %r1707, %r1697;
	shf.l.wrap.b32 	%r1708, %r5060, %r5060, 26;
	shf.l.wrap.b32 	%r1709, %r5060, %r5060, 21;
	xor.b32  	%r1710, %r1708, %r1709;
	shf.l.wrap.b32 	%r1711, %r5060, %r5060, 7;
	xor.b32  	%r1712, %r1710, %r1711;
	and.b32  	%r1713, %r5060, %r5065;
	not.b32 	%r1714, %r5060;
	and.b32  	%r1715, %r5066, %r1714;
	or.b32  	%r1716, %r1713, %r1715;
	ld.global.nc.u32 	%r1717, [%rd165+4];
	add.s32 	%r1718, %r1712, %r1716;
	add.s32 	%r1719, %r1718, %r5067;
	add.s32 	%r1720, %r1719, %r1717;
	add.s32 	%r1721, %r1720, %r1691;
	shf.l.wrap.b32 	%r1722, %r5064, %r5064, 30;
	shf.l.wrap.b32 	%r1723, %r5064, %r5064, 19;
	xor.b32  	%r1724, %r1722, %r1723;
	shf.l.wrap.b32 	%r1725, %r5064, %r5064, 10;
	xor.b32  	%r1726, %r1724, %r1725;
	xor.b32  	%r1727, %r5061, %r5062;
	and.b32  	%r1728, %r5064, %r1727;
	and.b32  	%r1729, %r5061, %r5062;
	xor.b32  	%r1730, %r1728, %r1729;
	add.s32 	%r1731, %r1726, %r1730;
	add.s32 	%r5067, %r1721, %r5063;
	add.s32 	%r5063, %r1731, %r1721;
	shf.l.wrap.b32 	%r1732, %r5067, %r5067, 26;
	shf.l.wrap.b32 	%r1733, %r5067, %r5067, 21;
	xor.b32  	%r1734, %r1732, %r1733;
	shf.l.wrap.b32 	%r1735, %r5067, %r5067, 7;
	xor.b32  	%r1736, %r1734, %r1735;
	and.b32  	%r1737, %r5067, %r5060;
	not.b32 	%r1738, %r5067;
	and.b32  	%r1739, %r5065, %r1738;
	or.b32  	%r1740, %r1737, %r1739;
	ld.global.nc.u32 	%r1741, [%rd165+8];
	add.s32 	%r1742, %r1736, %r1740;
	add.s32 	%r1743, %r1742, %r5066;
	add.s32 	%r1744, %r1743, %r1741;
	add.s32 	%r1745, %r1744, %r1692;
	shf.l.wrap.b32 	%r1746, %r5063, %r5063, 30;
	shf.l.wrap.b32 	%r1747, %r5063, %r5063, 19;
	xor.b32  	%r1748, %r1746, %r1747;
	shf.l.wrap.b32 	%r1749, %r5063, %r5063, 10;
	xor.b32  	%r1750, %r1748, %r1749;
	xor.b32  	%r1751, %r5064, %r5061;
	and.b32  	%r1752, %r5063, %r1751;
	and.b32  	%r1753, %r5064, %r5061;
	xor.b32  	%r1754, %r1752, %r1753;
	add.s32 	%r1755, %r1750, %r1754;
	add.s32 	%r5066, %r1745, %r5062;
	add.s32 	%r5062, %r1755, %r1745;
	shf.l.wrap.b32 	%r1756, %r5066, %r5066, 26;
	shf.l.wrap.b32 	%r1757, %r5066, %r5066, 21;
	xor.b32  	%r1758, %r1756, %r1757;
	shf.l.wrap.b32 	%r1759, %r5066, %r5066, 7;
	xor.b32  	%r1760, %r1758, %r1759;
	and.b32  	%r1761, %r5066, %r5067;
	not.b32 	%r1762, %r5066;
	and.b32  	%r1763, %r5060, %r1762;
	or.b32  	%r1764, %r1761, %r1763;
	ld.global.nc.u32 	%r1765, [%rd165+12];
	add.s32 	%r1766, %r1760, %r1764;
	add.s32 	%r1767, %r1766, %r5065;
	add.s32 	%r1768, %r1767, %r1765;
	add.s32 	%r1769, %r1768, %r1693;
	shf.l.wrap.b32 	%r1770, %r5062, %r5062, 30;
	shf.l.wrap.b32 	%r1771, %r5062, %r5062, 19;
	xor.b32  	%r1772, %r1770, %r1771;
	shf.l.wrap.b32 	%r1773, %r5062, %r5062, 10;
	xor.b32  	%r1774, %r1772, %r1773;
	xor.b32  	%r1775, %r5063, %r5064;
	and.b32  	%r1776, %r5062, %r1775;
	and.b32  	%r1777, %r5063, %r5064;
	xor.b32  	%r1778, %r1776, %r1777;
	add.s32 	%r1779, %r1774, %r1778;
	add.s32 	%r5065, %r1769, %r5061;
	add.s32 	%r5061, %r1779, %r1769;
	add.s32 	%r5059, %r5059, 4;
	setp.ne.s32 	%p33, %r5059, 64;
	@%p33 bra 	$L__BB0_52;
	add.s32 	%r1781, %r176, %r5061;
	add.s32 	%r1782, %r177, %r5062;
	st.v2.u32 	[%rd21+80], {%r1781, %r1782};
	add.s32 	%r1783, %r178, %r5063;
	add.s32 	%r1784, %r179, %r5064;
	st.v2.u32 	[%rd21+88], {%r1783, %r1784};
	add.s32 	%r1785, %r180, %r5065;
	add.s32 	%r1786, %r181, %r5066;
	st.v2.u32 	[%rd21+96], {%r1785, %r1786};
	add.s32 	%r1787, %r182, %r5067;
	add.s32 	%r1788, %r183, %r5060;
	st.v2.u32 	[%rd21+104], {%r1787, %r1788};
	ld.u64 	%rd167, [%rd21+72];
	add.s64 	%rd168, %rd167, 512;
	st.u64 	[%rd21+72], %rd168;
	mov.b32 	%r5068, 0;
	st.u32 	[%rd21+64], %r5068;
$L__BB0_54:
	add.s32 	%r5053, %r5053, 1;
	setp.ne.s32 	%p34, %r5053, 37;
	@%p34 bra 	$L__BB0_48;
	setp.gt.u32 	%p35, %r5068, 13;
	@%p35 bra 	$L__BB0_66;
	mul.wide.u32 	%rd239, %r5068, 4;
	add.s64 	%rd27, %rd21, %rd239;
	mov.b32 	%r2004, -2147483648;
	st.u32 	[%rd27], %r2004;
	setp.eq.s32 	%p48, %r5068, 13;
	@%p48 bra 	$L__BB0_85;
	sub.s32 	%r204, 13, %r5068;
	and.b32  	%r205, %r204, 7;
	setp.gt.u32 	%p49, %r5068, 5;
	@%p49 bra 	$L__BB0_59;
	mov.b32 	%r2005, 0;
	st.u32 	[%rd27+4], %r2005;
	st.u32 	[%rd27+8], %r2005;
	st.u32 	[%rd27+12], %r2005;
	st.u32 	[%rd27+16], %r2005;
	st.u32 	[%rd27+20], %r2005;
	st.u32 	[%rd27+24], %r2005;
	st.u32 	[%rd27+28], %r2005;
	add.s32 	%r5068, %r5068, 8;
	st.u32 	[%rd27+32], %r2005;
$L__BB0_59:
	setp.eq.s32 	%p50, %r205, 0;
	@%p50 bra 	$L__BB0_85;
	and.b32  	%r263, %r204, 3;
	setp.lt.u32 	%p51, %r205, 4;
	@%p51 bra 	$L__BB0_62;
	mul.wide.u32 	%rd240, %r5068, 4;
	add.s64 	%rd241, %rd21, %rd240;
	mov.b32 	%r2006, 0;
	st.u32 	[%rd241+4], %r2006;
	st.u32 	[%rd241+8], %r2006;
	st.u32 	[%rd241+12], %r2006;
	add.s32 	%r5068, %r5068, 4;
	st.u32 	[%rd241+16], %r2006;
$L__BB0_62:
	setp.eq.s32 	%p52, %r263, 0;
	@%p52 bra 	$L__BB0_85;
	mul.wide.u32 	%rd242, %r5068, 4;
	add.s64 	%rd28, %rd21, %rd242;
	mov.b32 	%r2007, 0;
	st.u32 	[%rd28+4], %r2007;
	setp.eq.s32 	%p53, %r263, 1;
	@%p53 bra 	$L__BB0_85;
	mov.b32 	%r2008, 0;
	st.u32 	[%rd28+8], %r2008;
	setp.eq.s32 	%p54, %r263, 2;
	@%p54 bra 	$L__BB0_85;
	mov.b32 	%r2009, 0;
	st.u32 	[%rd28+12], %r2009;
	bra.uni 	$L__BB0_85;
$L__BB0_66:
	mul.wide.u32 	%rd169, %r5068, 4;
	add.s64 	%rd170, %rd21, %rd169;
	mov.b32 	%r1789, -2147483648;
	st.u32 	[%rd170], %r1789;
	add.s32 	%r206, %r5068, 1;
	setp.gt.u32 	%p36, %r206, 15;
	@%p36 bra 	$L__BB0_80;
	sub.s32 	%r207, 15, %r5068;
	and.b32  	%r208, %r207, 15;
	setp.eq.s32 	%p37, %r5068, 14;
	mov.b32 	%r5071, 15;
	@%p37 bra 	$L__BB0_70;
	and.b32  	%r209, %r207, -16;
	mov.b32 	%r5070, 0;
	mov.u32 	%r5071, %r206;
$L__BB0_69:
	.pragma "nounroll";
	mul.wide.u32 	%rd171, %r5071, 4;
	add.s64 	%rd172, %rd21, %rd171;
	mov.b32 	%r1792, 0;
	st.u32 	[%rd172], %r1792;
	add.s32 	%r1793, %r5071, 1;
	mul.wide.u32 	%rd173, %r1793, 4;
	add.s64 	%rd174, %rd21, %rd173;
	st.u32 	[%rd174], %r1792;
	add.s32 	%r1794, %r5071, 2;
	mul.wide.u32 	%rd175, %r1794, 4;
	add.s64 	%rd176, %rd21, %rd175;
	st.u32 	[%rd176], %r1792;
	add.s32 	%r1795, %r5071, 3;
	mul.wide.u32 	%rd177, %r1795, 4;
	add.s64 	%rd178, %rd21, %rd177;
	st.u32 	[%rd178], %r1792;
	add.s32 	%r1796, %r5071, 4;
	mul.wide.u32 	%rd179, %r1796, 4;
	add.s64 	%rd180, %rd21, %rd179;
	st.u32 	[%rd180], %r1792;
	add.s32 	%r1797, %r5071, 5;
	mul.wide.u32 	%rd181, %r1797, 4;
	add.s64 	%rd182, %rd21, %rd181;
	st.u32 	[%rd182], %r1792;
	add.s32 	%r1798, %r5071, 6;
	mul.wide.u32 	%rd183, %r1798, 4;
	add.s64 	%rd184, %rd21, %rd183;
	st.u32 	[%rd184], %r1792;
	add.s32 	%r1799, %r5071, 7;
	mul.wide.u32 	%rd185, %r1799, 4;
	add.s64 	%rd186, %rd21, %rd185;
	st.u32 	[%rd186], %r1792;
	add.s32 	%r1800, %r5071, 8;
	mul.wide.u32 	%rd187, %r1800, 4;
	add.s64 	%rd188, %rd21, %rd187;
	st.u32 	[%rd188], %r1792;
	add.s32 	%r1801, %r5071, 9;
	mul.wide.u32 	%rd189, %r1801, 4;
	add.s64 	%rd190, %rd21, %rd189;
	st.u32 	[%rd190], %r1792;
	add.s32 	%r1802, %r5071, 10;
	mul.wide.u32 	%rd191, %r1802, 4;
	add.s64 	%rd192, %rd21, %rd191;
	st.u32 	[%rd192], %r1792;
	add.s32 	%r1803, %r5071, 11;
	mul.wide.u32 	%rd193, %r1803, 4;
	add.s64 	%rd194, %rd21, %rd193;
	st.u32 	[%rd194], %r1792;
	add.s32 	%r1804, %r5071, 12;
	mul.wide.u32 	%rd195, %r1804, 4;
	add.s64 	%rd196, %rd21, %rd195;
	st.u32 	[%rd196], %r1792;
	add.s32 	%r1805, %r5071, 13;
	mul.wide.u32 	%rd197, %r1805, 4;
	add.s64 	%rd198, %rd21, %rd197;
	st.u32 	[%rd198], %r1792;
	add.s32 	%r1806, %r5071, 14;
	mul.wide.u32 	%rd199, %r1806, 4;
	add.s64 	%rd200, %rd21, %rd199;
	st.u32 	[%rd200], %r1792;
	add.s32 	%r1807, %r5071, 15;
	mul.wide.u32 	%rd201, %r1807, 4;
	add.s64 	%rd202, %rd21, %rd201;
	st.u32 	[%rd202], %r1792;
	add.s32 	%r5071, %r5071, 16;
	add.s32 	%r5070, %r5070, 16;
	setp.ne.s32 	%p38, %r5070, %r209;
	@%p38 bra 	$L__BB0_69;
$L__BB0_70:
	setp.eq.s32 	%p39, %r208, 0;
	@%p39 bra 	$L__BB0_80;
	and.b32  	%r215, %r207, 7;
	setp.lt.u32 	%p40, %r208, 8;
	@%p40 bra 	$L__BB0_73;
	mul.wide.u32 	%rd203, %r5071, 4;
	add.s64 	%rd204, %rd21, %rd203;
	mov.b32 	%r1808, 0;
	st.u32 	[%rd204], %r1808;
	add.s32 	%r1809, %r5071, 1;
	mul.wide.u32 	%rd205, %r1809, 4;
	add.s64 	%rd206, %rd21, %rd205;
	st.u32 	[%rd206], %r1808;
	add.s32 	%r1810, %r5071, 2;
	mul.wide.u32 	%rd207, %r1810, 4;
	add.s64 	%rd208, %rd21, %rd207;
	st.u32 	[%rd208], %r1808;
	add.s32 	%r1811, %r5071, 3;
	mul.wide.u32 	%rd209, %r1811, 4;
	add.s64 	%rd210, %rd21, %rd209;
	st.u32 	[%rd210], %r1808;
	add.s32 	%r1812, %r5071, 4;
	mul.wide.u32 	%rd211, %r1812, 4;
	add.s64 	%rd212, %rd21, %rd211;
	st.u32 	[%rd212], %r1808;
	add.s32 	%r1813, %r5071, 5;
	mul.wide.u32 	%rd213, %r1813, 4;
	add.s64 	%rd214, %rd21, %rd213;
	st.u32 	[%rd214], %r1808;
	add.s32 	%r1814, %r5071, 6;
	mul.wide.u32 	%rd215, %r1814, 4;
	add.s64 	%rd216, %rd21, %rd215;
	st.u32 	[%rd216], %r1808;
	add.s32 	%r1815, %r5071, 7;
	mul.wide.u32 	%rd217, %r1815, 4;
	add.s64 	%rd218, %rd21, %rd217;
	st.u32 	[%rd218], %r1808;
	add.s32 	%r5071, %r5071, 8;
$L__BB0_73:
	setp.eq.s32 	%p41, %r215, 0;
	@%p41 bra 	$L__BB0_80;
	and.b32  	%r218, %r207, 3;
	setp.lt.u32 	%p42, %r215, 4;
	@%p42 bra 	$L__BB0_76;
	mul.wide.u32 	%rd219, %r5071, 4;
	add.s64 	%rd220, %rd21, %rd219;
	mov.b32 	%r1816, 0;
	st.u32 	[%rd220], %r1816;
	add.s32 	%r1817, %r5071, 1;
	mul.wide.u32 	%rd221, %r1817, 4;
	add.s64 	%rd222, %rd21, %rd221;
	st.u32 	[%rd222], %r1816;
	add.s32 	%r1818, %r5071, 2;
	mul.wide.u32 	%rd223, %r1818, 4;
	add.s64 	%rd224, %rd21, %rd223;
	st.u32 	[%rd224], %r1816;
	add.s32 	%r1819, %r5071, 3;
	mul.wide.u32 	%rd225, %r1819, 4;
	add.s64 	%rd226, %rd21, %rd225;
	st.u32 	[%rd226], %r1816;
	add.s32 	%r5071, %r5071, 4;
$L__BB0_76:
	setp.eq.s32 	%p43, %r218, 0;
	@%p43 bra 	$L__BB0_80;
	mul.wide.u32 	%rd227, %r5071, 4;
	add.s64 	%rd228, %rd21, %rd227;
	mov.b32 	%r1820, 0;
	st.u32 	[%rd228], %r1820;
	setp.eq.s32 	%p44, %r218, 1;
	@%p44 bra 	$L__BB0_80;
	add.s32 	%r1821, %r5071, 1;
	mul.wide.u32 	%rd229, %r1821, 4;
	add.s64 	%rd230, %rd21, %rd229;
	mov.b32 	%r1822, 0;
	st.u32 	[%rd230], %r1822;
	setp.eq.s32 	%p45, %r218, 2;
	@%p45 bra 	$L__BB0_80;
	add.s32 	%r1823, %r5071, 2;
	mul.wide.u32 	%rd231, %r1823, 4;
	add.s64 	%rd232, %rd21, %rd231;
	mov.b32 	%r1824, 0;
	st.u32 	[%rd232], %r1824;
$L__BB0_80:
	ld.u32 	%r5076, [%rd21];
	ld.u32 	%r1826, [%rd21+4];
	ld.u32 	%r1827, [%rd21+8];
	ld.u32 	%r1828, [%rd21+12];
	st.local.v4.u32 	[%rd12], {%r5076, %r1826, %r1827, %r1828};
	ld.u32 	%r1829, [%rd21+16];
	ld.u32 	%r1830, [%rd21+20];
	ld.u32 	%r1831, [%rd21+24];
	ld.u32 	%r1832, [%rd21+28];
	st.local.v4.u32 	[%rd12+16], {%r1829, %r1830, %r1831, %r1832};
	ld.u32 	%r1833, [%rd21+32];
	ld.u32 	%r1834, [%rd21+36];
	ld.u32 	%r1835, [%rd21+40];
	ld.u32 	%r1836, [%rd21+44];
	st.local.v4.u32 	[%rd12+32], {%r1833, %r1834, %r1835, %r1836};
	ld.u32 	%r5074, [%rd21+48];
	ld.u32 	%r1837, [%rd21+52];
	ld.u32 	%r5077, [%rd21+56];
	ld.u32 	%r5075, [%rd21+60];
	st.local.v4.u32 	[%rd12+48], {%r5074, %r1837, %r5077, %r5075};
	mov.b32 	%r5078, 16;
$L__BB0_81:
	shf.l.wrap.b32 	%r1838, %r5077, %r5077, 15;
	shf.l.wrap.b32 	%r1839, %r5077, %r5077, 13;
	xor.b32  	%r1840, %r1838, %r1839;
	shr.u32 	%r1841, %r5077, 10;
	xor.b32  	%r1842, %r1840, %r1841;
	add.s32 	%r1843, %r5078, -7;
	mul.wide.u32 	%rd233, %r1843, 4;
	add.s64 	%rd234, %rd12, %rd233;
	ld.local.u32 	%r1844, [%rd234];
	add.s32 	%r1845, %r1842, %r1844;
	ld.local.u32 	%r1846, [%rd234+-32];
	shf.l.wrap.b32 	%r1847, %r1846, %r1846, 25;
	shf.l.wrap.b32 	%r1848, %r1846, %r1846, 14;
	xor.b32  	%r1849, %r1847, %r1848;
	shr.u32 	%r1850, %r1846, 3;
	xor.b32  	%r1851, %r1849, %r1850;
	add.s32 	%r1852, %r1845, %r5076;
	add.s32 	%r230, %r1852, %r1851;
	shf.l.wrap.b32 	%r1853, %r5075, %r5075, 15;
	shf.l.wrap.b32 	%r1854, %r5075, %r5075, 13;
	xor.b32  	%r1855, %r1853, %r1854;
	shr.u32 	%r1856, %r5075, 10;
	xor.b32  	%r1857, %r1855, %r1856;
	ld.local.v2.u32 	{%r1858, %r1859}, [%rd234+4];
	add.s32 	%r1860, %r1857, %r1858;
	ld.local.v2.u32 	{%r1861, %r1862}, [%rd234+-28];
	shf.l.wrap.b32 	%r1863, %r1861, %r1861, 25;
	shf.l.wrap.b32 	%r1864, %r1861, %r1861, 14;
	xor.b32  	%r1865, %r1863, %r1864;
	shr.u32 	%r1866, %r1861, 3;
	xor.b32  	%r1867, %r1865, %r1866;
	add.s32 	%r1868, %r1860, %r1846;
	add.s32 	%r1869, %r1868, %r1867;
	shf.l.wrap.b32 	%r1870, %r230, %r230, 15;
	shf.l.wrap.b32 	%r1871, %r230, %r230, 13;
	xor.b32  	%r1872, %r1870, %r1871;
	shr.u32 	%r1873, %r230, 10;
	xor.b32  	%r1874, %r1872, %r1873;
	add.s32 	%r1875, %r1874, %r1859;
	shf.l.wrap.b32 	%r1876, %r1862, %r1862, 25;
	shf.l.wrap.b32 	%r1877, %r1862, %r1862, 14;
	xor.b32  	%r1878, %r1876, %r1877;
	shr.u32 	%r1879, %r1862, 3;
	xor.b32  	%r1880, %r1878, %r1879;
	add.s32 	%r1881, %r1875, %r1861;
	add.s32 	%r5077, %r1881, %r1880;
	shf.l.wrap.b32 	%r1882, %r1869, %r1869, 15;
	shf.l.wrap.b32 	%r1883, %r1869, %r1869, 13;
	xor.b32  	%r1884, %r1882, %r1883;
	shr.u32 	%r1885, %r1869, 10;
	xor.b32  	%r1886, %r1884, %r1885;
	add.s32 	%r1887, %r1886, %r5074;
	ld.local.u32 	%r5076, [%rd234+-20];
	shf.l.wrap.b32 	%r1888, %r5076, %r5076, 25;
	shf.l.wrap.b32 	%r1889, %r5076, %r5076, 14;
	xor.b32  	%r1890, %r1888, %r1889;
	shr.u32 	%r1891, %r5076, 3;
	xor.b32  	%r1892, %r1890, %r1891;
	add.s32 	%r1893, %r1887, %r1862;
	add.s32 	%r5075, %r1893, %r1892;
	st.local.v4.u32 	[%rd234+28], {%r230, %r1869, %r5077, %r5075};
	add.s32 	%r5078, %r5078, 4;
	setp.ne.s32 	%p46, %r5078, 64;
	mov.u32 	%r5074, %r230;
	@%p46 bra 	$L__BB0_81;
	ld.v2.u32 	{%r235, %r236}, [%rd21+80];
	ld.v2.u32 	{%r237, %r238}, [%rd21+88];
	ld.v2.u32 	{%r239, %r240}, [%rd21+96];
	ld.v2.u32 	{%r241, %r242}, [%rd21+104];
	mov.b32 	%r5079, 0;
	mov.u32 	%r5080, %r242;
	mov.u32 	%r5081, %r235;
	mov.u32 	%r5082, %r236;
	mov.u32 	%r5083, %r237;
	mov.u32 	%r5084, %r238;
	mov.u32 	%r5085, %r239;
	mov.u32 	%r5086, %r240;
	mov.u32 	%r5087, %r241;
$L__BB0_83:
	shf.l.wrap.b32 	%r1895, %r5085, %r5085, 26;
	shf.l.wrap.b32 	%r1896, %r5085, %r5085, 21;
	xor.b32  	%r1897, %r1895, %r1896;
	shf.l.wrap.b32 	%r1898, %r5085, %r5085, 7;
	xor.b32  	%r1899, %r1897, %r1898;
	and.b32  	%r1900, %r5085, %r5086;
	not.b32 	%r1901, %r5085;
	and.b32  	%r1902, %r5087, %r1901;
	or.b32  	%r1903, %r1900, %r1902;
	mul.wide.u32 	%rd235, %r5079, 4;
	mov.u64 	%rd236, _ZZ22sha256_transform_wordsP12SHA256_CTX_WPjE1k;
	add.s64 	%rd237, %rd236, %rd235;
	ld.global.nc.u32 	%r1904, [%rd237];
	add.s64 	%rd238, %rd12, %rd235;
	ld.local.v4.u32 	{%r1905, %r1906, %r1907, %r1908}, [%rd238];
	add.s32 	%r1909, %r1899, %r1903;
	add.s32 	%r1910, %r1909, %r5080;
	add.s32 	%r1911, %r1910, %r1904;
	add.s32 	%r1912, %r1911, %r1905;
	shf.l.wrap.b32 	%r1913, %r5081, %r5081, 30;
	shf.l.wrap.b32 	%r1914, %r5081, %r5081, 19;
	xor.b32  	%r1915, %r1913, %r1914;
	shf.l.wrap.b32 	%r1916, %r5081, %r5081, 10;
	xor.b32  	%r1917, %r1915, %r1916;
	xor.b32  	%r1918, %r5082, %r5083;
	and.b32  	%r1919, %r5081, %r1918;
	and.b32  	%r1920, %r5082, %r5083;
	xor.b32  	%r1921, %r1919, %r1920;
	add.s32 	%r1922, %r1917, %r1921;
	add.s32 	%r5080, %r1912, %r5084;
	add.s32 	%r5084, %r1922, %r1912;
	shf.l.wrap.b32 	%r1923, %r5080, %r5080, 26;
	shf.l.wrap.b32 	%r1924, %r5080, %r5080, 21;
	xor.b32  	%r1925, %r1923, %r1924;
	shf.l.wrap.b32 	%r1926, %r5080, %r5080, 7;
	xor.b32  	%r1927, %r1925, %r1926;
	and.b32  	%r1928, %r5080, %r5085;
	not.b32 	%r1929, %r5080;
	and.b32  	%r1930, %r5086, %r1929;
	or.b32  	%r1931, %r1928, %r1930;
	ld.global.nc.u32 	%r1932, [%rd237+4];
	add.s32 	%r1933, %r1927, %r1931;
	add.s32 	%r1934, %r1933, %r5087;
	add.s32 	%r1935, %r1934, %r1932;
	add.s32 	%r1936, %r1935, %r1906;
	shf.l.wrap.b32 	%r1937, %r5084, %r5084, 30;
	shf.l.wrap.b32 	%r1938, %r5084, %r5084, 19;
	xor.b32  	%r1939, %r1937, %r1938;
	shf.l.wrap.b32 	%r1940, %r5084, %r5084, 10;
	xor.b32  	%r1941, %r1939, %r1940;
	xor.b32  	%r1942, %r5081, %r5082;
	and.b32  	%r1943, %r5084, %r1942;
	and.b32  	%r1944, %r5081, %r5082;
	xor.b32  	%r1945, %r1943, %r1944;
	add.s32 	%r1946, %r1941, %r1945;
	add.s32 	%r5087, %r1936, %r5083;
	add.s32 	%r5083, %r1946, %r1936;
	shf.l.wrap.b32 	%r1947, %r5087, %r5087, 26;
	shf.l.wrap.b32 	%r1948, %r5087, %r5087, 21;
	xor.b32  	%r1949, %r1947, %r1948;
	shf.l.wrap.b32 	%r1950, %r5087, %r5087, 7;
	xor.b32  	%r1951, %r1949, %r1950;
	and.b32  	%r1952, %r5087, %r5080;
	not.b32 	%r1953, %r5087;
	and.b32  	%r1954, %r5085, %r1953;
	or.b32  	%r1955, %r1952, %r1954;
	ld.global.nc.u32 	%r1956, [%rd237+8];
	add.s32 	%r1957, %r1951, %r1955;
	add.s32 	%r1958, %r1957, %r5086;
	add.s32 	%r1959, %r1958, %r1956;
	add.s32 	%r1960, %r1959, %r1907;
	shf.l.wrap.b32 	%r1961, %r5083, %r5083, 30;
	shf.l.wrap.b32 	%r1962, %r5083, %r5083, 19;
	xor.b32  	%r1963, %r1961, %r1962;
	shf.l.wrap.b32 	%r1964, %r5083, %r5083, 10;
	xor.b32  	%r1965, %r1963, %r1964;
	xor.b32  	%r1966, %r5084, %r5081;
	and.b32  	%r1967, %r5083, %r1966;
	and.b32  	%r1968, %r5084, %r5081;
	xor.b32  	%r1969, %r1967, %r1968;
	add.s32 	%r1970, %r1965, %r1969;
	add.s32 	%r5086, %r1960, %r5082;
	add.s32 	%r5082, %r1970, %r1960;
	shf.l.wrap.b32 	%r1971, %r5086, %r5086, 26;
	shf.l.wrap.b32 	%r1972, %r5086, %r5086, 21;
	xor.b32  	%r1973, %r1971, %r1972;
	shf.l.wrap.b32 	%r1974, %r5086, %r5086, 7;
	xor.b32  	%r1975, %r1973, %r1974;
	and.b32  	%r1976, %r5086, %r5087;
	not.b32 	%r1977, %r5086;
	and.b32  	%r1978, %r5080, %r1977;
	or.b32  	%r1979, %r1976, %r1978;
	ld.global.nc.u32 	%r1980, [%rd237+12];
	add.s32 	%r1981, %r1975, %r1979;
	add.s32 	%r1982, %r1981, %r5085;
	add.s32 	%r1983, %r1982, %r1980;
	add.s32 	%r1984, %r1983, %r1908;
	shf.l.wrap.b32 	%r1985, %r5082, %r5082, 30;
	shf.l.wrap.b32 	%r1986, %r5082, %r5082, 19;
	xor.b32  	%r1987, %r1985, %r1986;
	shf.l.wrap.b32 	%r1988, %r5082, %r5082, 10;
	xor.b32  	%r1989, %r1987, %r1988;
	xor.b32  	%r1990, %r5083, %r5084;
	and.b32  	%r1991, %r5082, %r1990;
	and.b32  	%r1992, %r5083, %r5084;
	xor.b32  	%r1993, %r1991, %r1992;
	add.s32 	%r1994, %r1989, %r1993;
	add.s32 	%r5085, %r1984, %r5081;
	add.s32 	%r5081, %r1994, %r1984;
	add.s32 	%r5079, %r5079, 4;
	setp.ne.s32 	%p47, %r5079, 64;
	@%p47 bra 	$L__BB0_83;
	add.s32 	%r1995, %r235, %r5081;
	add.s32 	%r1996, %r236, %r5082;
	st.v2.u32 	[%rd21+80], {%r1995, %r1996};
	add.s32 	%r1997, %r237, %r5083;
	add.s32 	%r1998, %r238, %r5084;
	st.v2.u32 	[%rd21+88], {%r1997, %r1998};
	add.s32 	%r1999, %r239, %r5085;
	add.s32 	%r2000, %r240, %r5086;
	st.v2.u32 	[%rd21+96], {%r1999, %r2000};
	add.s32 	%r2001, %r241, %r5087;
	add.s32 	%r2002, %r242, %r5080;
	st.v2.u32 	[%rd21+104], {%r2001, %r2002};
	mov.b32 	%r2003, 0;
	st.v2.u32 	[%rd21], {%r2003, %r2003};
	st.v2.u32 	[%rd21+8], {%r2003, %r2003};
	st.v2.u32 	[%rd21+16], {%r2003, %r2003};
	st.v2.u32 	[%rd21+24], {%r2003, %r2003};
	st.v2.u32 	[%rd21+32], {%r2003, %r2003};
	st.v2.u32 	[%rd21+40], {%r2003, %r2003};
	st.v2.u32 	[%rd21+48], {%r2003, %r2003};
$L__BB0_85:
	ld.u32 	%r2011, [%rd21+64];
	shl.b32 	%r2012, %r2011, 5;
	cvt.u64.u32 	%rd243, %r2012;
	ld.u64 	%rd244, [%rd21+72];
	add.s64 	%rd245, %rd244, %rd243;
	st.u64 	[%rd21+72], %rd245;
	cvt.u32.u64 	%r5091, %rd245;
	{ .reg .b32 tmp; mov.b64 {tmp, %r5093}, %rd245; }
	st.v2.u32 	[%rd21+56], {%r5093, %r5091};
	ld.u32 	%r5092, [%rd21];
	ld.u32 	%r2013, [%rd21+4];
	ld.u32 	%r2014, [%rd21+8];
	ld.u32 	%r2015, [%rd21+12];
	st.local.v4.u32 	[%rd11], {%r5092, %r2013, %r2014, %r2015};
	ld.u32 	%r2016, [%rd21+16];
	ld.u32 	%r2017, [%rd21+20];
	ld.u32 	%r2018, [%rd21+24];
	ld.u32 	%r2019, [%rd21+28];
	st.local.v4.u32 	[%rd11+16], {%r2016, %r2017, %r2018, %r2019};
	ld.u32 	%r2020, [%rd21+32];
	ld.u32 	%r2021, [%rd21+36];
	ld.u32 	%r2022, [%rd21+40];
	ld.u32 	%r2023, [%rd21+44];
	st.local.v4.u32 	[%rd11+32], {%r2020, %r2021, %r2022, %r2023};
	ld.u32 	%r5090, [%rd21+48];
	ld.u32 	%r2024, [%rd21+52];
	st.local.v4.u32 	[%rd11+48], {%r5090, %r2024, %r5093, %r5091};
	mov.b32 	%r5094, 16;
$L__BB0_86:
	shf.l.wrap.b32 	%r2025, %r5093, %r5093, 15;
	shf.l.wrap.b32 	%r2026, %r5093, %r5093, 13;
	xor.b32  	%r2027, %r2025, %r2026;
	shr.u32 	%r2028, %r5093, 10;
	xor.b32  	%r2029, %r2027, %r2028;
	add.s32 	%r2030, %r5094, -7;
	mul.wide.u32 	%rd246, %r2030, 4;
	add.s64 	%rd247, %rd11, %rd246;
	ld.local.u32 	%r2031, [%rd247];
	add.s32 	%r2032, %r2029, %r2031;
	ld.local.u32 	%r2033, [%rd247+-32];
	shf.l.wrap.b32 	%r2034, %r2033, %r2033, 25;
	shf.l.wrap.b32 	%r2035, %r2033, %r2033, 14;
	xor.b32  	%r2036, %r2034, %r2035;
	shr.u32 	%r2037, %r2033, 3;
	xor.b32  	%r2038, %r2036, %r2037;
	add.s32 	%r2039, %r2032, %r5092;
	add.s32 	%r275, %r2039, %r2038;
	shf.l.wrap.b32 	%r2040, %r5091, %r5091, 15;
	shf.l.wrap.b32 	%r2041, %r5091, %r5091, 13;
	xor.b32  	%r2042, %r2040, %r2041;
	shr.u32 	%r2043, %r5091, 10;
	xor.b32  	%r2044, %r2042, %r2043;
	ld.local.v2.u32 	{%r2045, %r2046}, [%rd247+4];
	add.s32 	%r2047, %r2044, %r2045;
	ld.local.v2.u32 	{%r2048, %r2049}, [%rd247+-28];
	shf.l.wrap.b32 	%r2050, %r2048, %r2048, 25;
	shf.l.wrap.b32 	%r2051, %r2048, %r2048, 14;
	xor.b32  	%r2052, %r2050, %r2051;
	shr.u32 	%r2053, %r2048, 3;
	xor.b32  	%r2054, %r2052, %r2053;
	add.s32 	%r2055, %r2047, %r2033;
	add.s32 	%r2056, %r2055, %r2054;
	shf.l.wrap.b32 	%r2057, %r275, %r275, 15;
	shf.l.wrap.b32 	%r2058, %r275, %r275, 13;
	xor.b32  	%r2059, %r2057, %r2058;
	shr.u32 	%r2060, %r275, 10;
	xor.b32  	%r2061, %r2059, %r2060;
	add.s32 	%r2062, %r2061, %r2046;
	shf.l.wrap.b32 	%r2063, %r2049, %r2049, 25;
	shf.l.wrap.b32 	%r2064, %r2049, %r2049, 14;
	xor.b32  	%r2065, %r2063, %r2064;
	shr.u32 	%r2066, %r2049, 3;
	xor.b32  	%r2067, %r2065, %r2066;
	add.s32 	%r2068, %r2062, %r2048;
	add.s32 	%r5093, %r2068, %r2067;
	shf.l.wrap.b32 	%r2069, %r2056, %r2056, 15;
	shf.l.wrap.b32 	%r2070, %r2056, %r2056, 13;
	xor.b32  	%r2071, %r2069, %r2070;
	shr.u32 	%r2072, %r2056, 10;
	xor.b32  	%r2073, %r2071, %r2072;
	add.s32 	%r2074, %r2073, %r5090;
	ld.local.u32 	%r5092, [%rd247+-20];
	shf.l.wrap.b32 	%r2075, %r5092, %r5092, 25;
	shf.l.wrap.b32 	%r2076, %r5092, %r5092, 14;
	xor.b32  	%r2077, %r2075, %r2076;
	shr.u32 	%r2078, %r5092, 3;
	xor.b32  	%r2079, %r2077, %r2078;
	add.s32 	%r2080, %r2074, %r2049;
	add.s32 	%r5091, %r2080, %r2079;
	st.local.v4.u32 	[%rd247+28], {%r275, %r2056, %r5093, %r5091};
	add.s32 	%r5094, %r5094, 4;
	setp.ne.s32 	%p55, %r5094, 64;
	mov.u32 	%r5090, %r275;
	@%p55 bra 	$L__BB0_86;
	ld.v2.u32 	{%r280, %r281}, [%rd21+80];
	ld.v2.u32 	{%r282, %r283}, [%rd21+88];
	ld.v2.u32 	{%r284, %r285}, [%rd21+96];
	ld.v2.u32 	{%r286, %r287}, [%rd21+104];
	mov.b32 	%r5095, 0;
	mov.u32 	%r5096, %r287;
	mov.u32 	%r5097, %r280;
	mov.u32 	%r5098, %r281;
	mov.u32 	%r5099, %r282;
	mov.u32 	%r5100, %r283;
	mov.u32 	%r5101, %r284;
	mov.u32 	%r5102, %r285;
	mov.u32 	%r5103, %r286;
$L__BB0_88:
	shf.l.wrap.b32 	%r2082, %r5101, %r5101, 26;
	shf.l.wrap.b32 	%r2083, %r5101, %r5101, 21;
	xor.b32  	%r2084, %r2082, %r2083;
	shf.l.wrap.b32 	%r2085, %r5101, %r5101, 7;
	xor.b32  	%r2086, %r2084, %r2085;
	and.b32  	%r2087, %r5101, %r5102;
	not.b32 	%r2088, %r5101;
	and.b32  	%r2089, %r5103, %r2088;
	or.b32  	%r2090, %r2087, %r2089;
	mul.wide.u32 	%rd248, %r5095, 4;
	mov.u64 	%rd249, _ZZ22sha256_transform_wordsP12SHA256_CTX_WPjE1k;
	add.s64 	%rd250, %rd249, %rd248;
	ld.global.nc.u32 	%r2091, [%rd250];
	add.s64 	%rd251, %rd11, %rd248;
	ld.local.v4.u32 	{%r2092, %r2093, %r2094, %r2095}, [%rd251];
	add.s32 	%r2096, %r2086, %r2090;
	add.s32 	%r2097, %r2096, %r5096;
	add.s32 	%r2098, %r2097, %r2091;
	add.s32 	%r2099, %r2098, %r2092;
	shf.l.wrap.b32 	%r2100, %r5097, %r5097, 30;
	shf.l.wrap.b32 	%r2101, %r5097, %r5097, 19;
	xor.b32  	%r2102, %r2100, %r2101;
	shf.l.wrap.b32 	%r2103, %r5097, %r5097, 10;
	xor.b32  	%r2104, %r2102, %r2103;
	xor.b32  	%r2105, %r5098, %r5099;
	and.b32  	%r2106, %r5097, %r2105;
	and.b32  	%r2107, %r5098, %r5099;
	xor.b32  	%r2108, %r2106, %r2107;
	add.s32 	%r2109, %r2104, %r2108;
	add.s32 	%r5096, %r2099, %r5100;
	add.s32 	%r5100, %r2109, %r2099;
	shf.l.wrap.b32 	%r2110, %r5096, %r5096, 26;
	shf.l.wrap.b32 	%r2111, %r5096, %r5096, 21;
	xor.b32  	%r2112, %r2110, %r2111;
	shf.l.wrap.b32 	%r2113, %r5096, %r5096, 7;
	xor.b32  	%r2114, %r2112, %r2113;
	and.b32  	%r2115, %r5096, %r5101;
	not.b32 	%r2116, %r5096;
	and.b32  	%r2117, %r5102, %r2116;
	or.b32  	%r2118, %r2115, %r2117;
	ld.global.nc.u32 	%r2119, [%rd250+4];
	add.s32 	%r2120, %r2114, %r2118;
	add.s32 	%r2121, %r2120, %r5103;
	add.s32 	%r2122, %r2121, %r2119;
	add.s32 	%r2123, %r2122, %r2093;
	shf.l.wrap.b32 	%r2124, %r5100, %r5100, 30;
	shf.l.wrap.b32 	%r2125, %r5100, %r5100, 19;
	xor.b32  	%r2126, %r2124, %r2125;
	shf.l.wrap.b32 	%r2127, %r5100, %r5100, 10;
	xor.b32  	%r2128, %r2126, %r2127;
	xor.b32  	%r2129, %r5097, %r5098;
	and.b32  	%r2130, %r5100, %r2129;
	and.b32  	%r2131, %r5097, %r5098;
	xor.b32  	%r2132, %r2130, %r2131;
	add.s32 	%r2133, %r2128, %r2132;
	add.s32 	%r5103, %r2123, %r5099;
	add.s32 	%r5099, %r2133, %r2123;
	shf.l.wrap.b32 	%r2134, %r5103, %r5103, 26;
	shf.l.wrap.b32 	%r2135, %r5103, %r5103, 21;
	xor.b32  	%r2136, %r2134, %r2135;
	shf.l.wrap.b32 	%r2137, %r5103, %r5103, 7;
	xor.b32  	%r2138, %r2136, %r2137;
	and.b32  	%r2139, %r5103, %r5096;
	not.b32 	%r2140, %r5103;
	and.b32  	%r2141, %r5101, %r2140;
	or.b32  	%r2142, %r2139, %r2141;
	ld.global.nc.u32 	%r2143, [%rd250+8];
	add.s32 	%r2144, %r2138, %r2142;
	add.s32 	%r2145, %r2144, %r5102;
	add.s32 	%r2146, %r2145, %r2143;
	add.s32 	%r2147, %r2146, %r2094;
	shf.l.wrap.b32 	%r2148, %r5099, %r5099, 30;
	shf.l.wrap.b32 	%r2149, %r5099, %r5099, 19;
	xor.b32  	%r2150, %r2148, %r2149;
	shf.l.wrap.b32 	%r2151, %r5099, %r5099, 10;
	xor.b32  	%r2152, %r2150, %r2151;
	xor.b32  	%r2153, %r5100, %r5097;
	and.b32  	%r2154, %r5099, %r2153;
	and.b32  	%r2155, %r5100, %r5097;
	xor.b32  	%r2156, %r2154, %r2155;
	add.s32 	%r2157, %r2152, %r2156;
	add.s32 	%r5102, %r2147, %r5098;
	add.s32 	%r5098, %r2157, %r2147;
	shf.l.wrap.b32 	%r2158, %r5102, %r5102, 26;
	shf.l.wrap.b32 	%r2159, %r5102, %r5102, 21;
	xor.b32  	%r2160, %r2158, %r2159;
	shf.l.wrap.b32 	%r2161, %r5102, %r5102, 7;
	xor.b32  	%r2162, %r2160, %r2161;
	and.b32  	%r2163, %r5102, %r5103;
	not.b32 	%r2164, %r5102;
	and.b32  	%r2165, %r5096, %r2164;
	or.b32  	%r2166, %r2163, %r2165;
	ld.global.nc.u32 	%r2167, [%rd250+12];
	add.s32 	%r2168, %r2162, %r2166;
	add.s32 	%r2169, %r2168, %r5101;
	add.s32 	%r2170, %r2169, %r2167;
	add.s32 	%r2171, %r2170, %r2095;
	shf.l.wrap.b32 	%r2172, %r5098, %r5098, 30;
	shf.l.wrap.b32 	%r2173, %r5098, %r5098, 19;
	xor.b32  	%r2174, %r2172, %r2173;
	shf.l.wrap.b32 	%r2175, %r5098, %r5098, 10;
	xor.b32  	%r2176, %r2174, %r2175;
	xor.b32  	%r2177, %r5099, %r5100;
	and.b32  	%r2178, %r5098, %r2177;
	and.b32  	%r2179, %r5099, %r5100;
	xor.b32  	%r2180, %r2178, %r2179;
	add.s32 	%r2181, %r2176, %r2180;
	add.s32 	%r5101, %r2171, %r5097;
	add.s32 	%r5097, %r2181, %r2171;
	add.s32 	%r5095, %r5095, 4;
	setp.ne.s32 	%p56, %r5095, 64;
	@%p56 bra 	$L__BB0_88;
	xor.b32  	%r2183, %r151, 1549556828;
	xor.b32  	%r2184, %r152, 1549556828;
	xor.b32  	%r2185, %r153, 1549556828;
	xor.b32  	%r2186, %r154, 1549556828;
	xor.b32  	%r2187, %r155, 1549556828;
	xor.b32  	%r2188, %r156, 1549556828;
	xor.b32  	%r2189, %r157, 1549556828;
	xor.b32  	%r2190, %r158, 1549556828;
	add.s32 	%r2191, %r280, %r5097;
	add.s32 	%r2192, %r281, %r5098;
	add.s32 	%r2193, %r282, %r5099;
	add.s32 	%r2194, %r283, %r5100;
	add.s32 	%r2195, %r284, %r5101;
	add.s32 	%r2196, %r285, %r5102;
	add.s32 	%r2197, %r286, %r5103;
	add.s32 	%r2198, %r287, %r5096;
	st.u32 	[%rd21+131884], %r2191;
	st.u32 	[%rd21+131888], %r2192;
	st.u32 	[%rd21+131892], %r2193;
	st.u32 	[%rd21+131896], %r2194;
	st.u32 	[%rd21+131900], %r2195;
	st.u32 	[%rd21+131904], %r2196;
	st.u32 	[%rd21+131908], %r2197;
	st.u32 	[%rd21+131912], %r2198;
	st.u32 	[%rd21+131948], %r2183;
	st.u32 	[%rd21+131952], %r2184;
	st.u32 	[%rd21+131956], %r2185;
	st.u32 	[%rd21+131960], %r2186;
	st.u32 	[%rd21+131964], %r2187;
	st.u32 	[%rd21+131968], %r2188;
	st.u32 	[%rd21+131972], %r2189;
	st.u32 	[%rd21+131976], %r2190;
	mov.b32 	%r2199, 1549556828;
	st.u32 	[%rd21+131980], %r2199;
	st.u32 	[%rd21+131984], %r2199;
	st.u32 	[%rd21+131988], %r2199;
	st.u32 	[%rd21+131992], %r2199;
	st.u32 	[%rd21+131996], %r2199;
	st.u32 	[%rd21+132000], %r2199;
	st.u32 	[%rd21+132004], %r2199;
	st.u32 	[%rd21+132008], %r2199;
	st.u32 	[%rd21+132012], %r2191;
	st.u32 	[%rd21+132016], %r2192;
	st.u32 	[%rd21+132020], %r2193;
	st.u32 	[%rd21+132024], %r2194;
	st.u32 	[%rd21+132028], %r2195;
	st.u32 	[%rd21+132032], %r2196;
	st.u32 	[%rd21+132036], %r2197;
	st.u32 	[%rd21+132040], %r2198;
	ld.u32 	%r2200, [%rd21+131916];
	st.u32 	[%rd21+132044], %r2200;
	ld.u32 	%r2201, [%rd21+131920];
	st.u32 	[%rd21+132048], %r2201;
	ld.u32 	%r2202, [%rd21+131924];
	st.u32 	[%rd21+132052], %r2202;
	ld.u32 	%r2203, [%rd21+131928];
	st.u32 	[%rd21+132056], %r2203;
	ld.u32 	%r2204, [%rd21+131932];
	st.u32 	[%rd21+132060], %r2204;
	ld.u32 	%r2205, [%rd21+131936];
	st.u32 	[%rd21+132064], %r2205;
	ld.u32 	%r2206, [%rd21+131940];
	st.u32 	[%rd21+132068], %r2206;
	ld.u32 	%r2207, [%rd21+131944];
	st.u32 	[%rd21+132072], %r2207;
	st.u32 	[%rd21+132076], %r2183;
	st.u32 	[%rd21+132080], %r2184;
	st.u32 	[%rd21+132084], %r2185;
	st.u32 	[%rd21+132088], %r2186;
	st.u32 	[%rd21+132092], %r2187;
	st.local.v4.u32 	[%rd17], {%r2183, %r2184, %r2185, %r2186};
	st.local.v4.u32 	[%rd17+16], {%r2187, %r2188, %r2189, %r2190};
	st.local.v4.u32 	[%rd17+32], {%r2199, %r2199, %r2199, %r2199};
	st.local.v4.u32 	[%rd17+48], {%r2199, %r2199, %r2199, %r2199};
	st.local.v4.u32 	[%rd17+64], {%r2191, %r2192, %r2193, %r2194};
	st.local.v4.u32 	[%rd17+80], {%r2195, %r2196, %r2197, %r2198};
	mov.b32 	%r5120, 0;
	st.u32 	[%rd21+64], %r5120;
	mov.b64 	%rd252, 0;
	st.u64 	[%rd21+72], %rd252;
	mov.b32 	%r2208, -1150833019;
	mov.b32 	%r2209, 1779033703;
	st.v2.u32 	[%rd21+80], {%r2209, %r2208};
	mov.b32 	%r2210, -1521486534;
	mov.b32 	%r2211, 1013904242;
	st.v2.u32 	[%rd21+88], {%r2211, %r2210};
	mov.b32 	%r2212, -1694144372;
	mov.b32 	%r2213, 1359893119;
	st.v2.u32 	[%rd21+96], {%r2213, %r2212};
	mov.b32 	%r2214, 1541459225;
	mov.b32 	%r2215, 528734635;
	st.v2.u32 	[%rd21+104], {%r2215, %r2214};
	mov.u32 	%r5105, %r5120;
$L__BB0_90:
	mul.wide.u32 	%rd253, %r5105, 4;
	add.s64 	%rd254, %rd17, %rd253;
	ld.local.u32 	%r2216, [%rd254];
	mul.wide.u32 	%rd255, %r5120, 4;
	add.s64 	%rd256, %rd21, %rd255;
	st.u32 	[%rd256], %r2216;
	ld.u32 	%r2217, [%rd21+64];
	add.s32 	%r5120, %r2217, 1;
	st.u32 	[%rd21+64], %r5120;
	setp.ne.s32 	%p57, %r5120, 16;
	@%p57 bra 	$L__BB0_96;
	ld.u32 	%r5108, [%rd21];
	ld.u32 	%r2219, [%rd21+4];
	ld.u32 	%r2220, [%rd21+8];
	ld.u32 	%r2221, [%rd21+12];
	st.local.v4.u32 	[%rd10], {%r5108, %r2219, %r2220, %r2221};
	ld.u32 	%r2222, [%rd21+16];
	ld.u32 	%r2223, [%rd21+20];
	ld.u32 	%r2224, [%rd21+24];
	ld.u32 	%r2225, [%rd21+28];
	st.local.v4.u32 	[%rd10+16], {%r2222, %r2223, %r2224, %r2225};
	ld.u32 	%r2226, [%rd21+32];
	ld.u32 	%r2227, [%rd21+36];
	ld.u32 	%r2228, [%rd21+40];
	ld.u32 	%r2229, [%rd21+44];
	st.local.v4.u32 	[%rd10+32], {%r2226, %r2227, %r2228, %r2229};
	ld.u32 	%r5106, [%rd21+48];
	ld.u32 	%r2230, [%rd21+52];
	ld.u32 	%r5109, [%rd21+56];
	ld.u32 	%r5107, [%rd21+60];
	st.local.v4.u32 	[%rd10+48], {%r5106, %r2230, %r5109, %r5107};
	mov.b32 	%r5110, 16;
$L__BB0_92:
	shf.l.wrap.b32 	%r2231, %r5109, %r5109, 15;
	shf.l.wrap.b32 	%r2232, %r5109, %r5109, 13;
	xor.b32  	%r2233, %r2231, %r2232;
	shr.u32 	%r2234, %r5109, 10;
	xor.b32  	%r2235, %r2233, %r2234;
	add.s32 	%r2236, %r5110, -7;
	mul.wide.u32 	%rd257, %r2236, 4;
	add.s64 	%rd258, %rd10, %rd257;
	ld.local.u32 	%r2237, [%rd258];
	add.s32 	%r2238, %r2235, %r2237;
	ld.local.u32 	%r2239, [%rd258+-32];
	shf.l.wrap.b32 	%r2240, %r2239, %r2239, 25;
	shf.l.wrap.b32 	%r2241, %r2239, %r2239, 14;
	xor.b32  	%r2242, %r2240, %r2241;
	shr.u32 	%r2243, %r2239, 3;
	xor.b32  	%r2244, %r2242, %r2243;
	add.s32 	%r2245, %r2238, %r5108;
	add.s32 	%r318, %r2245, %r2244;
	shf.l.wrap.b32 	%r2246, %r5107, %r5107, 15;
	shf.l.wrap.b32 	%r2247, %r5107, %r5107, 13;
	xor.b32  	%r2248, %r2246, %r2247;
	shr.u32 	%r2249, %r5107, 10;
	xor.b32  	%r2250, %r2248, %r2249;
	ld.local.v2.u32 	{%r2251, %r2252}, [%rd258+4];
	add.s32 	%r2253, %r2250, %r2251;
	ld.local.v2.u32 	{%r2254, %r2255}, [%rd258+-28];
	shf.l.wrap.b32 	%r2256, %r2254, %r2254, 25;
	shf.l.wrap.b32 	%r2257, %r2254, %r2254, 14;
	xor.b32  	%r2258, %r2256, %r2257;
	shr.u32 	%r2259, %r2254, 3;
	xor.b32  	%r2260, %r2258, %r2259;
	add.s32 	%r2261, %r2253, %r2239;
	add.s32 	%r2262, %r2261, %r2260;
	shf.l.wrap.b32 	%r2263, %r318, %r318, 15;
	shf.l.wrap.b32 	%r2264, %r318, %r318, 13;
	xor.b32  	%r2265, %r2263, %r2264;
	shr.u32 	%r2266, %r318, 10;
	xor.b32  	%r2267, %r2265, %r2266;
	add.s32 	%r2268, %r2267, %r2252;
	shf.l.wrap.b32 	%r2269, %r2255, %r2255, 25;
	shf.l.wrap.b32 	%r2270, %r2255, %r2255, 14;
	xor.b32  	%r2271, %r2269, %r2270;
	shr.u32 	%r2272, %r2255, 3;
	xor.b32  	%r2273, %r2271, %r2272;
	add.s32 	%r2274, %r2268, %r2254;
	add.s32 	%r5109, %r2274, %r2273;
	shf.l.wrap.b32 	%r2275, %r2262, %r2262, 15;
	shf.l.wrap.b32 	%r2276, %r2262, %r2262, 13;
	xor.b32  	%r2277, %r2275, %r2276;
	shr.u32 	%r2278, %r2262, 10;
	xor.b32  	%r2279, %r2277, %r2278;
	add.s32 	%r2280, %r2279, %r5106;
	ld.local.u32 	%r5108, [%rd258+-20];
	shf.l.wrap.b32 	%r2281, %r5108, %r5108, 25;
	shf.l.wrap.b32 	%r2282, %r5108, %r5108, 14;
	xor.b32  	%r2283, %r2281, %r2282;
	shr.u32 	%r2284, %r5108, 3;
	xor.b32  	%r2285, %r2283, %r2284;
	add.s32 	%r2286, %r2280, %r2255;
	add.s32 	%r5107, %r2286, %r2285;
	st.local.v4.u32 	[%rd258+28], {%r318, %r2262, %r5109, %r5107};
	add.s32 	%r5110, %r5110, 4;
	setp.ne.s32 	%p58, %r5110, 64;
	mov.u32 	%r5106, %r318;
	@%p58 bra 	$L__BB0_92;
	ld.v2.u32 	{%r323, %r324}, [%rd21+80];
	ld.v2.u32 	{%r325, %r326}, [%rd21+88];
	ld.v2.u32 	{%r327, %r328}, [%rd21+96];
	ld.v2.u32 	{%r329, %r330}, [%rd21+104];
	mov.b32 	%r5111, 0;
	mov.u32 	%r5112, %r330;
	mov.u32 	%r5113, %r323;
	mov.u32 	%r5114, %r324;
	mov.u32 	%r5115, %r325;
	mov.u32 	%r5116, %r326;
	mov.u32 	%r5117, %r327;
	mov.u32 	%r5118, %r328;
	mov.u32 	%r5119, %r329;
$L__BB0_94:
	shf.l.wrap.b32 	%r2288, %r5117, %r5117, 26;
	shf.l.wrap.b32 	%r2289, %r5117, %r5117, 21;
	xor.b32  	%r2290, %r2288, %r2289;
	shf.l.wrap.b32 	%r2291, %r5117, %r5117, 7;
	xor.b32  	%r2292, %r2290, %r2291;
	and.b32  	%r2293, %r5117, %r5118;
	not.b32 	%r2294, %r5117;
	and.b32  	%r2295, %r5119, %r2294;
	or.b32  	%r2296, %r2293, %r2295;
	mul.wide.u32 	%rd259, %r5111, 4;
	add.s64 	%rd261, %rd249, %rd259;
	ld.global.nc.u32 	%r2297, [%rd261];
	add.s64 	%rd262, %rd10, %rd259;
	ld.local.v4.u32 	{%r2298, %r2299, %r2300, %r2301}, [%rd262];
	add.s32 	%r2302, %r2292, %r2296;
	add.s32 	%r2303, %r2302, %r5112;
	add.s32 	%r2304, %r2303, %r2297;
	add.s32 	%r2305, %r2304, %r2298;
	shf.l.wrap.b32 	%r2306, %r5113, %r5113, 30;
	shf.l.wrap.b32 	%r2307, %r5113, %r5113, 19;
	xor.b32  	%r2308, %r2306, %r2307;
	shf.l.wrap.b32 	%r2309, %r5113, %r5113, 10;
	xor.b32  	%r2310, %r2308, %r2309;
	xor.b32  	%r2311, %r5114, %r5115;
	and.b32  	%r2312, %r5113, %r2311;
	and.b32  	%r2313, %r5114, %r5115;
	xor.b32  	%r2314, %r2312, %r2313;
	add.s32 	%r2315, %r2310, %r2314;
	add.s32 	%r5112, %r2305, %r5116;
	add.s32 	%r5116, %r2315, %r2305;
	shf.l.wrap.b32 	%r2316, %r5112, %r5112, 26;
	shf.l.wrap.b32 	%r2317, %r5112, %r5112, 21;
	xor.b32  	%r2318, %r2316, %r2317;
	shf.l.wrap.b32 	%r2319, %r5112, %r5112, 7;
	xor.b32  	%r2320, %r2318, %r2319;
	and.b32  	%r2321, %r5112, %r5117;
	not.b32 	%r2322, %r5112;
	and.b32  	%r2323, %r5118, %r2322;
	or.b32  	%r2324, %r2321, %r2323;
	ld.global.nc.u32 	%r2325, [%rd261+4];
	add.s32 	%r2326, %r2320, %r2324;
	add.s32 	%r2327, %r2326, %r5119;
	add.s32 	%r2328, %r2327, %r2325;
	add.s32 	%r2329, %r2328, %r2299;
	shf.l.wrap.b32 	%r2330, %r5116, %r5116, 30;
	shf.l.wrap.b32 	%r2331, %r5116, %r5116, 19;
	xor.b32  	%r2332, %r2330, %r2331;
	shf.l.wrap.b32 	%r2333, %r5116, %r5116, 10;
	xor.b32  	%r2334, %r2332, %r2333;
	xor.b32  	%r2335, %r5113, %r5114;
	and.b32  	%r2336, %r5116, %r2335;
	and.b32  	%r2337, %r5113, %r5114;
	xor.b32  	%r2338, %r2336, %r2337;
	add.s32 	%r2339, %r2334, %r2338;
	add.s32 	%r5119, %r2329, %r5115;
	add.s32 	%r5115, %r2339, %r2329;
	shf.l.wrap.b32 	%r2340, %r5119, %r5119, 26;
	shf.l.wrap.b32 	%r2341, %r5119, %r5119, 21;
	xor.b32  	%r2342, %r2340, %r2341;
	shf.l.wrap.b32 	%r2343, %r5119, %r5119, 7;
	xor.b32  	%r2344, %r2342, %r2343;
	and.b32  	%r2345, %r5119, %r5112;
	not.b32 	%r2346, %r5119;
	and.b32  	%r2347, %r5117, %r2346;
	or.b32  	%r2348, %r2345, %r2347;
	ld.global.nc.u32 	%r2349, [%rd261+8];
	add.s32 	%r2350, %r2344, %r2348;
	add.s32 	%r2351, %r2350, %r5118;
	add.s32 	%r2352, %r2351, %r2349;
	add.s32 	%r2353, %r2352, %r2300;
	shf.l.wrap.b32 	%r2354, %r5115, %r5115, 30;
	shf.l.wrap.b32 	%r2355, %r5115, %r5115, 19;
	xor.b32  	%r2356, %r2354, %r2355;
	shf.l.wrap.b32 	%r2357, %r5115, %r5115, 10;
	xor.b32  	%r2358, %r2356, %r2357;
	xor.b32  	%r2359, %r5116, %r5113;
	and.b32  	%r2360, %r5115, %r2359;
	and.b32  	%r2361, %r5116, %r5113;
	xor.b32  	%r2362, %r2360, %r2361;
	add.s32 	%r2363, %r2358, %r2362;
	add.s32 	%r5118, %r2353, %r5114;
	add.s32 	%r5114, %r2363, %r2353;
	shf.l.wrap.b32 	%r2364, %r5118, %r5118, 26;
	shf.l.wrap.b32 	%r2365, %r5118, %r5118, 21;
	xor.b32  	%r2366, %r2364, %r2365;
	shf.l.wrap.b32 	%r2367, %r5118, %r5118, 7;
	xor.b32  	%r2368, %r2366, %r2367;
	and.b32  	%r2369, %r5118, %r5119;
	not.b32 	%r2370, %r5118;
	and.b32  	%r2371, %r5112, %r2370;
	or.b32  	%r2372, %r2369, %r2371;
	ld.global.nc.u32 	%r2373, [%rd261+12];
	add.s32 	%r2374, %r2368, %r2372;
	add.s32 	%r2375, %r2374, %r5117;
	add.s32 	%r2376, %r2375, %r2373;
	add.s32 	%r2377, %r2376, %r2301;
	shf.l.wrap.b32 	%r2378, %r5114, %r5114, 30;
	shf.l.wrap.b32 	%r2379, %r5114, %r5114, 19;
	xor.b32  	%r2380, %r2378, %r2379;
	shf.l.wrap.b32 	%r2381, %r5114, %r5114, 10;
	xor.b32  	%r2382, %r2380, %r2381;
	xor.b32  	%r2383, %r5115, %r5116;
	and.b32  	%r2384, %r5114, %r2383;
	and.b32  	%r2385, %r5115, %r5116;
	xor.b32  	%r2386, %r2384, %r2385;
	add.s32 	%r2387, %r2382, %r2386;
	add.s32 	%r5117, %r2377, %r5113;
	add.s32 	%r5113, %r2387, %r2377;
	add.s32 	%r5111, %r5111, 4;
	setp.ne.s32 	%p59, %r5111, 64;
	@%p59 bra 	$L__BB0_94;
	add.s32 	%r2389, %r323, %r5113;
	add.s32 	%r2390, %r324, %r5114;
	st.v2.u32 	[%rd21+80], {%r2389, %r2390};
	add.s32 	%r2391, %r325, %r5115;
	add.s32 	%r2392, %r326, %r5116;
	st.v2.u32 	[%rd21+88], {%r2391, %r2392};
	add.s32 	%r2393, %r327, %r5117;
	add.s32 	%r2394, %r328, %r5118;
	st.v2.u32 	[%rd21+96], {%r2393, %r2394};
	add.s32 	%r2395, %r329, %r5119;
	add.s32 	%r2396, %r330, %r5112;
	st.v2.u32 	[%rd21+104], {%r2395, %r2396};
	ld.u64 	%rd263, [%rd21+72];
	add.s64 	%rd264, %rd263, 512;
	st.u64 	[%rd21+72], %rd264;
	mov.b32 	%r5120, 0;
	st.u32 	[%rd21+64], %r5120;
$L__BB0_96:
	add.s32 	%r5105, %r5105, 1;
	setp.ne.s32 	%p60, %r5105, 24;
	@%p60 bra 	$L__BB0_90;
	setp.gt.u32 	%p61, %r5120, 13;
	@%p61 bra 	$L__BB0_108;
	mul.wide.u32 	%rd335, %r5120, 4;
	add.s64 	%rd29, %rd21, %rd335;
	mov.b32 	%r2612, -2147483648;
	st.u32 	[%rd29], %r2612;
	setp.eq.s32 	%p74, %r5120, 13;
	@%p74 bra 	$L__BB0_127;
	sub.s32 	%r351, 13, %r5120;
	and.b32  	%r352, %r351, 7;
	setp.gt.u32 	%p75, %r5120, 5;
	@%p75 bra 	$L__BB0_101;
	mov.b32 	%r2613, 0;
	st.u32 	[%rd29+4], %r2613;
	st.u32 	[%rd29+8], %r2613;
	st.u32 	[%rd29+12], %r2613;
	st.u32 	[%rd29+16], %r2613;
	st.u32 	[%rd29+20], %r2613;
	st.u32 	[%rd29+24], %r2613;
	st.u32 	[%rd29+28], %r2613;
	add.s32 	%r5120, %r5120, 8;
	st.u32 	[%rd29+32], %r2613;
$L__BB0_101:
	setp.eq.s32 	%p76, %r352, 0;
	@%p76 bra 	$L__BB0_127;
	and.b32  	%r410, %r351, 3;
	setp.lt.u32 	%p77, %r352, 4;
	@%p77 bra 	$L__BB0_104;
	mul.wide.u32 	%rd336, %r5120, 4;
	add.s64 	%rd337, %rd21, %rd336;
	mov.b32 	%r2614, 0;
	st.u32 	[%rd337+4], %r2614;
	st.u32 	[%rd337+8], %r2614;
	st.u32 	[%rd337+12], %r2614;
	add.s32 	%r5120, %r5120, 4;
	st.u32 	[%rd337+16], %r2614;
$L__BB0_104:
	setp.eq.s32 	%p78, %r410, 0;
	@%p78 bra 	$L__BB0_127;
	mul.wide.u32 	%rd338, %r5120, 4;
	add.s64 	%rd30, %rd21, %rd338;
	mov.b32 	%r2615, 0;
	st.u32 	[%rd30+4], %r2615;
	setp.eq.s32 	%p79, %r410, 1;
	@%p79 bra 	$L__BB0_127;
	mov.b32 	%r2616, 0;
	st.u32 	[%rd30+8], %r2616;
	setp.eq.s32 	%p80, %r410, 2;
	@%p80 bra 	$L__BB0_127;
	mov.b32 	%r2617, 0;
	st.u32 	[%rd30+12], %r2617;
	bra.uni 	$L__BB0_127;
$L__BB0_108:
	mul.wide.u32 	%rd265, %r5120, 4;
	add.s64 	%rd266, %rd21, %rd265;
	mov.b32 	%r2397, -2147483648;
	st.u32 	[%rd266], %r2397;
	add.s32 	%r353, %r5120, 1;
	setp.gt.u32 	%p62, %r353, 15;
	@%p62 bra 	$L__BB0_122;
	sub.s32 	%r354, 15, %r5120;
	and.b32  	%r355, %r354, 15;
	setp.eq.s32 	%p63, %r5120, 14;
	mov.b32 	%r5123, 15;
	@%p63 bra 	$L__BB0_112;
	and.b32  	%r356, %r354, -16;
	mov.b32 	%r5122, 0;
	mov.u32 	%r5123, %r353;
$L__BB0_111:
	.pragma "nounroll";
	mul.wide.u32 	%rd267, %r5123, 4;
	add.s64 	%rd268, %rd21, %rd267;
	mov.b32 	%r2400, 0;
	st.u32 	[%rd268], %r2400;
	add.s32 	%r2401, %r5123, 1;
	mul.wide.u32 	%rd269, %r2401, 4;
	add.s64 	%rd270, %rd21, %rd269;
	st.u32 	[%rd270], %r2400;
	add.s32 	%r2402, %r5123, 2;
	mul.wide.u32 	%rd271, %r2402, 4;
	add.s64 	%rd272, %rd21, %rd271;
	st.u32 	[%rd272], %r2400;
	add.s32 	%r2403, %r5123, 3;
	mul.wide.u32 	%rd273, %r2403, 4;
	add.s64 	%rd274, %rd21, %rd273;
	st.u32 	[%rd274], %r2400;
	add.s32 	%r2404, %r5123, 4;
	mul.wide.u32 	%rd275, %r2404, 4;
	add.s64 	%rd276, %rd21, %rd275;
	st.u32 	[%rd276], %r2400;
	add.s32 	%r2405, %r5123, 5;
	mul.wide.u32 	%rd277, %r2405, 4;
	add.s64 	%rd278, %rd21, %rd277;
	st.u32 	[%rd278], %r2400;
	add.s32 	%r2406, %r5123, 6;
	mul.wide.u32 	%rd279, %r2406, 4;
	add.s64 	%rd280, %rd21, %rd279;
	st.u32 	[%rd280], %r2400;
	add.s32 	%r2407, %r5123, 7;
	mul.wide.u32 	%rd281, %r2407, 4;
	add.s64 	%rd282, %rd21, %rd281;
	st.u32 	[%rd282], %r2400;
	add.s32 	%r2408, %r5123, 8;
	mul.wide.u32 	%rd283, %r2408, 4;
	add.s64 	%rd284, %rd21, %rd283;
	st.u32 	[%rd284], %r2400;
	add.s32 	%r2409, %r5123, 9;
	mul.wide.u32 	%rd285, %r2409, 4;
	add.s64 	%rd286, %rd21, %rd285;
	st.u32 	[%rd286], %r2400;
	add.s32 	%r2410, %r5123, 10;
	mul.wide.u32 	%rd287, %r2410, 4;
	add.s64 	%rd288, %rd21, %rd287;
	st.u32 	[%rd288], %r2400;
	add.s32 	%r2411, %r5123, 11;
	mul.wide.u32 	%rd289, %r2411, 4;
	add.s64 	%rd290, %rd21, %rd289;
	st.u32 	[%rd290], %r2400;
	add.s32 	%r2412, %r5123, 12;
	mul.wide.u32 	%rd291, %r2412, 4;
	add.s64 	%rd292, %rd21, %rd291;
	st.u32 	[%rd292], %r2400;
	add.s32 	%r2413, %r5123, 13;
	mul.wide.u32 	%rd293, %r2413, 4;
	add.s64 	%rd294, %rd21, %rd293;
	st.u32 	[%rd294], %r2400;
	add.s32 	%r2414, %r5123, 14;
	mul.wide.u32 	%rd295, %r2414, 4;
	add.s64 	%rd296, %rd21, %rd295;
	st.u32 	[%rd296], %r2400;
	add.s32 	%r2415, %r5123, 15;
	mul.wide.u32 	%rd297, %r2415, 4;
	add.s64 	%rd298, %rd21, %rd297;
	st.u32 	[%rd298], %r2400;
	add.s32 	%r5123, %r5123, 16;
	add.s32 	%r5122, %r5122, 16;
	setp.ne.s32 	%p64, %r5122, %r356;
	@%p64 bra 	$L__BB0_111;
$L__BB0_112:
	setp.eq.s32 	%p65, %r355, 0;
	@%p65 bra 	$L__BB0_122;
	and.b32  	%r362, %r354, 7;
	setp.lt.u32 	%p66, %r355, 8;
	@%p66 bra 	$L__BB0_115;
	mul.wide.u32 	%rd299, %r5123, 4;
	add.s64 	%rd300, %rd21, %rd299;
	mov.b32 	%r2416, 0;
	st.u32 	[%rd300], %r2416;
	add.s32 	%r2417, %r5123, 1;
	mul.wide.u32 	%rd301, %r2417, 4;
	add.s64 	%rd302, %rd21, %rd301;
	st.u32 	[%rd302], %r2416;
	add.s32 	%r2418, %r5123, 2;
	mul.wide.u32 	%rd303, %r2418, 4;
	add.s64 	%rd304, %rd21, %rd303;
	st.u32 	[%rd304], %r2416;
	add.s32 	%r2419, %r5123, 3;
	mul.wide.u32 	%rd305, %r2419, 4;
	add.s64 	%rd306, %rd21, %rd305;
	st.u32 	[%rd306], %r2416;
	add.s32 	%r2420, %r5123, 4;
	mul.wide.u32 	%rd307, %r2420, 4;
	add.s64 	%rd308, %rd21, %rd307;
	st.u32 	[%rd308], %r2416;
	add.s32 	%r2421, %r5123, 5;
	mul.wide.u32 	%rd309, %r2421, 4;
	add.s64 	%rd310, %rd21, %rd309;
	st.u32 	[%rd310], %r2416;
	add.s32 	%r2422, %r5123, 6;
	mul.wide.u32 	%rd311, %r2422, 4;
	add.s64 	%rd312, %rd21, %rd311;
	st.u32 	[%rd312], %r2416;
	add.s32 	%r2423, %r5123, 7;
	mul.wide.u32 	%rd313, %r2423, 4;
	add.s64 	%rd314, %rd21, %rd313;
	st.u32 	[%rd314], %r2416;
	add.s32 	%r5123, %r5123, 8;
$L__BB0_115:
	setp.eq.s32 	%p67, %r362, 0;
	@%p67 bra 	$L__BB0_122;
	and.b32  	%r365, %r354, 3;
	setp.lt.u32 	%p68, %r362, 4;
	@%p68 bra 	$L__BB0_118;
	mul.wide.u32 	%rd315, %r5123, 4;
	add.s64 	%rd316, %rd21, %rd315;
	mov.b32 	%r2424, 0;
	st.u32 	[%rd316], %r2424;
	add.s32 	%r2425, %r5123, 1;
	mul.wide.u32 	%rd317, %r2425, 4;
	add.s64 	%rd318, %rd21, %rd317;
	st.u32 	[%rd318], %r2424;
	add.s32 	%r2426, %r5123, 2;
	mul.wide.u32 	%rd319, %r2426, 4;
	add.s64 	%rd320, %rd21, %rd319;
	st.u32 	[%rd320], %r2424;
	add.s32 	%r2427, %r5123, 3;
	mul.wide.u32 	%rd321, %r2427, 4;
	add.s64 	%rd322, %rd21, %rd321;
	st.u32 	[%rd322], %r2424;
	add.s32 	%r5123, %r5123, 4;
$L__BB0_118:
	setp.eq.s32 	%p69, %r365, 0;
	@%p69 bra 	$L__BB0_122;
	mul.wide.u32 	%rd323, %r5123, 4;
	add.s64 	%rd324, %rd21, %rd323;
	mov.b32 	%r2428, 0;
	st.u32 	[%rd324], %r2428;
	setp.eq.s32 	%p70, %r365, 1;
	@%p70 bra 	$L__BB0_122;
	add.s32 	%r2429, %r5123, 1;
	mul.wide.u32 	%rd325, %r2429, 4;
	add.s64 	%rd326, %rd21, %rd325;
	mov.b32 	%r2430, 0;
	st.u32 	[%rd326], %r2430;
	setp.eq.s32 	%p71, %r365, 2;
	@%p71 bra 	$L__BB0_122;
	add.s32 	%r2431, %r5123, 2;
	mul.wide.u32 	%rd327, %r2431, 4;
	add.s64 	%rd328, %rd21, %rd327;
	mov.b32 	%r2432, 0;
	st.u32 	[%rd328], %r2432;
$L__BB0_122:
	ld.u32 	%r5128, [%rd21];
	ld.u32 	%r2434, [%rd21+4];
	ld.u32 	%r2435, [%rd21+8];
	ld.u32 	%r2436, [%rd21+12];
	st.local.v4.u32 	[%rd9], {%r5128, %r2434, %r2435, %r2436};
	ld.u32 	%r2437, [%rd21+16];
	ld.u32 	%r2438, [%rd21+20];
	ld.u32 	%r2439, [%rd21+24];
	ld.u32 	%r2440, [%rd21+28];
	st.local.v4.u32 	[%rd9+16], {%r2437, %r2438, %r2439, %r2440};
	ld.u32 	%r2441, [%rd21+32];
	ld.u32 	%r2442, [%rd21+36];
	ld.u32 	%r2443, [%rd21+40];
	ld.u32 	%r2444, [%rd21+44];
	st.local.v4.u32 	[%rd9+32], {%r2441, %r2442, %r2443, %r2444};
	ld.u32 	%r5126, [%rd21+48];
	ld.u32 	%r2445, [%rd21+52];
	ld.u32 	%r5129, [%rd21+56];
	ld.u32 	%r5127, [%rd21+60];
	st.local.v4.u32 	[%rd9+48], {%r5126, %r2445, %r5129, %r5127};
	mov.b32 	%r5130, 16;
$L__BB0_123:
	shf.l.wrap.b32 	%r2446, %r5129, %r5129, 15;
	shf.l.wrap.b32 	%r2447, %r5129, %r5129, 13;
	xor.b32  	%r2448, %r2446, %r2447;
	shr.u32 	%r2449, %r5129, 10;
	xor.b32  	%r2450, %r2448, %r2449;
	add.s32 	%r2451, %r5130, -7;
	mul.wide.u32 	%rd329, %r2451, 4;
	add.s64 	%rd330, %rd9, %rd329;
	ld.local.u32 	%r2452, [%rd330];
	add.s32 	%r2453, %r2450, %r2452;
	ld.local.u32 	%r2454, [%rd330+-32];
	shf.l.wrap.b32 	%r2455, %r2454, %r2454, 25;
	shf.l.wrap.b32 	%r2456, %r2454, %r2454, 14;
	xor.b32  	%r2457, %r2455, %r2456;
	shr.u32 	%r2458, %r2454, 3;
	xor.b32  	%r2459, %r2457, %r2458;
	add.s32 	%r2460, %r2453, %r5128;
	add.s32 	%r377, %r2460, %r2459;
	shf.l.wrap.b32 	%r2461, %r5127, %r5127, 15;
	shf.l.wrap.b32 	%r2462, %r5127, %r5127, 13;
	xor.b32  	%r2463, %r2461, %r2462;
	shr.u32 	%r2464, %r5127, 10;
	xor.b32  	%r2465, %r2463, %r2464;
	ld.local.v2.u32 	{%r2466, %r2467}, [%rd330+4];
	add.s32 	%r2468, %r2465, %r2466;
	ld.local.v2.u32 	{%r2469, %r2470}, [%rd330+-28];
	shf.l.wrap.b32 	%r2471, %r2469, %r2469, 25;
	shf.l.wrap.b32 	%r2472, %r2469, %r2469, 14;
	xor.b32  	%r2473, %r2471, %r2472;
	shr.u32 	%r2474, %r2469, 3;
	xor.b32  	%r2475, %r2473, %r2474;
	add.s32 	%r2476, %r2468, %r2454;
	add.s32 	%r2477, %r2476, %r2475;
	shf.l.wrap.b32 	%r2478, %r377, %r377, 15;
	shf.l.wrap.b32 	%r2479, %r377, %r377, 13;
	xor.b32  	%r2480, %r2478, %r2479;
	shr.u32 	%r2481, %r377, 10;
	xor.b32  	%r2482, %r2480, %r2481;
	add.s32 	%r2483, %r2482, %r2467;
	shf.l.wrap.b32 	%r2484, %r2470, %r2470, 25;
	shf.l.wrap.b32 	%r2485, %r2470, %r2470, 14;
	xor.b32  	%r2486, %r2484, %r2485;
	shr.u32 	%r2487, %r2470, 3;
	xor.b32  	%r2488, %r2486, %r2487;
	add.s32 	%r2489, %r2483, %r2469;
	add.s32 	%r5129, %r2489, %r2488;
	shf.l.wrap.b32 	%r2490, %r2477, %r2477, 15;
	shf.l.wrap.b32 	%r2491, %r2477, %r2477, 13;
	xor.b32  	%r2492, %r2490, %r2491;
	shr.u32 	%r2493, %r2477, 10;
	xor.b32  	%r2494, %r2492, %r2493;
	add.s32 	%r2495, %r2494, %r5126;
	ld.local.u32 	%r5128, [%rd330+-20];
	shf.l.wrap.b32 	%r2496, %r5128, %r5128, 25;
	shf.l.wrap.b32 	%r2497, %r5128, %r5128, 14;
	xor.b32  	%r2498, %r2496, %r2497;
	shr.u32 	%r2499, %r5128, 3;
	xor.b32  	%r2500, %r2498, %r2499;
	add.s32 	%r2501, %r2495, %r2470;
	add.s32 	%r5127, %r2501, %r2500;
	st.local.v4.u32 	[%rd330+28], {%r377, %r2477, %r5129, %r5127};
	add.s32 	%r5130, %r5130, 4;
	setp.ne.s32 	%p72, %r5130, 64;
	mov.u32 	%r5126, %r377;
	@%p72 bra 	$L__BB0_123;
	ld.v2.u32 	{%r382, %r383}, [%rd21+80];
	ld.v2.u32 	{%r384, %r385}, [%rd21+88];
	ld.v2.u32 	{%r386, %r387}, [%rd21+96];
	ld.v2.u32 	{%r388, %r389}, [%rd21+104];
	mov.b32 	%r5131, 0;
	mov.u32 	%r5132, %r389;
	mov.u32 	%r5133, %r382;
	mov.u32 	%r5134, %r383;
	mov.u32 	%r5135, %r384;
	mov.u32 	%r5136, %r385;
	mov.u32 	%r5137, %r386;
	mov.u32 	%r5138, %r387;
	mov.u32 	%r5139, %r388;
$L__BB0_125:
	shf.l.wrap.b32 	%r2503, %r5137, %r5137, 26;
	shf.l.wrap.b32 	%r2504, %r5137, %r5137, 21;
	xor.b32  	%r2505, %r2503, %r2504;
	shf.l.wrap.b32 	%r2506, %r5137, %r5137, 7;
	xor.b32  	%r2507, %r2505, %r2506;
	and.b32  	%r2508, %r5137, %r5138;
	not.b32 	%r2509, %r5137;
	and.b32  	%r2510, %r5139, %r2509;
	or.b32  	%r2511, %r2508, %r2510;
	mul.wide.u32 	%rd331, %r5131, 4;
	add.s64 	%rd333, %rd249, %rd331;
	ld.global.nc.u32 	%r2512, [%rd333];
	add.s64 	%rd334, %rd9, %rd331;
	ld.local.v4.u32 	{%r2513, %r2514, %r2515, %r2516}, [%rd334];
	add.s32 	%r2517, %r2507, %r2511;
	add.s32 	%r2518, %r2517, %r5132;
	add.s32 	%r2519, %r2518, %r2512;
	add.s32 	%r2520, %r2519, %r2513;
	shf.l.wrap.b32 	%r2521, %r5133, %r5133, 30;
	shf.l.wrap.b32 	%r2522, %r5133, %r5133, 19;
	xor.b32  	%r2523, %r2521, %r2522;
	shf.l.wrap.b32 	%r2524, %r5133, %r5133, 10;
	xor.b32  	%r2525, %r2523, %r2524;
	xor.b32  	%r2526, %r5134, %r5135;
	and.b32  	%r2527, %r5133, %r2526;
	and.b32  	%r2528, %r5134, %r5135;
	xor.b32  	%r2529, %r2527, %r2528;
	add.s32 	%r2530, %r2525, %r2529;
	add.s32 	%r5132, %r2520, %r5136;
	add.s32 	%r5136, %r2530, %r2520;
	shf.l.wrap.b32 	%r2531, %r5132, %r5132, 26;
	shf.l.wrap.b32 	%r2532, %r5132, %r5132, 21;
	xor.b32  	%r2533, %r2531, %r2532;
	shf.l.wrap.b32 	%r2534, %r5132, %r5132, 7;
	xor.b32  	%r2535, %r2533, %r2534;
	and.b32  	%r2536, %r5132, %r5137;
	not.b32 	%r2537, %r5132;
	and.b32  	%r2538, %r5138, %r2537;
	or.b32  	%r2539, %r2536, %r2538;
	ld.global.nc.u32 	%r2540, [%rd333+4];
	add.s32 	%r2541, %r2535, %r2539;
	add.s32 	%r2542, %r2541, %r5139;
	add.s32 	%r2543, %r2542, %r2540;
	add.s32 	%r2544, %r2543, %r2514;
	shf.l.wrap.b32 	%r2545, %r5136, %r5136, 30;
	shf.l.wrap.b32 	%r2546, %r5136, %r5136, 19;
	xor.b32  	%r2547, %r2545, %r2546;
	shf.l.wrap.b32 	%r2548, %r5136, %r5136, 10;
	xor.b32  	%r2549, %r2547, %r2548;
	xor.b32  	%r2550, %r5133, %r5134;
	and.b32  	%r2551, %r5136, %r2550;
	and.b32  	%r2552, %r5133, %r5134;
	xor.b32  	%r2553, %r2551, %r2552;
	add.s32 	%r2554, %r2549, %r2553;
	add.s32 	%r5139, %r2544, %r5135;
	add.s32 	%r5135, %r2554, %r2544;
	shf.l.wrap.b32 	%r2555, %r5139, %r5139, 26;
	shf.l.wrap.b32 	%r2556, %r5139, %r5139, 21;
	xor.b32  	%r2557, %r2555, %r2556;
	shf.l.wrap.b32 	%r2558, %r5139, %r5139, 7;
	xor.b32  	%r2559, %r2557, %r2558;
	and.b32  	%r2560, %r5139, %r5132;
	not.b32 	%r2561, %r5139;
	and.b32  	%r2562, %r5137, %r2561;
	or.b32  	%r2563, %r2560, %r2562;
	ld.global.nc.u32 	%r2564, [%rd333+8];
	add.s32 	%r2565, %r2559, %r2563;
	add.s32 	%r2566, %r2565, %r5138;
	add.s32 	%r2567, %r2566, %r2564;
	add.s32 	%r2568, %r2567, %r2515;
	shf.l.wrap.b32 	%r2569, %r5135, %r5135, 30;
	shf.l.wrap.b32 	%r2570, %r5135, %r5135, 19;
	xor.b32  	%r2571, %r2569, %r2570;
	shf.l.wrap.b32 	%r2572, %r5135, %r5135, 10;
	xor.b32  	%r2573, %r2571, %r2572;
	xor.b32  	%r2574, %r5136, %r5133;
	and.b32  	%r2575, %r5135, %r2574;
	and.b32  	%r2576, %r5136, %r5133;
	xor.b32  	%r2577, %r2575, %r2576;
	add.s32 	%r2578, %r2573, %r2577;
	add.s32 	%r5138, %r2568, %r5134;
	add.s32 	%r5134, %r2578, %r2568;
	shf.l.wrap.b32 	%r2579, %r5138, %r5138, 26;
	shf.l.wrap.b32 	%r2580, %r5138, %r5138, 21;
	xor.b32  	%r2581, %r2579, %r2580;
	shf.l.wrap.b32 	%r2582, %r5138, %r5138, 7;
	xor.b32  	%r2583, %r2581, %r2582;
	and.b32  	%r2584, %r5138, %r5139;
	not.b32 	%r2585, %r5138;
	and.b32  	%r2586, %r5132, %r2585;
	or.b32  	%r2587, %r2584, %r2586;
	ld.global.nc.u32 	%r2588, [%rd333+12];
	add.s32 	%r2589, %r2583, %r2587;
	add.s32 	%r2590, %r2589, %r5137;
	add.s32 	%r2591, %r2590, %r2588;
	add.s32 	%r2592, %r2591, %r2516;
	shf.l.wrap.b32 	%r2593, %r5134, %r5134, 30;
	shf.l.wrap.b32 	%r2594, %r5134, %r5134, 19;
	xor.b32  	%r2595, %r2593, %r2594;
	shf.l.wrap.b32 	%r2596, %r5134, %r5134, 10;
	xor.b32  	%r2597, %r2595, %r2596;
	xor.b32  	%r2598, %r5135, %r5136;
	and.b32  	%r2599, %r5134, %r2598;
	and.b32  	%r2600, %r5135, %r5136;
	xor.b32  	%r2601, %r2599, %r2600;
	add.s32 	%r2602, %r2597, %r2601;
	add.s32 	%r5137, %r2592, %r5133;
	add.s32 	%r5133, %r2602, %r2592;
	add.s32 	%r5131, %r5131, 4;
	setp.ne.s32 	%p73, %r5131, 64;
	@%p73 bra 	$L__BB0_125;
	add.s32 	%r2603, %r382, %r5133;
	add.s32 	%r2604, %r383, %r5134;
	st.v2.u32 	[%rd21+80], {%r2603, %r2604};
	add.s32 	%r2605, %r384, %r5135;
	add.s32 	%r2606, %r385, %r5136;
	st.v2.u32 	[%rd21+88], {%r2605, %r2606};
	add.s32 	%r2607, %r386, %r5137;
	add.s32 	%r2608, %r387, %r5138;
	st.v2.u32 	[%rd21+96], {%r2607, %r2608};
	add.s32 	%r2609, %r388, %r5139;
	add.s32 	%r2610, %r389, %r5132;
	st.v2.u32 	[%rd21+104], {%r2609, %r2610};
	mov.b32 	%r2611, 0;
	st.v2.u32 	[%rd21], {%r2611, %r2611};
	st.v2.u32 	[%rd21+8], {%r2611, %r2611};
	st.v2.u32 	[%rd21+16], {%r2611, %r2611};
	st.v2.u32 	[%rd21+24], {%r2611, %r2611};
	st.v2.u32 	[%rd21+32], {%r2611, %r2611};
	st.v2.u32 	[%rd21+40], {%r2611, %r2611};
	st.v2.u32 	[%rd21+48], {%r2611, %r2611};
$L__BB0_127:
	ld.u32 	%r2619, [%rd21+64];
	shl.b32 	%r2620, %r2619, 5;
	cvt.u64.u32 	%rd339, %r2620;
	ld.u64 	%rd340, [%rd21+72];
	add.s64 	%rd341, %rd340, %rd339;
	st.u64 	[%rd21+72], %rd341;
	cvt.u32.u64 	%r5143, %rd341;
	{ .reg .b32 tmp; mov.b64 {tmp, %r5145}, %rd341; }
	st.v2.u32 	[%rd21+56], {%r5145, %r5143};
	ld.u32 	%r5144, [%rd21];
	ld.u32 	%r2621, [%rd21+4];
	ld.u32 	%r2622, [%rd21+8];
	ld.u32 	%r2623, [%rd21+12];
	st.local.v4.u32 	[%rd8], {%r5144, %r2621, %r2622, %r2623};
	ld.u32 	%r2624, [%rd21+16];
	ld.u32 	%r2625, [%rd21+20];
	ld.u32 	%r2626, [%rd21+24];
	ld.u32 	%r2627, [%rd21+28];
	st.local.v4.u32 	[%rd8+16], {%r2624, %r2625, %r2626, %r2627};
	ld.u32 	%r2628, [%rd21+32];
	ld.u32 	%r2629, [%rd21+36];
	ld.u32 	%r2630, [%rd21+40];
	ld.u32 	%r2631, [%rd21+44];
	st.local.v4.u32 	[%rd8+32], {%r2628, %r2629, %r2630, %r2631};
	ld.u32 	%r5142, [%rd21+48];
	ld.u32 	%r2632, [%rd21+52];
	st.local.v4.u32 	[%rd8+48], {%r5142, %r2632, %r5145, %r5143};
	mov.b32 	%r5146, 16;
$L__BB0_128:
	shf.l.wrap.b32 	%r2633, %r5145, %r5145, 15;
	shf.l.wrap.b32 	%r2634, %r5145, %r5145, 13;
	xor.b32  	%r2635, %r2633, %r2634;
	shr.u32 	%r2636, %r5145, 10;
	xor.b32  	%r2637, %r2635, %r2636;
	add.s32 	%r2638, %r5146, -7;
	mul.wide.u32 	%rd342, %r2638, 4;
	add.s64 	%rd343, %rd8, %rd342;
	ld.local.u32 	%r2639, [%rd343];
	add.s32 	%r2640, %r2637, %r2639;
	ld.local.u32 	%r2641, [%rd343+-32];
	shf.l.wrap.b32 	%r2642, %r2641, %r2641, 25;
	shf.l.wrap.b32 	%r2643, %r2641, %r2641, 14;
	xor.b32  	%r2644, %r2642, %r2643;
	shr.u32 	%r2645, %r2641, 3;
	xor.b32  	%r2646, %r2644, %r2645;
	add.s32 	%r2647, %r2640, %r5144;
	add.s32 	%r422, %r2647, %r2646;
	shf.l.wrap.b32 	%r2648, %r5143, %r5143, 15;
	shf.l.wrap.b32 	%r2649, %r5143, %r5143, 13;
	xor.b32  	%r2650, %r2648, %r2649;
	shr.u32 	%r2651, %r5143, 10;
	xor.b32  	%r2652, %r2650, %r2651;
	ld.local.v2.u32 	{%r2653, %r2654}, [%rd343+4];
	add.s32 	%r2655, %r2652, %r2653;
	ld.local.v2.u32 	{%r2656, %r2657}, [%rd343+-28];
	shf.l.wrap.b32 	%r2658, %r2656, %r2656, 25;
	shf.l.wrap.b32 	%r2659, %r2656, %r2656, 14;
	xor.b32  	%r2660, %r2658, %r2659;
	shr.u32 	%r2661, %r2656, 3;
	xor.b32  	%r2662, %r2660, %r2661;
	add.s32 	%r2663, %r2655, %r2641;
	add.s32 	%r2664, %r2663, %r2662;
	shf.l.wrap.b32 	%r2665, %r422, %r422, 15;
	shf.l.wrap.b32 	%r2666, %r422, %r422, 13;
	xor.b32  	%r2667, %r2665, %r2666;
	shr.u32 	%r2668, %r422, 10;
	xor.b32  	%r2669, %r2667, %r2668;
	add.s32 	%r2670, %r2669, %r2654;
	shf.l.wrap.b32 	%r2671, %r2657, %r2657, 25;
	shf.l.wrap.b32 	%r2672, %r2657, %r2657, 14;
	xor.b32  	%r2673, %r2671, %r2672;
	shr.u32 	%r2674, %r2657, 3;
	xor.b32  	%r2675, %r2673, %r2674;
	add.s32 	%r2676, %r2670, %r2656;
	add.s32 	%r5145, %r2676, %r2675;
	shf.l.wrap.b32 	%r2677, %r2664, %r2664, 15;
	shf.l.wrap.b32 	%r2678, %r2664, %r2664, 13;
	xor.b32  	%r2679, %r2677, %r2678;
	shr.u32 	%r2680, %r2664, 10;
	xor.b32  	%r2681, %r2679, %r2680;
	add.s32 	%r2682, %r2681, %r5142;
	ld.local.u32 	%r5144, [%rd343+-20];
	shf.l.wrap.b32 	%r2683, %r5144, %r5144, 25;
	shf.l.wrap.b32 	%r2684, %r5144, %r5144, 14;
	xor.b32  	%r2685, %r2683, %r2684;
	shr.u32 	%r2686, %r5144, 3;
	xor.b32  	%r2687, %r2685, %r2686;
	add.s32 	%r2688, %r2682, %r2657;
	add.s32 	%r5143, %r2688, %r2687;
	st.local.v4.u32 	[%rd343+28], {%r422, %r2664, %r5145, %r5143};
	add.s32 	%r5146, %r5146, 4;
	setp.ne.s32 	%p81, %r5146, 64;
	mov.u32 	%r5142, %r422;
	@%p81 bra 	$L__BB0_128;
	ld.v2.u32 	{%r427, %r428}, [%rd21+80];
	ld.v2.u32 	{%r429, %r430}, [%rd21+88];
	ld.v2.u32 	{%r431, %r432}, [%rd21+96];
	ld.v2.u32 	{%r433, %r434}, [%rd21+104];
	mov.b32 	%r5147, 0;
	mov.u32 	%r5148, %r434;
	mov.u32 	%r5149, %r427;
	mov.u32 	%r5150, %r428;
	mov.u32 	%r5151, %r429;
	mov.u32 	%r5152, %r430;
	mov.u32 	%r5153, %r431;
	mov.u32 	%r5154, %r432;
	mov.u32 	%r5155, %r433;
$L__BB0_130:
	shf.l.wrap.b32 	%r2690, %r5153, %r5153, 26;
	shf.l.wrap.b32 	%r2691, %r5153, %r5153, 21;
	xor.b32  	%r2692, %r2690, %r2691;
	shf.l.wrap.b32 	%r2693, %r5153, %r5153, 7;
	xor.b32  	%r2694, %r2692, %r2693;
	and.b32  	%r2695, %r5153, %r5154;
	not.b32 	%r2696, %r5153;
	and.b32  	%r2697, %r5155, %r2696;
	or.b32  	%r2698, %r2695, %r2697;
	mul.wide.u32 	%rd344, %r5147, 4;
	add.s64 	%rd346, %rd249, %rd344;
	ld.global.nc.u32 	%r2699, [%rd346];
	add.s64 	%rd347, %rd8, %rd344;
	ld.local.v4.u32 	{%r2700, %r2701, %r2702, %r2703}, [%rd347];
	add.s32 	%r2704, %r2694, %r2698;
	add.s32 	%r2705, %r2704, %r5148;
	add.s32 	%r2706, %r2705, %r2699;
	add.s32 	%r2707, %r2706, %r2700;
	shf.l.wrap.b32 	%r2708, %r5149, %r5149, 30;
	shf.l.wrap.b32 	%r2709, %r5149, %r5149, 19;
	xor.b32  	%r2710, %r2708, %r2709;
	shf.l.wrap.b32 	%r2711, %r5149, %r5149, 10;
	xor.b32  	%r2712, %r2710, %r2711;
	xor.b32  	%r2713, %r5150, %r5151;
	and.b32  	%r2714, %r5149, %r2713;
	and.b32  	%r2715, %r5150, %r5151;
	xor.b32  	%r2716, %r2714, %r2715;
	add.s32 	%r2717, %r2712, %r2716;
	add.s32 	%r5148, %r2707, %r5152;
	add.s32 	%r5152, %r2717, %r2707;
	shf.l.wrap.b32 	%r2718, %r5148, %r5148, 26;
	shf.l.wrap.b32 	%r2719, %r5148, %r5148, 21;
	xor.b32  	%r2720, %r2718, %r2719;
	shf.l.wrap.b32 	%r2721, %r5148, %r5148, 7;
	xor.b32  	%r2722, %r2720, %r2721;
	and.b32  	%r2723, %r5148, %r5153;
	not.b32 	%r2724, %r5148;
	and.b32  	%r2725, %r5154, %r2724;
	or.b32  	%r2726, %r2723, %r2725;
	ld.global.nc.u32 	%r2727, [%rd346+4];
	add.s32 	%r2728, %r2722, %r2726;
	add.s32 	%r2729, %r2728, %r5155;
	add.s32 	%r2730, %r2729, %r2727;
	add.s32 	%r2731, %r2730, %r2701;
	shf.l.wrap.b32 	%r2732, %r5152, %r5152, 30;
	shf.l.wrap.b32 	%r2733, %r5152, %r5152, 19;
	xor.b32  	%r2734, %r2732, %r2733;
	shf.l.wrap.b32 	%r2735, %r5152, %r5152, 10;
	xor.b32  	%r2736, %r2734, %r2735;
	xor.b32  	%r2737, %r5149, %r5150;
	and.b32  	%r2738, %r5152, %r2737;
	and.b32  	%r2739, %r5149, %r5150;
	xor.b32  	%r2740, %r2738, %r2739;
	add.s32 	%r2741, %r2736, %r2740;
	add.s32 	%r5155, %r2731, %r5151;
	add.s32 	%r5151, %r2741, %r2731;
	shf.l.wrap.b32 	%r2742, %r5155, %r5155, 26;
	shf.l.wrap.b32 	%r2743, %r5155, %r5155, 21;
	xor.b32  	%r2744, %r2742, %r2743;
	shf.l.wrap.b32 	%r2745, %r5155, %r5155, 7;
	xor.b32  	%r2746, %r2744, %r2745;
	and.b32  	%r2747, %r5155, %r5148;
	not.b32 	%r2748, %r5155;
	and.b32  	%r2749, %r5153, %r2748;
	or.b32  	%r2750, %r2747, %r2749;
	ld.global.nc.u32 	%r2751, [%rd346+8];
	add.s32 	%r2752, %r2746, %r2750;
	add.s32 	%r2753, %r2752, %r5154;
	add.s32 	%r2754, %r2753, %r2751;
	add.s32 	%r2755, %r2754, %r2702;
	shf.l.wrap.b32 	%r2756, %r5151, %r5151, 30;
	shf.l.wrap.b32 	%r2757, %r5151, %r5151, 19;
	xor.b32  	%r2758, %r2756, %r2757;
	shf.l.wrap.b32 	%r2759, %r5151, %r5151, 10;
	xor.b32  	%r2760, %r2758, %r2759;
	xor.b32  	%r2761, %r5152, %r5149;
	and.b32  	%r2762, %r5151, %r2761;
	and.b32  	%r2763, %r5152, %r5149;
	xor.b32  	%r2764, %r2762, %r2763;
	add.s32 	%r2765, %r2760, %r2764;
	add.s32 	%r5154, %r2755, %r5150;
	add.s32 	%r5150, %r2765, %r2755;
	shf.l.wrap.b32 	%r2766, %r5154, %r5154, 26;
	shf.l.wrap.b32 	%r2767, %r5154, %r5154, 21;
	xor.b32  	%r2768, %r2766, %r2767;
	shf.l.wrap.b32 	%r2769, %r5154, %r5154, 7;
	xor.b32  	%r2770, %r2768, %r2769;
	and.b32  	%r2771, %r5154, %r5155;
	not.b32 	%r2772, %r5154;
	and.b32  	%r2773, %r5148, %r2772;
	or.b32  	%r2774, %r2771, %r2773;
	ld.global.nc.u32 	%r2775, [%rd346+12];
	add.s32 	%r2776, %r2770, %r2774;
	add.s32 	%r2777, %r2776, %r5153;
	add.s32 	%r2778, %r2777, %r2775;
	add.s32 	%r2779, %r2778, %r2703;
	shf.l.wrap.b32 	%r2780, %r5150, %r5150, 30;
	shf.l.wrap.b32 	%r2781, %r5150, %r5150, 19;
	xor.b32  	%r2782, %r2780, %r2781;
	shf.l.wrap.b32 	%r2783, %r5150, %r5150, 10;
	xor.b32  	%r2784, %r2782, %r2783;
	xor.b32  	%r2785, %r5151, %r5152;
	and.b32  	%r2786, %r5150, %r2785;
	and.b32  	%r2787, %r5151, %r5152;
	xor.b32  	%r2788, %r2786, %r2787;
	add.s32 	%r2789, %r2784, %r2788;
	add.s32 	%r5153, %r2779, %r5149;
	add.s32 	%r5149, %r2789, %r2779;
	add.s32 	%r5147, %r5147, 4;
	setp.ne.s32 	%p82, %r5147, 64;
	@%p82 bra 	$L__BB0_130;
	add.s32 	%r2790, %r427, %r5149;
	add.s32 	%r2791, %r428, %r5150;
	st.v2.u32 	[%rd21+80], {%r2790, %r2791};
	add.s32 	%r2792, %r429, %r5151;
	add.s32 	%r2793, %r430, %r5152;
	st.v2.u32 	[%rd21+88], {%r2792, %r2793};
	add.s32 	%r2794, %r431, %r5153;
	add.s32 	%r2795, %r432, %r5154;
	st.v2.u32 	[%rd21+96], {%r2794, %r2795};
	add.s32 	%r2796, %r433, %r5155;
	add.s32 	%r2797, %r434, %r5148;
	st.v2.u32 	[%rd21+104], {%r2796, %r2797};
	st.u32 	[%rd21+131380], %r2790;
	st.u32 	[%rd21+131384], %r2791;
	st.u32 	[%rd21+131388], %r2792;
	st.u32 	[%rd21+131392], %r2793;
	st.u32 	[%rd21+131396], %r2794;
	st.u32 	[%rd21+131400], %r2795;
	st.u32 	[%rd21+131404], %r2796;
	st.u32 	[%rd21+131408], %r2797;
	shl.b32 	%r2798, %r4999, 3;
	add.s32 	%r2799, %r2798, -8;
	mul.wide.s32 	%rd348, %r2799, 4;
	add.s64 	%rd349, %rd21, %rd348;
	st.u32 	[%rd349+131756], %r2790;
	ld.u32 	%r2800, [%rd21+131384];
	st.u32 	[%rd349+131760], %r2800;
	ld.u32 	%r2801, [%rd21+131388];
	st.u32 	[%rd349+131764], %r2801;
	ld.u32 	%r2802, [%rd21+131392];
	st.u32 	[%rd349+131768], %r2802;
	ld.u32 	%r2803, [%rd21+131396];
	st.u32 	[%rd349+131772], %r2803;
	ld.u32 	%r2804, [%rd21+131400];
	st.u32 	[%rd349+131776], %r2804;
	ld.u32 	%r2805, [%rd21+131404];
	st.u32 	[%rd349+131780], %r2805;
	ld.u32 	%r2806, [%rd21+131408];
	st.u32 	[%rd349+131784], %r2806;
	add.s32 	%r4999, %r4999, 1;
	setp.ne.s32 	%p83, %r4999, 5;
	@%p83 bra 	$L__BB0_5;
	ld.u32 	%r2808, [%rd21+131756];
	shr.u32 	%r2809, %r2808, 24;
	shr.u32 	%r2810, %r2808, 8;
	and.b32  	%r2811, %r2810, 65280;
	shl.b32 	%r2812, %r2808, 8;
	and.b32  	%r2813, %r2812, 16711680;
	shl.b32 	%r2814, %r2808, 24;
	or.b32  	%r2815, %r2811, %r2809;
	or.b32  	%r2816, %r2815, %r2813;
	or.b32  	%r2817, %r2816, %r2814;
	st.u32 	[%rd21+131756], %r2817;
	ld.u32 	%r2818, [%rd21+131760];
	shr.u32 	%r2819, %r2818, 24;
	shr.u32 	%r2820, %r2818, 8;
	and.b32  	%r2821, %r2820, 65280;
	shl.b32 	%r2822, %r2818, 8;
	and.b32  	%r2823, %r2822, 16711680;
	shl.b32 	%r2824, %r2818, 24;
	or.b32  	%r2825, %r2821, %r2819;
	or.b32  	%r2826, %r2825, %r2823;
	or.b32  	%r2827, %r2826, %r2824;
	st.u32 	[%rd21+131760], %r2827;
	ld.u32 	%r2828, [%rd21+131764];
	shr.u32 	%r2829, %r2828, 24;
	shr.u32 	%r2830, %r2828, 8;
	and.b32  	%r2831, %r2830, 65280;
	shl.b32 	%r2832, %r2828, 8;
	and.b32  	%r2833, %r2832, 16711680;
	shl.b32 	%r2834, %r2828, 24;
	or.b32  	%r2835, %r2831, %r2829;
	or.b32  	%r2836, %r2835, %r2833;
	or.b32  	%r2837, %r2836, %r2834;
	st.u32 	[%rd21+131764], %r2837;
	ld.u32 	%r2838, [%rd21+131768];
	shr.u32 	%r2839, %r2838, 24;
	shr.u32 	%r2840, %r2838, 8;
	and.b32  	%r2841, %r2840, 65280;
	shl.b32 	%r2842, %r2838, 8;
	and.b32  	%r2843, %r2842, 16711680;
	shl.b32 	%r2844, %r2838, 24;
	or.b32  	%r2845, %r2841, %r2839;
	or.b32  	%r2846, %r2845, %r2843;
	or.b32  	%r2847, %r2846, %r2844;
	st.u32 	[%rd21+131768], %r2847;
	ld.u32 	%r2848, [%rd21+131772];
	shr.u32 	%r2849, %r2848, 24;
	shr.u32 	%r2850, %r2848, 8;
	and.b32  	%r2851, %r2850, 65280;
	shl.b32 	%r2852, %r2848, 8;
	and.b32  	%r2853, %r2852, 16711680;
	shl.b32 	%r2854, %r2848, 24;
	or.b32  	%r2855, %r2851, %r2849;
	or.b32  	%r2856, %r2855, %r2853;
	or.b32  	%r2857, %r2856, %r2854;
	st.u32 	[%rd21+131772], %r2857;
	ld.u32 	%r2858, [%rd21+131776];
	shr.u32 	%r2859, %r2858, 24;
	shr.u32 	%r2860, %r2858, 8;
	and.b32  	%r2861, %r2860, 65280;
	shl.b32 	%r2862, %r2858, 8;
	and.b32  	%r2863, %r2862, 16711680;
	shl.b32 	%r2864, %r2858, 24;
	or.b32  	%r2865, %r2861, %r2859;
	or.b32  	%r2866, %r2865, %r2863;
	or.b32  	%r2867, %r2866, %r2864;
	st.u32 	[%rd21+131776], %r2867;
	ld.u32 	%r2868, [%rd21+131780];
	shr.u32 	%r2869, %r2868, 24;
	shr.u32 	%r2870, %r2868, 8;
	and.b32  	%r2871, %r2870, 65280;
	shl.b32 	%r2872, %r2868, 8;
	and.b32  	%r2873, %r2872, 16711680;
	shl.b32 	%r2874, %r2868, 24;
	or.b32  	%r2875, %r2871, %r2869;
	or.b32  	%r2876, %r2875, %r2873;
	or.b32  	%r2877, %r2876, %r2874;
	st.u32 	[%rd21+131780], %r2877;
	ld.u32 	%r2878, [%rd21+131784];
	shr.u32 	%r2879, %r2878, 24;
	shr.u32 	%r2880, %r2878, 8;
	and.b32  	%r2881, %r2880, 65280;
	shl.b32 	%r2882, %r2878, 8;
	and.b32  	%r2883, %r2882, 16711680;
	shl.b32 	%r2884, %r2878, 24;
	or.b32  	%r2885, %r2881, %r2879;
	or.b32  	%r2886, %r2885, %r2883;
	or.b32  	%r2887, %r2886, %r2884;
	st.u32 	[%rd21+131784], %r2887;
	ld.u32 	%r2888, [%rd21+131788];
	shr.u32 	%r2889, %r2888, 24;
	shr.u32 	%r2890, %r2888, 8;
	and.b32  	%r2891, %r2890, 65280;
	shl.b32 	%r2892, %r2888, 8;
	and.b32  	%r2893, %r2892, 16711680;
	shl.b32 	%r2894, %r2888, 24;
	or.b32  	%r2895, %r2891, %r2889;
	or.b32  	%r2896, %r2895, %r2893;
	or.b32  	%r2897, %r2896, %r2894;
	st.u32 	[%rd21+131788], %r2897;
	ld.u32 	%r2898, [%rd21+131792];
	shr.u32 	%r2899, %r2898, 24;
	shr.u32 	%r2900, %r2898, 8;
	and.b32  	%r2901, %r2900, 65280;
	shl.b32 	%r2902, %r2898, 8;
	and.b32  	%r2903, %r2902, 16711680;
	shl.b32 	%r2904, %r2898, 24;
	or.b32  	%r2905, %r2901, %r2899;
	or.b32  	%r2906, %r2905, %r2903;
	or.b32  	%r2907, %r2906, %r2904;
	st.u32 	[%rd21+131792], %r2907;
	ld.u32 	%r2908, [%rd21+131796];
	shr.u32 	%r2909, %r2908, 24;
	shr.u32 	%r2910, %r2908, 8;
	and.b32  	%r2911, %r2910, 65280;
	shl.b32 	%r2912, %r2908, 8;
	and.b32  	%r2913, %r2912, 16711680;
	shl.b32 	%r2914, %r2908, 24;
	or.b32  	%r2915, %r2911, %r2909;
	or.b32  	%r2916, %r2915, %r2913;
	or.b32  	%r2917, %r2916, %r2914;
	st.u32 	[%rd21+131796], %r2917;
	ld.u32 	%r2918, [%rd21+131800];
	shr.u32 	%r2919, %r2918, 24;
	shr.u32 	%r2920, %r2918, 8;
	and.b32  	%r2921, %r2920, 65280;
	shl.b32 	%r2922, %r2918, 8;
	and.b32  	%r2923, %r2922, 16711680;
	shl.b32 	%r2924, %r2918, 24;
	or.b32  	%r2925, %r2921, %r2919;
	or.b32  	%r2926, %r2925, %r2923;
	or.b32  	%r2927, %r2926, %r2924;
	st.u32 	[%rd21+131800], %r2927;
	ld.u32 	%r2928, [%rd21+131804];
	shr.u32 	%r2929, %r2928, 24;
	shr.u32 	%r2930, %r2928, 8;
	and.b32  	%r2931, %r2930, 65280;
	shl.b32 	%r2932, %r2928, 8;
	and.b32  	%r2933, %r2932, 16711680;
	shl.b32 	%r2934, %r2928, 24;
	or.b32  	%r2935, %r2931, %r2929;
	or.b32  	%r2936, %r2935, %r2933;
	or.b32  	%r2937, %r2936, %r2934;
	st.u32 	[%rd21+131804], %r2937;
	ld.u32 	%r2938, [%rd21+131808];
	shr.u32 	%r2939, %r2938, 24;
	shr.u32 	%r2940, %r2938, 8;
	and.b32  	%r2941, %r2940, 65280;
	shl.b32 	%r2942, %r2938, 8;
	and.b32  	%r2943, %r2942, 16711680;
	shl.b32 	%r2944, %r2938, 24;
	or.b32  	%r2945, %r2941, %r2939;
	or.b32  	%r2946, %r2945, %r2943;
	or.b32  	%r2947, %r2946, %r2944;
	st.u32 	[%rd21+131808], %r2947;
	ld.u32 	%r2948, [%rd21+131812];
	shr.u32 	%r2949, %r2948, 24;
	shr.u32 	%r2950, %r2948, 8;
	and.b32  	%r2951, %r2950, 65280;
	shl.b32 	%r2952, %r2948, 8;
	and.b32  	%r2953, %r2952, 16711680;
	shl.b32 	%r2954, %r2948, 24;
	or.b32  	%r2955, %r2951, %r2949;
	or.b32  	%r2956, %r2955, %r2953;
	or.b32  	%r2957, %r2956, %r2954;
	st.u32 	[%rd21+131812], %r2957;
	ld.u32 	%r2958, [%rd21+131816];
	shr.u32 	%r2959, %r2958, 24;
	shr.u32 	%r2960, %r2958, 8;
	and.b32  	%r2961, %r2960, 65280;
	shl.b32 	%r2962, %r2958, 8;
	and.b32  	%r2963, %r2962, 16711680;
	shl.b32 	%r2964, %r2958, 24;
	or.b32  	%r2965, %r2961, %r2959;
	or.b32  	%r2966, %r2965, %r2963;
	or.b32  	%r2967, %r2966, %r2964;
	st.u32 	[%rd21+131816], %r2967;
	ld.u32 	%r2968, [%rd21+131820];
	shr.u32 	%r2969, %r2968, 24;
	shr.u32 	%r2970, %r2968, 8;
	and.b32  	%r2971, %r2970, 65280;
	shl.b32 	%r2972, %r2968, 8;
	and.b32  	%r2973, %r2972, 16711680;
	shl.b32 	%r2974, %r2968, 24;
	or.b32  	%r2975, %r2971, %r2969;
	or.b32  	%r2976, %r2975, %r2973;
	or.b32  	%r2977, %r2976, %r2974;
	st.u32 	[%rd21+131820], %r2977;
	ld.u32 	%r2978, [%rd21+131824];
	shr.u32 	%r2979, %r2978, 24;
	shr.u32 	%r2980, %r2978, 8;
	and.b32  	%r2981, %r2980, 65280;
	shl.b32 	%r2982, %r2978, 8;
	and.b32  	%r2983, %r2982, 16711680;
	shl.b32 	%r2984, %r2978, 24;
	or.b32  	%r2985, %r2981, %r2979;
	or.b32  	%r2986, %r2985, %r2983;
	or.b32  	%r2987, %r2986, %r2984;
	st.u32 	[%rd21+131824], %r2987;
	ld.u32 	%r2988, [%rd21+131828];
	shr.u32 	%r2989, %r2988, 24;
	shr.u32 	%r2990, %r2988, 8;
	and.b32  	%r2991, %r2990, 65280;
	shl.b32 	%r2992, %r2988, 8;
	and.b32  	%r2993, %r2992, 16711680;
	shl.b32 	%r2994, %r2988, 24;
	or.b32  	%r2995, %r2991, %r2989;
	or.b32  	%r2996, %r2995, %r2993;
	or.b32  	%r2997, %r2996, %r2994;
	st.u32 	[%rd21+131828], %r2997;
	ld.u32 	%r2998, [%rd21+131832];
	shr.u32 	%r2999, %r2998, 24;
	shr.u32 	%r3000, %r2998, 8;
	and.b32  	%r3001, %r3000, 65280;
	shl.b32 	%r3002, %r2998, 8;
	and.b32  	%r3003, %r3002, 16711680;
	shl.b32 	%r3004, %r2998, 24;
	or.b32  	%r3005, %r3001, %r2999;
	or.b32  	%r3006, %r3005, %r3003;
	or.b32  	%r3007, %r3006, %r3004;
	st.u32 	[%rd21+131832], %r3007;
	ld.u32 	%r3008, [%rd21+131836];
	shr.u32 	%r3009, %r3008, 24;
	shr.u32 	%r3010, %r3008, 8;
	and.b32  	%r3011, %r3010, 65280;
	shl.b32 	%r3012, %r3008, 8;
	and.b32  	%r3013, %r3012, 16711680;
	shl.b32 	%r3014, %r3008, 24;
	or.b32  	%r3015, %r3011, %r3009;
	or.b32  	%r3016, %r3015, %r3013;
	or.b32  	%r3017, %r3016, %r3014;
	st.u32 	[%rd21+131836], %r3017;
	ld.u32 	%r3018, [%rd21+131840];
	shr.u32 	%r3019, %r3018, 24;
	shr.u32 	%r3020, %r3018, 8;
	and.b32  	%r3021, %r3020, 65280;
	shl.b32 	%r3022, %r3018, 8;
	and.b32  	%r3023, %r3022, 16711680;
	shl.b32 	%r3024, %r3018, 24;
	or.b32  	%r3025, %r3021, %r3019;
	or.b32  	%r3026, %r3025, %r3023;
	or.b32  	%r3027, %r3026, %r3024;
	st.u32 	[%rd21+131840], %r3027;
	ld.u32 	%r3028, [%rd21+131844];
	shr.u32 	%r3029, %r3028, 24;
	shr.u32 	%r3030, %r3028, 8;
	and.b32  	%r3031, %r3030, 65280;
	shl.b32 	%r3032, %r3028, 8;
	and.b32  	%r3033, %r3032, 16711680;
	shl.b32 	%r3034, %r3028, 24;
	or.b32  	%r3035, %r3031, %r3029;
	or.b32  	%r3036, %r3035, %r3033;
	or.b32  	%r3037, %r3036, %r3034;
	st.u32 	[%rd21+131844], %r3037;
	ld.u32 	%r3038, [%rd21+131848];
	shr.u32 	%r3039, %r3038, 24;
	shr.u32 	%r3040, %r3038, 8;
	and.b32  	%r3041, %r3040, 65280;
	shl.b32 	%r3042, %r3038, 8;
	and.b32  	%r3043, %r3042, 16711680;
	shl.b32 	%r3044, %r3038, 24;
	or.b32  	%r3045, %r3041, %r3039;
	or.b32  	%r3046, %r3045, %r3043;
	or.b32  	%r3047, %r3046, %r3044;
	st.u32 	[%rd21+131848], %r3047;
	ld.u32 	%r3048, [%rd21+131852];
	shr.u32 	%r3049, %r3048, 24;
	shr.u32 	%r3050, %r3048, 8;
	and.b32  	%r3051, %r3050, 65280;
	shl.b32 	%r3052, %r3048, 8;
	and.b32  	%r3053, %r3052, 16711680;
	shl.b32 	%r3054, %r3048, 24;
	or.b32  	%r3055, %r3051, %r3049;
	or.b32  	%r3056, %r3055, %r3053;
	or.b32  	%r3057, %r3056, %r3054;
	st.u32 	[%rd21+131852], %r3057;
	ld.u32 	%r3058, [%rd21+131856];
	shr.u32 	%r3059, %r3058, 24;
	shr.u32 	%r3060, %r3058, 8;
	and.b32  	%r3061, %r3060, 65280;
	shl.b32 	%r3062, %r3058, 8;
	and.b32  	%r3063, %r3062, 16711680;
	shl.b32 	%r3064, %r3058, 24;
	or.b32  	%r3065, %r3061, %r3059;
	or.b32  	%r3066, %r3065, %r3063;
	or.b32  	%r3067, %r3066, %r3064;
	st.u32 	[%rd21+131856], %r3067;
	ld.u32 	%r3068, [%rd21+131860];
	shr.u32 	%r3069, %r3068, 24;
	shr.u32 	%r3070, %r3068, 8;
	and.b32  	%r3071, %r3070, 65280;
	shl.b32 	%r3072, %r3068, 8;
	and.b32  	%r3073, %r3072, 16711680;
	shl.b32 	%r3074, %r3068, 24;
	or.b32  	%r3075, %r3071, %r3069;
	or.b32  	%r3076, %r3075, %r3073;
	or.b32  	%r3077, %r3076, %r3074;
	st.u32 	[%rd21+131860], %r3077;
	ld.u32 	%r3078, [%rd21+131864];
	shr.u32 	%r3079, %r3078, 24;
	shr.u32 	%r3080, %r3078, 8;
	and.b32  	%r3081, %r3080, 65280;
	shl.b32 	%r3082, %r3078, 8;
	and.b32  	%r3083, %r3082, 16711680;
	shl.b32 	%r3084, %r3078, 24;
	or.b32  	%r3085, %r3081, %r3079;
	or.b32  	%r3086, %r3085, %r3083;
	or.b32  	%r3087, %r3086, %r3084;
	st.u32 	[%rd21+131864], %r3087;
	ld.u32 	%r3088, [%rd21+131868];
	shr.u32 	%r3089, %r3088, 24;
	shr.u32 	%r3090, %r3088, 8;
	and.b32  	%r3091, %r3090, 65280;
	shl.b32 	%r3092, %r3088, 8;
	and.b32  	%r3093, %r3092, 16711680;
	shl.b32 	%r3094, %r3088, 24;
	or.b32  	%r3095, %r3091, %r3089;
	or.b32  	%r3096, %r3095, %r3093;
	or.b32  	%r3097, %r3096, %r3094;
	st.u32 	[%rd21+131868], %r3097;
	ld.u32 	%r3098, [%rd21+131872];
	shr.u32 	%r3099, %r3098, 24;
	shr.u32 	%r3100, %r3098, 8;
	and.b32  	%r3101, %r3100, 65280;
	shl.b32 	%r3102, %r3098, 8;
	and.b32  	%r3103, %r3102, 16711680;
	shl.b32 	%r3104, %r3098, 24;
	or.b32  	%r3105, %r3101, %r3099;
	or.b32  	%r3106, %r3105, %r3103;
	or.b32  	%r3107, %r3106, %r3104;
	st.u32 	[%rd21+131872], %r3107;
	ld.u32 	%r3108, [%rd21+131876];
	shr.u32 	%r3109, %r3108, 24;
	shr.u32 	%r3110, %r3108, 8;
	and.b32  	%r3111, %r3110, 65280;
	shl.b32 	%r3112, %r3108, 8;
	and.b32  	%r3113, %r3112, 16711680;
	shl.b32 	%r3114, %r3108, 24;
	or.b32  	%r3115, %r3111, %r3109;
	or.b32  	%r3116, %r3115, %r3113;
	or.b32  	%r3117, %r3116, %r3114;
	st.u32 	[%rd21+131876], %r3117;
	ld.u32 	%r3118, [%rd21+131880];
	shr.u32 	%r3119, %r3118, 24;
	shr.u32 	%r3120, %r3118, 8;
	and.b32  	%r3121, %r3120, 65280;
	shl.b32 	%r3122, %r3118, 8;
	and.b32  	%r3123, %r3122, 16711680;
	shl.b32 	%r3124, %r3118, 24;
	or.b32  	%r3125, %r3121, %r3119;
	or.b32  	%r3126, %r3125, %r3123;
	or.b32  	%r3127, %r3126, %r3124;
	st.u32 	[%rd21+131880], %r3127;
	mov.b32 	%r5156, 0;
$L__BB0_133:
	mul.wide.u32 	%rd351, %r5156, 128;
	add.s64 	%rd352, %rd21, %rd351;
	ld.u32 	%r3128, [%rd21+131756];
	st.u32 	[%rd352+224], %r3128;
	ld.u32 	%r3129, [%rd21+131760];
	st.u32 	[%rd352+228], %r3129;
	ld.u32 	%r3130, [%rd21+131764];
	st.u32 	[%rd352+232], %r3130;
	ld.u32 	%r3131, [%rd21+131768];
	st.u32 	[%rd352+236], %r3131;
	ld.u32 	%r3132, [%rd21+131772];
	st.u32 	[%rd352+240], %r3132;
	ld.u32 	%r3133, [%rd21+131776];
	st.u32 	[%rd352+244], %r3133;
	ld.u32 	%r3134, [%rd21+131780];
	st.u32 	[%rd352+248], %r3134;
	ld.u32 	%r3135, [%rd21+131784];
	st.u32 	[%rd352+252], %r3135;
	ld.u32 	%r3136, [%rd21+131788];
	st.u32 	[%rd352+256], %r3136;
	ld.u32 	%r3137, [%rd21+131792];
	st.u32 	[%rd352+260], %r3137;
	ld.u32 	%r3138, [%rd21+131796];
	st.u32 	[%rd352+264], %r3138;
	ld.u32 	%r3139, [%rd21+131800];
	st.u32 	[%rd352+268], %r3139;
	ld.u32 	%r3140, [%rd21+131804];
	st.u32 	[%rd352+272], %r3140;
	ld.u32 	%r5159, [%rd21+131808];
	st.u32 	[%rd352+276], %r5159;
	ld.u32 	%r5158, [%rd21+131812];
	st.u32 	[%rd352+280], %r5158;
	ld.u32 	%r5157, [%rd21+131816];
	st.u32 	[%rd352+284], %r5157;
	ld.u32 	%r3141, [%rd21+131820];
	st.u32 	[%rd352+288], %r3141;
	ld.u32 	%r3142, [%rd21+131824];
	st.u32 	[%rd352+292], %r3142;
	ld.u32 	%r3143, [%rd21+131828];
	st.u32 	[%rd352+296], %r3143;
	ld.u32 	%r3144, [%rd21+131832];
	st.u32 	[%rd352+300], %r3144;
	ld.u32 	%r3145, [%rd21+131836];
	st.u32 	[%rd352+304], %r3145;
	ld.u32 	%r3146, [%rd21+131840];
	st.u32 	[%rd352+308], %r3146;
	ld.u32 	%r3147, [%rd21+131844];
	st.u32 	[%rd352+312], %r3147;
	ld.u32 	%r3148, [%rd21+131848];
	st.u32 	[%rd352+316], %r3148;
	ld.u32 	%r3149, [%rd21+131852];
	st.u32 	[%rd352+320], %r3149;
	ld.u32 	%r3150, [%rd21+131856];
	st.u32 	[%rd352+324], %r3150;
	ld.u32 	%r3151, [%rd21+131860];
	st.u32 	[%rd352+328], %r3151;
	ld.u32 	%r3152, [%rd21+131864];
	st.u32 	[%rd352+332], %r3152;
	ld.u32 	%r3153, [%rd21+131868];
	st.u32 	[%rd352+336], %r3153;
	ld.u32 	%r3154, [%rd21+131872];
	st.u32 	[%rd352+340], %r3154;
	ld.u32 	%r3155, [%rd21+131876];
	st.u32 	[%rd352+344], %r3155;
	ld.u32 	%r3156, [%rd21+131880];
	st.u32 	[%rd352+348], %r3156;
	ld.u32 	%r5172, [%rd21+131756];
	ld.u32 	%r5171, [%rd21+131760];
	ld.u32 	%r5170, [%rd21+131764];
	ld.u32 	%r5169, [%rd21+131768];
	ld.u32 	%r5168, [%rd21+131772];
	ld.u32 	%r5167, [%rd21+131776];
	ld.u32 	%r5166, [%rd21+131780];
	ld.u32 	%r5165, [%rd21+131784];
	ld.u32 	%r5164, [%rd21+131788];
	ld.u32 	%r5163, [%rd21+131792];
	ld.u32 	%r5162, [%rd21+131796];
	ld.u32 	%r5161, [%rd21+131800];
	ld.u32 	%r5160, [%rd21+131804];
	mov.b64 	%rd569, 0;
	mov.pred 	%p148, -1;
$L__BB0_134:
	mov.pred 	%p1, %p148;
	ld.u32 	%r3158, [%rd21+131820];
	xor.b32  	%r487, %r3158, %r5172;
	ld.u32 	%r3159, [%rd21+131824];
	xor.b32  	%r488, %r3159, %r5171;
	ld.u32 	%r3160, [%rd21+131828];
	xor.b32  	%r489, %r3160, %r5170;
	ld.u32 	%r3161, [%rd21+131832];
	xor.b32  	%r490, %r3161, %r5169;
	ld.u32 	%r3162, [%rd21+131836];
	xor.b32  	%r491, %r3162, %r5168;
	ld.u32 	%r3163, [%rd21+131840];
	xor.b32  	%r492, %r3163, %r5167;
	ld.u32 	%r3164, [%rd21+131844];
	xor.b32  	%r493, %r3164, %r5166;
	ld.u32 	%r3165, [%rd21+131848];
	xor.b32  	%r494, %r3165, %r5165;
	ld.u32 	%r3166, [%rd21+131852];
	xor.b32  	%r495, %r3166, %r5164;
	ld.u32 	%r3167, [%rd21+131856];
	xor.b32  	%r496, %r3167, %r5163;
	ld.u32 	%r3168, [%rd21+131860];
	xor.b32  	%r497, %r3168, %r5162;
	ld.u32 	%r3169, [%rd21+131864];
	xor.b32  	%r498, %r3169, %r5161;
	ld.u32 	%r3170, [%rd21+131868];
	xor.b32  	%r499, %r3170, %r5160;
	ld.u32 	%r3171, [%rd21+131872];
	xor.b32  	%r500, %r3171, %r5159;
	ld.u32 	%r3172, [%rd21+131876];
	xor.b32  	%r501, %r3172, %r5158;
	ld.u32 	%r3173, [%rd21+131880];
	xor.b32  	%r502, %r3173, %r5157;
	mov.b32 	%r5189, 0;
	mov.u32 	%r5173, %r494;
	mov.u32 	%r5174, %r490;
	mov.u32 	%r5175, %r498;
	mov.u32 	%r5176, %r502;
	mov.u32 	%r5177, %r489;
	mov.u32 	%r5178, %r501;
	mov.u32 	%r5179, %r493;
	mov.u32 	%r5180, %r497;
	mov.u32 	%r5181, %r500;
	mov.u32 	%r5182, %r496;
	mov.u32 	%r5183, %r488;
	mov.u32 	%r5184, %r492;
	mov.u32 	%r5185, %r495;
	mov.u32 	%r5186, %r491;
	mov.u32 	%r5187, %r499;
	mov.u32 	%r5188, %r487;
$L__BB0_135:
	add.s32 	%r3174, %r5187, %r5188;
	shf.l.wrap.b32 	%r3175, %r3174, %r3174, 7;
	xor.b32  	%r3176, %r3175, %r5186;
	add.s32 	%r3177, %r3176, %r5188;
	shf.l.wrap.b32 	%r3178, %r3177, %r3177, 9;
	xor.b32  	%r3179, %r3178, %r5185;
	add.s32 	%r3180, %r3179, %r3176;
	shf.l.wrap.b32 	%r3181, %r3180, %r3180, 13;
	xor.b32  	%r3182, %r3181, %r5187;
	add.s32 	%r3183, %r3182, %r3179;
	shf.l.wrap.b32 	%r3184, %r3183, %r3183, 18;
	xor.b32  	%r3185, %r3184, %r5188;
	add.s32 	%r3186, %r5183, %r5184;
	shf.l.wrap.b32 	%r3187, %r3186, %r3186, 7;
	xor.b32  	%r3188, %r3187, %r5182;
	add.s32 	%r3189, %r3188, %r5184;
	shf.l.wrap.b32 	%r3190, %r3189, %r3189, 9;
	xor.b32  	%r3191, %r3190, %r5181;
	add.s32 	%r3192, %r3191, %r3188;
	shf.l.wrap.b32 	%r3193, %r3192, %r3192, 13;
	xor.b32  	%r3194, %r3193, %r5183;
	add.s32 	%r3195, %r3194, %r3191;
	shf.l.wrap.b32 	%r3196, %r3195, %r3195, 18;
	xor.b32  	%r3197, %r3196, %r5184;
	add.s32 	%r3198, %r5179, %r5180;
	shf.l.wrap.b32 	%r3199, %r3198, %r3198, 7;
	xor.b32  	%r3200, %r3199, %r5178;
	add.s32 	%r3201, %r3200, %r5180;
	shf.l.wrap.b32 	%r3202, %r3201, %r3201, 9;
	xor.b32  	%r3203, %r3202, %r5177;
	add.s32 	%r3204, %r3203, %r3200;
	shf.l.wrap.b32 	%r3205, %r3204, %r3204, 13;
	xor.b32  	%r3206, %r3205, %r5179;
	add.s32 	%r3207, %r3206, %r3203;
	shf.l.wrap.b32 	%r3208, %r3207, %r3207, 18;
	xor.b32  	%r3209, %r3208, %r5180;
	add.s32 	%r3210, %r5175, %r5176;
	shf.l.wrap.b32 	%r3211, %r3210, %r3210, 7;
	xor.b32  	%r3212, %r3211, %r5174;
	add.s32 	%r3213, %r3212, %r5176;
	shf.l.wrap.b32 	%r3214, %r3213, %r3213, 9;
	xor.b32  	%r3215, %r3214, %r5173;
	add.s32 	%r3216, %r3215, %r3212;
	shf.l.wrap.b32 	%r3217, %r3216, %r3216, 13;
	xor.b32  	%r3218, %r3217, %r5175;
	add.s32 	%r3219, %r3218, %r3215;
	shf.l.wrap.b32 	%r3220, %r3219, %r3219, 18;
	xor.b32  	%r3221, %r3220, %r5176;
	add.s32 	%r3222, %r3212, %r3185;
	shf.l.wrap.b32 	%r3223, %r3222, %r3222, 7;
	xor.b32  	%r5183, %r3223, %r3194;
	add.s32 	%r3224, %r5183, %r3185;
	shf.l.wrap.b32 	%r3225, %r3224, %r3224, 9;
	xor.b32  	%r5177, %r3225, %r3203;
	add.s32 	%r3226, %r5177, %r5183;
	shf.l.wrap.b32 	%r3227, %r3226, %r3226, 13;
	xor.b32  	%r5174, %r3227, %r3212;
	add.s32 	%r3228, %r5174, %r5177;
	shf.l.wrap.b32 	%r3229, %r3228, %r3228, 18;
	xor.b32  	%r5188, %r3229, %r3185;
	add.s32 	%r3230, %r3176, %r3197;
	shf.l.wrap.b32 	%r3231, %r3230, %r3230, 7;
	xor.b32  	%r5179, %r3231, %r3206;
	add.s32 	%r3232, %r5179, %r3197;
	shf.l.wrap.b32 	%r3233, %r3232, %r3232, 9;
	xor.b32  	%r5173, %r3233, %r3215;
	add.s32 	%r3234, %r5173, %r5179;
	shf.l.wrap.b32 	%r3235, %r3234, %r3234, 13;
	xor.b32  	%r5186, %r3235, %r3176;
	add.s32 	%r3236, %r5186, %r5173;
	shf.l.wrap.b32 	%r3237, %r3236, %r3236, 18;
	xor.b32  	%r5184, %r3237, %r3197;
	add.s32 	%r3238, %r3188, %r3209;
	shf.l.wrap.b32 	%r3239, %r3238, %r3238, 7;
	xor.b32  	%r5175, %r3239, %r3218;
	add.s32 	%r3240, %r5175, %r3209;
	shf.l.wrap.b32 	%r3241, %r3240, %r3240, 9;
	xor.b32  	%r5185, %r3241, %r3179;
	add.s32 	%r3242, %r5185, %r5175;
	shf.l.wrap.b32 	%r3243, %r3242, %r3242, 13;
	xor.b32  	%r5182, %r3243, %r3188;
	add.s32 	%r3244, %r5182, %r5185;
	shf.l.wrap.b32 	%r3245, %r3244, %r3244, 18;
	xor.b32  	%r5180, %r3245, %r3209;
	add.s32 	%r3246, %r3200, %r3221;
	shf.l.wrap.b32 	%r3247, %r3246, %r3246, 7;
	xor.b32  	%r5187, %r3247, %r3182;
	add.s32 	%r3248, %r5187, %r3221;
	shf.l.wrap.b32 	%r3249, %r3248, %r3248, 9;
	xor.b32  	%r5181, %r3249, %r3191;
	add.s32 	%r3250, %r5181, %r5187;
	shf.l.wrap.b32 	%r3251, %r3250, %r3250, 13;
	xor.b32  	%r5178, %r3251, %r3200;
	add.s32 	%r3252, %r5178, %r5181;
	shf.l.wrap.b32 	%r3253, %r3252, %r3252, 18;
	xor.b32  	%r5176, %r3253, %r3221;
	add.s32 	%r5189, %r5189, 1;
	setp.ne.s32 	%p85, %r5189, 4;
	@%p85 bra 	$L__BB0_135;
	add.s32 	%r5157, %r502, %r5176;
	add.s32 	%r5158, %r501, %r5178;
	add.s32 	%r5159, %r500, %r5181;
	add.s32 	%r5160, %r499, %r5187;
	add.s32 	%r5161, %r498, %r5175;
	add.s32 	%r5162, %r497, %r5180;
	add.s32 	%r5163, %r496, %r5182;
	add.s32 	%r5164, %r495, %r5185;
	add.s32 	%r5165, %r494, %r5173;
	add.s32 	%r5166, %r493, %r5179;
	add.s32 	%r5167, %r492, %r5184;
	add.s32 	%r5168, %r491, %r5186;
	add.s32 	%r5169, %r490, %r5174;
	add.s32 	%r5170, %r489, %r5177;
	add.s32 	%r5171, %r488, %r5183;
	add.s32 	%r5172, %r487, %r5188;
	shl.b64 	%rd354, %rd569, 2;
	add.s64 	%rd355, %rd21, %rd354;
	st.u32 	[%rd355+131756], %r5172;
	st.u32 	[%rd355+131760], %r5171;
	st.u32 	[%rd355+131764], %r5170;
	st.u32 	[%rd355+131768], %r5169;
	st.u32 	[%rd355+131772], %r5168;
	st.u32 	[%rd355+131776], %r5167;
	st.u32 	[%rd355+131780], %r5166;
	st.u32 	[%rd355+131784], %r5165;
	st.u32 	[%rd355+131788], %r5164;
	st.u32 	[%rd355+131792], %r5163;
	st.u32 	[%rd355+131796], %r5162;
	st.u32 	[%rd355+131800], %r5161;
	st.u32 	[%rd355+131804], %r5160;
	st.u32 	[%rd355+131808], %r5159;
	st.u32 	[%rd355+131812], %r5158;
	st.u32 	[%rd355+131816], %r5157;
	mov.b64 	%rd569, 16;
	mov.pred 	%p148, 0;
	@%p1 bra 	$L__BB0_134;
	add.s32 	%r5156, %r5156, 1;
	setp.ne.s32 	%p87, %r5156, 1024;
	@%p87 bra 	$L__BB0_133;
	mov.b32 	%r5190, 0;
$L__BB0_139:
	ld.u32 	%r3255, [%rd21+131820];
	shl.b32 	%r3256, %r3255, 7;
	cvt.u64.u32 	%rd357, %r3256;
	and.b64  	%rd358, %rd357, 130944;
	add.s64 	%rd359, %rd21, %rd358;
	ld.u32 	%r3257, [%rd359+224];
	ld.u32 	%r3258, [%rd21+131756];
	xor.b32  	%r5191, %r3258, %r3257;
	st.u32 	[%rd21+131756], %r5191;
	ld.u32 	%r3259, [%rd359+228];
	ld.u32 	%r3260, [%rd21+131760];
	xor.b32  	%r5192, %r3260, %r3259;
	st.u32 	[%rd21+131760], %r5192;
	ld.u32 	%r3261, [%rd359+232];
	ld.u32 	%r3262, [%rd21+131764];
	xor.b32  	%r5193, %r3262, %r3261;
	st.u32 	[%rd21+131764], %r5193;
	ld.u32 	%r3263, [%rd359+236];
	ld.u32 	%r3264, [%rd21+131768];
	xor.b32  	%r5194, %r3264, %r3263;
	st.u32 	[%rd21+131768], %r5194;
	ld.u32 	%r3265, [%rd359+240];
	ld.u32 	%r3266, [%rd21+131772];
	xor.b32  	%r5195, %r3266, %r3265;
	st.u32 	[%rd21+131772], %r5195;
	ld.u32 	%r3267, [%rd359+244];
	ld.u32 	%r3268, [%rd21+131776];
	xor.b32  	%r5196, %r3268, %r3267;
	st.u32 	[%rd21+131776], %r5196;
	ld.u32 	%r3269, [%rd359+248];
	ld.u32 	%r3270, [%rd21+131780];
	xor.b32  	%r5197, %r3270, %r3269;
	st.u32 	[%rd21+131780], %r5197;
	ld.u32 	%r3271, [%rd359+252];
	ld.u32 	%r3272, [%rd21+131784];
	xor.b32  	%r5198, %r3272, %r3271;
	st.u32 	[%rd21+131784], %r5198;
	ld.u32 	%r3273, [%rd359+256];
	ld.u32 	%r3274, [%rd21+131788];
	xor.b32  	%r5199, %r3274, %r3273;
	st.u32 	[%rd21+131788], %r5199;
	ld.u32 	%r3275, [%rd359+260];
	ld.u32 	%r3276, [%rd21+131792];
	xor.b32  	%r5200, %r3276, %r3275;
	st.u32 	[%rd21+131792], %r5200;
	ld.u32 	%r3277, [%rd359+264];
	ld.u32 	%r3278, [%rd21+131796];
	xor.b32  	%r5201, %r3278, %r3277;
	st.u32 	[%rd21+131796], %r5201;
	ld.u32 	%r3279, [%rd359+268];
	ld.u32 	%r3280, [%rd21+131800];
	xor.b32  	%r5202, %r3280, %r3279;
	st.u32 	[%rd21+131800], %r5202;
	ld.u32 	%r3281, [%rd359+272];
	ld.u32 	%r3282, [%rd21+131804];
	xor.b32  	%r5203, %r3282, %r3281;
	st.u32 	[%rd21+131804], %r5203;
	ld.u32 	%r3283, [%rd359+276];
	ld.u32 	%r3284, [%rd21+131808];
	xor.b32  	%r5204, %r3284, %r3283;
	st.u32 	[%rd21+131808], %r5204;
	ld.u32 	%r3285, [%rd359+280];
	ld.u32 	%r3286, [%rd21+131812];
	xor.b32  	%r5205, %r3286, %r3285;
	st.u32 	[%rd21+131812], %r5205;
	ld.u32 	%r3287, [%rd359+284];
	ld.u32 	%r3288, [%rd21+131816];
	xor.b32  	%r5206, %r3288, %r3287;
	st.u32 	[%rd21+131816], %r5206;
	ld.u32 	%r3289, [%rd359+288];
	xor.b32  	%r3290, %r3255, %r3289;
	st.u32 	[%rd21+131820], %r3290;
	ld.u32 	%r3291, [%rd359+292];
	ld.u32 	%r3292, [%rd21+131824];
	xor.b32  	%r3293, %r3292, %r3291;
	st.u32 	[%rd21+131824], %r3293;
	ld.u32 	%r3294, [%rd359+296];
	ld.u32 	%r3295, [%rd21+131828];
	xor.b32  	%r3296, %r3295, %r3294;
	st.u32 	[%rd21+131828], %r3296;
	ld.u32 	%r3297, [%rd359+300];
	ld.u32 	%r3298, [%rd21+131832];
	xor.b32  	%r3299, %r3298, %r3297;
	st.u32 	[%rd21+131832], %r3299;
	ld.u32 	%r3300, [%rd359+304];
	ld.u32 	%r3301, [%rd21+131836];
	xor.b32  	%r3302, %r3301, %r3300;
	st.u32 	[%rd21+131836], %r3302;
	ld.u32 	%r3303, [%rd359+308];
	ld.u32 	%r3304, [%rd21+131840];
	xor.b32  	%r3305, %r3304, %r3303;
	st.u32 	[%rd21+131840], %r3305;
	ld.u32 	%r3306, [%rd359+312];
	ld.u32 	%r3307, [%rd21+131844];
	xor.b32  	%r3308, %r3307, %r3306;
	st.u32 	[%rd21+131844], %r3308;
	ld.u32 	%r3309, [%rd359+316];
	ld.u32 	%r3310, [%rd21+131848];
	xor.b32  	%r3311, %r3310, %r3309;
	st.u32 	[%rd21+131848], %r3311;
	ld.u32 	%r3312, [%rd359+320];
	ld.u32 	%r3313, [%rd21+131852];
	xor.b32  	%r3314, %r3313, %r3312;
	st.u32 	[%rd21+131852], %r3314;
	ld.u32 	%r3315, [%rd359+324];
	ld.u32 	%r3316, [%rd21+131856];
	xor.b32  	%r3317, %r3316, %r3315;
	st.u32 	[%rd21+131856], %r3317;
	ld.u32 	%r3318, [%rd359+328];
	ld.u32 	%r3319, [%rd21+131860];
	xor.b32  	%r3320, %r3319, %r3318;
	st.u32 	[%rd21+131860], %r3320;
	ld.u32 	%r3321, [%rd359+332];
	ld.u32 	%r3322, [%rd21+131864];
	xor.b32  	%r3323, %r3322, %r3321;
	st.u32 	[%rd21+131864], %r3323;
	ld.u32 	%r3324, [%rd359+336];
	ld.u32 	%r3325, [%rd21+131868];
	xor.b32  	%r3326, %r3325, %r3324;
	st.u32 	[%rd21+131868], %r3326;
	ld.u32 	%r3327, [%rd359+340];
	ld.u32 	%r3328, [%rd21+131872];
	xor.b32  	%r3329, %r3328, %r3327;
	st.u32 	[%rd21+131872], %r3329;
	ld.u32 	%r3330, [%rd359+344];
	ld.u32 	%r3331, [%rd21+131876];
	xor.b32  	%r3332, %r3331, %r3330;
	st.u32 	[%rd21+131876], %r3332;
	ld.u32 	%r3333, [%rd359+348];
	ld.u32 	%r3334, [%rd21+131880];
	xor.b32  	%r3335, %r3334, %r3333;
	st.u32 	[%rd21+131880], %r3335;
	mov.b64 	%rd570, 0;
	mov.pred 	%p149, -1;
$L__BB0_140:
	mov.pred 	%p2, %p149;
	ld.u32 	%r3337, [%rd21+131820];
	xor.b32  	%r587, %r3337, %r5191;
	ld.u32 	%r3338, [%rd21+131824];
	xor.b32  	%r588, %r3338, %r5192;
	ld.u32 	%r3339, [%rd21+131828];
	xor.b32  	%r589, %r3339, %r5193;
	ld.u32 	%r3340, [%rd21+131832];
	xor.b32  	%r590, %r3340, %r5194;
	ld.u32 	%r3341, [%rd21+131836];
	xor.b32  	%r591, %r3341, %r5195;
	ld.u32 	%r3342, [%rd21+131840];
	xor.b32  	%r592, %r3342, %r5196;
	ld.u32 	%r3343, [%rd21+131844];
	xor.b32  	%r593, %r3343, %r5197;
	ld.u32 	%r3344, [%rd21+131848];
	xor.b32  	%r594, %r3344, %r5198;
	ld.u32 	%r3345, [%rd21+131852];
	xor.b32  	%r595, %r3345, %r5199;
	ld.u32 	%r3346, [%rd21+131856];
	xor.b32  	%r596, %r3346, %r5200;
	ld.u32 	%r3347, [%rd21+131860];
	xor.b32  	%r597, %r3347, %r5201;
	ld.u32 	%r3348, [%rd21+131864];
	xor.b32  	%r598, %r3348, %r5202;
	ld.u32 	%r3349, [%rd21+131868];
	xor.b32  	%r599, %r3349, %r5203;
	ld.u32 	%r3350, [%rd21+131872];
	xor.b32  	%r600, %r3350, %r5204;
	ld.u32 	%r3351, [%rd21+131876];
	xor.b32  	%r601, %r3351, %r5205;
	ld.u32 	%r3352, [%rd21+131880];
	xor.b32  	%r602, %r3352, %r5206;
	mov.b32 	%r5223, 0;
	mov.u32 	%r5207, %r594;
	mov.u32 	%r5208, %r590;
	mov.u32 	%r5209, %r598;
	mov.u32 	%r5210, %r602;
	mov.u32 	%r5211, %r589;
	mov.u32 	%r5212, %r601;
	mov.u32 	%r5213, %r593;
	mov.u32 	%r5214, %r597;
	mov.u32 	%r5215, %r600;
	mov.u32 	%r5216, %r596;
	mov.u32 	%r5217, %r588;
	mov.u32 	%r5218, %r592;
	mov.u32 	%r5219, %r595;
	mov.u32 	%r5220, %r591;
	mov.u32 	%r5221, %r599;
	mov.u32 	%r5222, %r587;
$L__BB0_141:
	add.s32 	%r3353, %r5221, %r5222;
	shf.l.wrap.b32 	%r3354, %r3353, %r3353, 7;
	xor.b32  	%r3355, %r3354, %r5220;
	add.s32 	%r3356, %r3355, %r5222;
	shf.l.wrap.b32 	%r3357, %r3356, %r3356, 9;
	xor.b32  	%r3358, %r3357, %r5219;
	add.s32 	%r3359, %r3358, %r3355;
	shf.l.wrap.b32 	%r3360, %r3359, %r3359, 13;
	xor.b32  	%r3361, %r3360, %r5221;
	add.s32 	%r3362, %r3361, %r3358;
	shf.l.wrap.b32 	%r3363, %r3362, %r3362, 18;
	xor.b32  	%r3364, %r3363, %r5222;
	add.s32 	%r3365, %r5217, %r5218;
	shf.l.wrap.b32 	%r3366, %r3365, %r3365, 7;
	xor.b32  	%r3367, %r3366, %r5216;
	add.s32 	%r3368, %r3367, %r5218;
	shf.l.wrap.b32 	%r3369, %r3368, %r3368, 9;
	xor.b32  	%r3370, %r3369, %r5215;
	add.s32 	%r3371, %r3370, %r3367;
	shf.l.wrap.b32 	%r3372, %r3371, %r3371, 13;
	xor.b32  	%r3373, %r3372, %r5217;
	add.s32 	%r3374, %r3373, %r3370;
	shf.l.wrap.b32 	%r3375, %r3374, %r3374, 18;
	xor.b32  	%r3376, %r3375, %r5218;
	add.s32 	%r3377, %r5213, %r5214;
	shf.l.wrap.b32 	%r3378, %r3377, %r3377, 7;
	xor.b32  	%r3379, %r3378, %r5212;
	add.s32 	%r3380, %r3379, %r5214;
	shf.l.wrap.b32 	%r3381, %r3380, %r3380, 9;
	xor.b32  	%r3382, %r3381, %r5211;
	add.s32 	%r3383, %r3382, %r3379;
	shf.l.wrap.b32 	%r3384, %r3383, %r3383, 13;
	xor.b32  	%r3385, %r3384, %r5213;
	add.s32 	%r3386, %r3385, %r3382;
	shf.l.wrap.b32 	%r3387, %r3386, %r3386, 18;
	xor.b32  	%r3388, %r3387, %r5214;
	add.s32 	%r3389, %r5209, %r5210;
	shf.l.wrap.b32 	%r3390, %r3389, %r3389, 7;
	xor.b32  	%r3391, %r3390, %r5208;
	add.s32 	%r3392, %r3391, %r5210;
	shf.l.wrap.b32 	%r3393, %r3392, %r3392, 9;
	xor.b32  	%r3394, %r3393, %r5207;
	add.s32 	%r3395, %r3394, %r3391;
	shf.l.wrap.b32 	%r3396, %r3395, %r3395, 13;
	xor.b32  	%r3397, %r3396, %r5209;
	add.s32 	%r3398, %r3397, %r3394;
	shf.l.wrap.b32 	%r3399, %r3398, %r3398, 18;
	xor.b32  	%r3400, %r3399, %r5210;
	add.s32 	%r3401, %r3391, %r3364;
	shf.l.wrap.b32 	%r3402, %r3401, %r3401, 7;
	xor.b32  	%r5217, %r3402, %r3373;
	add.s32 	%r3403, %r5217, %r3364;
	shf.l.wrap.b32 	%r3404, %r3403, %r3403, 9;
	xor.b32  	%r5211, %r3404, %r3382;
	add.s32 	%r3405, %r5211, %r5217;
	shf.l.wrap.b32 	%r3406, %r3405, %r3405, 13;
	xor.b32  	%r5208, %r3406, %r3391;
	add.s32 	%r3407, %r5208, %r5211;
	shf.l.wrap.b32 	%r3408, %r3407, %r3407, 18;
	xor.b32  	%r5222, %r3408, %r3364;
	add.s32 	%r3409, %r3355, %r3376;
	shf.l.wrap.b32 	%r3410, %r3409, %r3409, 7;
	xor.b32  	%r5213, %r3410, %r3385;
	add.s32 	%r3411, %r5213, %r3376;
	shf.l.wrap.b32 	%r3412, %r3411, %r3411, 9;
	xor.b32  	%r5207, %r3412, %r3394;
	add.s32 	%r3413, %r5207, %r5213;
	shf.l.wrap.b32 	%r3414, %r3413, %r3413, 13;
	xor.b32  	%r5220, %r3414, %r3355;
	add.s32 	%r3415, %r5220, %r5207;
	shf.l.wrap.b32 	%r3416, %r3415, %r3415, 18;
	xor.b32  	%r5218, %r3416, %r3376;
	add.s32 	%r3417, %r3367, %r3388;
	shf.l.wrap.b32 	%r3418, %r3417, %r3417, 7;
	xor.b32  	%r5209, %r3418, %r3397;
	add.s32 	%r3419, %r5209, %r3388;
	shf.l.wrap.b32 	%r3420, %r3419, %r3419, 9;
	xor.b32  	%r5219, %r3420, %r3358;
	add.s32 	%r3421, %r5219, %r5209;
	shf.l.wrap.b32 	%r3422, %r3421, %r3421, 13;
	xor.b32  	%r5216, %r3422, %r3367;
	add.s32 	%r3423, %r5216, %r5219;
	shf.l.wrap.b32 	%r3424, %r3423, %r3423, 18;
	xor.b32  	%r5214, %r3424, %r3388;
	add.s32 	%r3425, %r3379, %r3400;
	shf.l.wrap.b32 	%r3426, %r3425, %r3425, 7;
	xor.b32  	%r5221, %r3426, %r3361;
	add.s32 	%r3427, %r5221, %r3400;
	shf.l.wrap.b32 	%r3428, %r3427, %r3427, 9;
	xor.b32  	%r5215, %r3428, %r3370;
	add.s32 	%r3429, %r5215, %r5221;
	shf.l.wrap.b32 	%r3430, %r3429, %r3429, 13;
	xor.b32  	%r5212, %r3430, %r3379;
	add.s32 	%r3431, %r5212, %r5215;
	shf.l.wrap.b32 	%r3432, %r3431, %r3431, 18;
	xor.b32  	%r5210, %r3432, %r3400;
	add.s32 	%r5223, %r5223, 1;
	setp.ne.s32 	%p89, %r5223, 4;
	@%p89 bra 	$L__BB0_141;
	add.s32 	%r5206, %r602, %r5210;
	add.s32 	%r5205, %r601, %r5212;
	add.s32 	%r5204, %r600, %r5215;
	add.s32 	%r5203, %r599, %r5221;
	add.s32 	%r5202, %r598, %r5209;
	add.s32 	%r5201, %r597, %r5214;
	add.s32 	%r5200, %r596, %r5216;
	add.s32 	%r5199, %r595, %r5219;
	add.s32 	%r5198, %r594, %r5207;
	add.s32 	%r5197, %r593, %r5213;
	add.s32 	%r5196, %r592, %r5218;
	add.s32 	%r5195, %r591, %r5220;
	add.s32 	%r5194, %r590, %r5208;
	add.s32 	%r5193, %r589, %r5211;
	add.s32 	%r5192, %r588, %r5217;
	add.s32 	%r5191, %r587, %r5222;
	shl.b64 	%rd361, %rd570, 2;
	add.s64 	%rd362, %rd21, %rd361;
	st.u32 	[%rd362+131756], %r5191;
	st.u32 	[%rd362+131760], %r5192;
	st.u32 	[%rd362+131764], %r5193;
	st.u32 	[%rd362+131768], %r5194;
	st.u32 	[%rd362+131772], %r5195;
	st.u32 	[%rd362+131776], %r5196;
	st.u32 	[%rd362+131780], %r5197;
	st.u32 	[%rd362+131784], %r5198;
	st.u32 	[%rd362+131788], %r5199;
	st.u32 	[%rd362+131792], %r5200;
	st.u32 	[%rd362+131796], %r5201;
	st.u32 	[%rd362+131800], %r5202;
	st.u32 	[%rd362+131804], %r5203;
	st.u32 	[%rd362+131808], %r5204;
	st.u32 	[%rd362+131812], %r5205;
	st.u32 	[%rd362+131816], %r5206;
	mov.b64 	%rd570, 16;
	mov.pred 	%p149, 0;
	@%p2 bra 	$L__BB0_140;
	add.s32 	%r5190, %r5190, 1;
	setp.ne.s32 	%p91, %r5190, 1024;
	@%p91 bra 	$L__BB0_139;
	ld.u32 	%r3434, [%rd21+131756];
	shr.u32 	%r3435, %r3434, 24;
	shr.u32 	%r3436, %r3434, 8;
	and.b32  	%r3437, %r3436, 65280;
	shl.b32 	%r3438, %r3434, 8;
	and.b32  	%r3439, %r3438, 16711680;
	shl.b32 	%r3440, %r3434, 24;
	or.b32  	%r3441, %r3437, %r3435;
	or.b32  	%r3442, %r3441, %r3439;
	or.b32  	%r3443, %r3442, %r3440;
	st.u32 	[%rd21+131756], %r3443;
	ld.u32 	%r3444, [%rd21+131760];
	shr.u32 	%r3445, %r3444, 24;
	shr.u32 	%r3446, %r3444, 8;
	and.b32  	%r3447, %r3446, 65280;
	shl.b32 	%r3448, %r3444, 8;
	and.b32  	%r3449, %r3448, 16711680;
	shl.b32 	%r3450, %r3444, 24;
	or.b32  	%r3451, %r3447, %r3445;
	or.b32  	%r3452, %r3451, %r3449;
	or.b32  	%r3453, %r3452, %r3450;
	st.u32 	[%rd21+131760], %r3453;
	ld.u32 	%r3454, [%rd21+131764];
	shr.u32 	%r3455, %r3454, 24;
	shr.u32 	%r3456, %r3454, 8;
	and.b32  	%r3457, %r3456, 65280;
	shl.b32 	%r3458, %r3454, 8;
	and.b32  	%r3459, %r3458, 16711680;
	shl.b32 	%r3460, %r3454, 24;
	or.b32  	%r3461, %r3457, %r3455;
	or.b32  	%r3462, %r3461, %r3459;
	or.b32  	%r3463, %r3462, %r3460;
	st.u32 	[%rd21+131764], %r3463;
	ld.u32 	%r3464, [%rd21+131768];
	shr.u32 	%r3465, %r3464, 24;
	shr.u32 	%r3466, %r3464, 8;
	and.b32  	%r3467, %r3466, 65280;
	shl.b32 	%r3468, %r3464, 8;
	and.b32  	%r3469, %r3468, 16711680;
	shl.b32 	%r3470, %r3464, 24;
	or.b32  	%r3471, %r3467, %r3465;
	or.b32  	%r3472, %r3471, %r3469;
	or.b32  	%r3473, %r3472, %r3470;
	st.u32 	[%rd21+131768], %r3473;
	ld.u32 	%r3474, [%rd21+131772];
	shr.u32 	%r3475, %r3474, 24;
	shr.u32 	%r3476, %r3474, 8;
	and.b32  	%r3477, %r3476, 65280;
	shl.b32 	%r3478, %r3474, 8;
	and.b32  	%r3479, %r3478, 16711680;
	shl.b32 	%r3480, %r3474, 24;
	or.b32  	%r3481, %r3477, %r3475;
	or.b32  	%r3482, %r3481, %r3479;
	or.b32  	%r3483, %r3482, %r3480;
	st.u32 	[%rd21+131772], %r3483;
	ld.u32 	%r3484, [%rd21+131776];
	shr.u32 	%r3485, %r3484, 24;
	shr.u32 	%r3486, %r3484, 8;
	and.b32  	%r3487, %r3486, 65280;
	shl.b32 	%r3488, %r3484, 8;
	and.b32  	%r3489, %r3488, 16711680;
	shl.b32 	%r3490, %r3484, 24;
	or.b32  	%r3491, %r3487, %r3485;
	or.b32  	%r3492, %r3491, %r3489;
	or.b32  	%r3493, %r3492, %r3490;
	st.u32 	[%rd21+131776], %r3493;
	ld.u32 	%r3494, [%rd21+131780];
	shr.u32 	%r3495, %r3494, 24;
	shr.u32 	%r3496, %r3494, 8;
	and.b32  	%r3497, %r3496, 65280;
	shl.b32 	%r3498, %r3494, 8;
	and.b32  	%r3499, %r3498, 16711680;
	shl.b32 	%r3500, %r3494, 24;
	or.b32  	%r3501, %r3497, %r3495;
	or.b32  	%r3502, %r3501, %r3499;
	or.b32  	%r3503, %r3502, %r3500;
	st.u32 	[%rd21+131780], %r3503;
	ld.u32 	%r3504, [%rd21+131784];
	shr.u32 	%r3505, %r3504, 24;
	shr.u32 	%r3506, %r3504, 8;
	and.b32  	%r3507, %r3506, 65280;
	shl.b32 	%r3508, %r3504, 8;
	and.b32  	%r3509, %r3508, 16711680;
	shl.b32 	%r3510, %r3504, 24;
	or.b32  	%r3511, %r3507, %r3505;
	or.b32  	%r3512, %r3511, %r3509;
	or.b32  	%r3513, %r3512, %r3510;
	st.u32 	[%rd21+131784], %r3513;
	ld.u32 	%r3514, [%rd21+131788];
	shr.u32 	%r3515, %r3514, 24;
	shr.u32 	%r3516, %r3514, 8;
	and.b32  	%r3517, %r3516, 65280;
	shl.b32 	%r3518, %r3514, 8;
	and.b32  	%r3519, %r3518, 16711680;
	shl.b32 	%r3520, %r3514, 24;
	or.b32  	%r3521, %r3517, %r3515;
	or.b32  	%r3522, %r3521, %r3519;
	or.b32  	%r3523, %r3522, %r3520;
	st.u32 	[%rd21+131788], %r3523;
	ld.u32 	%r3524, [%rd21+131792];
	shr.u32 	%r3525, %r3524, 24;
	shr.u32 	%r3526, %r3524, 8;
	and.b32  	%r3527, %r3526, 65280;
	shl.b32 	%r3528, %r3524, 8;
	and.b32  	%r3529, %r3528, 16711680;
	shl.b32 	%r3530, %r3524, 24;
	or.b32  	%r3531, %r3527, %r3525;
	or.b32  	%r3532, %r3531, %r3529;
	or.b32  	%r3533, %r3532, %r3530;
	st.u32 	[%rd21+131792], %r3533;
	ld.u32 	%r3534, [%rd21+131796];
	shr.u32 	%r3535, %r3534, 24;
	shr.u32 	%r3536, %r3534, 8;
	and.b32  	%r3537, %r3536, 65280;
	shl.b32 	%r3538, %r3534, 8;
	and.b32  	%r3539, %r3538, 16711680;
	shl.b32 	%r3540, %r3534, 24;
	or.b32  	%r3541, %r3537, %r3535;
	or.b32  	%r3542, %r3541, %r3539;
	or.b32  	%r3543, %r3542, %r3540;
	st.u32 	[%rd21+131796], %r3543;
	ld.u32 	%r3544, [%rd21+131800];
	shr.u32 	%r3545, %r3544, 24;
	shr.u32 	%r3546, %r3544, 8;
	and.b32  	%r3547, %r3546, 65280;
	shl.b32 	%r3548, %r3544, 8;
	and.b32  	%r3549, %r3548, 16711680;
	shl.b32 	%r3550, %r3544, 24;
	or.b32  	%r3551, %r3547, %r3545;
	or.b32  	%r3552, %r3551, %r3549;
	or.b32  	%r3553, %r3552, %r3550;
	st.u32 	[%rd21+131800], %r3553;
	ld.u32 	%r3554, [%rd21+131804];
	shr.u32 	%r3555, %r3554, 24;
	shr.u32 	%r3556, %r3554, 8;
	and.b32  	%r3557, %r3556, 65280;
	shl.b32 	%r3558, %r3554, 8;
	and.b32  	%r3559, %r3558, 16711680;
	shl.b32 	%r3560, %r3554, 24;
	or.b32  	%r3561, %r3557, %r3555;
	or.b32  	%r3562, %r3561, %r3559;
	or.b32  	%r3563, %r3562, %r3560;
	st.u32 	[%rd21+131804], %r3563;
	ld.u32 	%r3564, [%rd21+131808];
	shr.u32 	%r3565, %r3564, 24;
	shr.u32 	%r3566, %r3564, 8;
	and.b32  	%r3567, %r3566, 65280;
	shl.b32 	%r3568, %r3564, 8;
	and.b32  	%r3569, %r3568, 16711680;
	shl.b32 	%r3570, %r3564, 24;
	or.b32  	%r3571, %r3567, %r3565;
	or.b32  	%r3572, %r3571, %r3569;
	or.b32  	%r3573, %r3572, %r3570;
	st.u32 	[%rd21+131808], %r3573;
	ld.u32 	%r3574, [%rd21+131812];
	shr.u32 	%r3575, %r3574, 24;
	shr.u32 	%r3576, %r3574, 8;
	and.b32  	%r3577, %r3576, 65280;
	shl.b32 	%r3578, %r3574, 8;
	and.b32  	%r3579, %r3578, 16711680;
	shl.b32 	%r3580, %r3574, 24;
	or.b32  	%r3581, %r3577, %r3575;
	or.b32  	%r3582, %r3581, %r3579;
	or.b32  	%r3583, %r3582, %r3580;
	st.u32 	[%rd21+131812], %r3583;
	ld.u32 	%r3584, [%rd21+131816];
	shr.u32 	%r3585, %r3584, 24;
	shr.u32 	%r3586, %r3584, 8;
	and.b32  	%r3587, %r3586, 65280;
	shl.b32 	%r3588, %r3584, 8;
	and.b32  	%r3589, %r3588, 16711680;
	shl.b32 	%r3590, %r3584, 24;
	or.b32  	%r3591, %r3587, %r3585;
	or.b32  	%r3592, %r3591, %r3589;
	or.b32  	%r3593, %r3592, %r3590;
	st.u32 	[%rd21+131816], %r3593;
	ld.u32 	%r3594, [%rd21+131820];
	shr.u32 	%r3595, %r3594, 24;
	shr.u32 	%r3596, %r3594, 8;
	and.b32  	%r3597, %r3596, 65280;
	shl.b32 	%r3598, %r3594, 8;
	and.b32  	%r3599, %r3598, 16711680;
	shl.b32 	%r3600, %r3594, 24;
	or.b32  	%r3601, %r3597, %r3595;
	or.b32  	%r3602, %r3601, %r3599;
	or.b32  	%r3603, %r3602, %r3600;
	st.u32 	[%rd21+131820], %r3603;
	ld.u32 	%r3604, [%rd21+131824];
	shr.u32 	%r3605, %r3604, 24;
	shr.u32 	%r3606, %r3604, 8;
	and.b32  	%r3607, %r3606, 65280;
	shl.b32 	%r3608, %r3604, 8;
	and.b32  	%r3609, %r3608, 16711680;
	shl.b32 	%r3610, %r3604, 24;
	or.b32  	%r3611, %r3607, %r3605;
	or.b32  	%r3612, %r3611, %r3609;
	or.b32  	%r3613, %r3612, %r3610;
	st.u32 	[%rd21+131824], %r3613;
	ld.u32 	%r3614, [%rd21+131828];
	shr.u32 	%r3615, %r3614, 24;
	shr.u32 	%r3616, %r3614, 8;
	and.b32  	%r3617, %r3616, 65280;
	shl.b32 	%r3618, %r3614, 8;
	and.b32  	%r3619, %r3618, 16711680;
	shl.b32 	%r3620, %r3614, 24;
	or.b32  	%r3621, %r3617, %r3615;
	or.b32  	%r3622, %r3621, %r3619;
	or.b32  	%r3623, %r3622, %r3620;
	st.u32 	[%rd21+131828], %r3623;
	ld.u32 	%r3624, [%rd21+131832];
	shr.u32 	%r3625, %r3624, 24;
	shr.u32 	%r3626, %r3624, 8;
	and.b32  	%r3627, %r3626, 65280;
	shl.b32 	%r3628, %r3624, 8;
	and.b32  	%r3629, %r3628, 16711680;
	shl.b32 	%r3630, %r3624, 24;
	or.b32  	%r3631, %r3627, %r3625;
	or.b32  	%r3632, %r3631, %r3629;
	or.b32  	%r3633, %r3632, %r3630;
	st.u32 	[%rd21+131832], %r3633;
	ld.u32 	%r3634, [%rd21+131836];
	shr.u32 	%r3635, %r3634, 24;
	shr.u32 	%r3636, %r3634, 8;
	and.b32  	%r3637, %r3636, 65280;
	shl.b32 	%r3638, %r3634, 8;
	and.b32  	%r3639, %r3638, 16711680;
	shl.b32 	%r3640, %r3634, 24;
	or.b32  	%r3641, %r3637, %r3635;
	or.b32  	%r3642, %r3641, %r3639;
	or.b32  	%r3643, %r3642, %r3640;
	st.u32 	[%rd21+131836], %r3643;
	ld.u32 	%r3644, [%rd21+131840];
	shr.u32 	%r3645, %r3644, 24;
	shr.u32 	%r3646, %r3644, 8;
	and.b32  	%r3647, %r3646, 65280;
	shl.b32 	%r3648, %r3644, 8;
	and.b32  	%r3649, %r3648, 16711680;
	shl.b32 	%r3650, %r3644, 24;
	or.b32  	%r3651, %r3647, %r3645;
	or.b32  	%r3652, %r3651, %r3649;
	or.b32  	%r3653, %r3652, %r3650;
	st.u32 	[%rd21+131840], %r3653;
	ld.u32 	%r3654, [%rd21+131844];
	shr.u32 	%r3655, %r3654, 24;
	shr.u32 	%r3656, %r3654, 8;
	and.b32  	%r3657, %r3656, 65280;
	shl.b32 	%r3658, %r3654, 8;
	and.b32  	%r3659, %r3658, 16711680;
	shl.b32 	%r3660, %r3654, 24;
	or.b32  	%r3661, %r3657, %r3655;
	or.b32  	%r3662, %r3661, %r3659;
	or.b32  	%r3663, %r3662, %r3660;
	st.u32 	[%rd21+131844], %r3663;
	ld.u32 	%r3664, [%rd21+131848];
	shr.u32 	%r3665, %r3664, 24;
	shr.u32 	%r3666, %r3664, 8;
	and.b32  	%r3667, %r3666, 65280;
	shl.b32 	%r3668, %r3664, 8;
	and.b32  	%r3669, %r3668, 16711680;
	shl.b32 	%r3670, %r3664, 24;
	or.b32  	%r3671, %r3667, %r3665;
	or.b32  	%r3672, %r3671, %r3669;
	or.b32  	%r3673, %r3672, %r3670;
	st.u32 	[%rd21+131848], %r3673;
	ld.u32 	%r3674, [%rd21+131852];
	shr.u32 	%r3675, %r3674, 24;
	shr.u32 	%r3676, %r3674, 8;
	and.b32  	%r3677, %r3676, 65280;
	shl.b32 	%r3678, %r3674, 8;
	and.b32  	%r3679, %r3678, 16711680;
	shl.b32 	%r3680, %r3674, 24;
	or.b32  	%r3681, %r3677, %r3675;
	or.b32  	%r3682, %r3681, %r3679;
	or.b32  	%r3683, %r3682, %r3680;
	st.u32 	[%rd21+131852], %r3683;
	ld.u32 	%r3684, [%rd21+131856];
	shr.u32 	%r3685, %r3684, 24;
	shr.u32 	%r3686, %r3684, 8;
	and.b32  	%r3687, %r3686, 65280;
	shl.b32 	%r3688, %r3684, 8;
	and.b32  	%r3689, %r3688, 16711680;
	shl.b32 	%r3690, %r3684, 24;
	or.b32  	%r3691, %r3687, %r3685;
	or.b32  	%r3692, %r3691, %r3689;
	or.b32  	%r3693, %r3692, %r3690;
	st.u32 	[%rd21+131856], %r3693;
	ld.u32 	%r3694, [%rd21+131860];
	shr.u32 	%r3695, %r3694, 24;
	shr.u32 	%r3696, %r3694, 8;
	and.b32  	%r3697, %r3696, 65280;
	shl.b32 	%r3698, %r3694, 8;
	and.b32  	%r3699, %r3698, 16711680;
	shl.b32 	%r3700, %r3694, 24;
	or.b32  	%r3701, %r3697, %r3695;
	or.b32  	%r3702, %r3701, %r3699;
	or.b32  	%r3703, %r3702, %r3700;
	st.u32 	[%rd21+131860], %r3703;
	ld.u32 	%r3704, [%rd21+131864];
	shr.u32 	%r3705, %r3704, 24;
	shr.u32 	%r3706, %r3704, 8;
	and.b32  	%r3707, %r3706, 65280;
	shl.b32 	%r3708, %r3704, 8;
	and.b32  	%r3709, %r3708, 16711680;
	shl.b32 	%r3710, %r3704, 24;
	or.b32  	%r3711, %r3707, %r3705;
	or.b32  	%r3712, %r3711, %r3709;
	or.b32  	%r3713, %r3712, %r3710;
	st.u32 	[%rd21+131864], %r3713;
	ld.u32 	%r3714, [%rd21+131868];
	shr.u32 	%r3715, %r3714, 24;
	shr.u32 	%r3716, %r3714, 8;
	and.b32  	%r3717, %r3716, 65280;
	shl.b32 	%r3718, %r3714, 8;
	and.b32  	%r3719, %r3718, 16711680;
	shl.b32 	%r3720, %r3714, 24;
	or.b32  	%r3721, %r3717, %r3715;
	or.b32  	%r3722, %r3721, %r3719;
	or.b32  	%r3723, %r3722, %r3720;
	st.u32 	[%rd21+131868], %r3723;
	ld.u32 	%r3724, [%rd21+131872];
	shr.u32 	%r3725, %r3724, 24;
	shr.u32 	%r3726, %r3724, 8;
	and.b32  	%r3727, %r3726, 65280;
	shl.b32 	%r3728, %r3724, 8;
	and.b32  	%r3729, %r3728, 16711680;
	shl.b32 	%r3730, %r3724, 24;
	or.b32  	%r3731, %r3727, %r3725;
	or.b32  	%r3732, %r3731, %r3729;
	or.b32  	%r3733, %r3732, %r3730;
	st.u32 	[%rd21+131872], %r3733;
	ld.u32 	%r3734, [%rd21+131876];
	shr.u32 	%r3735, %r3734, 24;
	shr.u32 	%r3736, %r3734, 8;
	and.b32  	%r3737, %r3736, 65280;
	shl.b32 	%r3738, %r3734, 8;
	and.b32  	%r3739, %r3738, 16711680;
	shl.b32 	%r3740, %r3734, 24;
	or.b32  	%r3741, %r3737, %r3735;
	or.b32  	%r3742, %r3741, %r3739;
	or.b32  	%r3743, %r3742, %r3740;
	st.u32 	[%rd21+131876], %r3743;
	ld.u32 	%r3744, [%rd21+131880];
	shr.u32 	%r3745, %r3744, 24;
	shr.u32 	%r3746, %r3744, 8;
	and.b32  	%r3747, %r3746, 65280;
	shl.b32 	%r3748, %r3744, 8;
	and.b32  	%r3749, %r3748, 16711680;
	shl.b32 	%r3750, %r3744, 24;
	or.b32  	%r3751, %r3747, %r3745;
	or.b32  	%r3752, %r3751, %r3749;
	or.b32  	%r3753, %r3752, %r3750;
	st.u32 	[%rd21+131880], %r3753;
	st.u32 	[%rd21+131296], %r3443;
	st.u32 	[%rd21+131300], %r3453;
	st.u32 	[%rd21+131304], %r3463;
	st.u32 	[%rd21+131308], %r3473;
	st.u32 	[%rd21+131312], %r3483;
	st.u32 	[%rd21+131316], %r3493;
	st.u32 	[%rd21+131320], %r3503;
	st.u32 	[%rd21+131324], %r3513;
	st.u32 	[%rd21+131328], %r3523;
	st.u32 	[%rd21+131332], %r3533;
	st.u32 	[%rd21+131336], %r3543;
	st.u32 	[%rd21+131340], %r3553;
	st.u32 	[%rd21+131344], %r3563;
	st.u32 	[%rd21+131348], %r3573;
	st.u32 	[%rd21+131352], %r3583;
	st.u32 	[%rd21+131356], %r3593;
	st.u32 	[%rd21+131360], %r3603;
	st.u32 	[%rd21+131364], %r3613;
	st.u32 	[%rd21+131368], %r3623;
	st.u32 	[%rd21+131372], %r3633;
	st.u32 	[%rd21+131376], %r3643;
	st.u32 	[%rd21+131380], %r3653;
	st.u32 	[%rd21+131384], %r3663;
	st.u32 	[%rd21+131388], %r3673;
	st.u32 	[%rd21+131392], %r3683;
	st.u32 	[%rd21+131396], %r3693;
	st.u32 	[%rd21+131400], %r3703;
	st.u32 	[%rd21+131404], %r3713;
	st.u32 	[%rd21+131408], %r3723;
	st.u32 	[%rd21+131412], %r3733;
	st.u32 	[%rd21+131416], %r3743;
	st.u32 	[%rd21+131420], %r3753;
	mov.b32 	%r3754, 1;
	st.u32 	[%rd21+131424], %r3754;
	ld.u32 	%r654, [%rd21+131916];
	xor.b32  	%r3755, %r654, 909522486;
	ld.u32 	%r655, [%rd21+131920];
	xor.b32  	%r3756, %r655, 909522486;
	ld.u32 	%r656, [%rd21+131924];
	xor.b32  	%r3757, %r656, 909522486;
	ld.u32 	%r657, [%rd21+131928];
	xor.b32  	%r3758, %r657, 909522486;
	ld.u32 	%r658, [%rd21+131932];
	xor.b32  	%r3759, %r658, 909522486;
	ld.u32 	%r659, [%rd21+131936];
	xor.b32  	%r3760, %r659, 909522486;
	ld.u32 	%r660, [%rd21+131940];
	xor.b32  	%r3761, %r660, 909522486;
	ld.u32 	%r661, [%rd21+131944];
	xor.b32  	%r3762, %r661, 909522486;
	st.u32 	[%rd21+131560], %r3755;
	st.u32 	[%rd21+131564], %r3756;
	st.u32 	[%rd21+131568], %r3757;
	st.u32 	[%rd21+131572], %r3758;
	st.u32 	[%rd21+131576], %r3759;
	st.u32 	[%rd21+131580], %r3760;
	st.u32 	[%rd21+131584], %r3761;
	st.u32 	[%rd21+131588], %r3762;
	mov.b32 	%r3763, 909522486;
	st.u32 	[%rd21+131592], %r3763;
	st.u32 	[%rd21+131596], %r3763;
	st.u32 	[%rd21+131600], %r3763;
	st.u32 	[%rd21+131604], %r3763;
	st.u32 	[%rd21+131608], %r3763;
	st.u32 	[%rd21+131612], %r3763;
	st.u32 	[%rd21+131616], %r3763;
	st.u32 	[%rd21+131620], %r3763;
	st.u32 	[%rd21+131624], %r3443;
	st.u32 	[%rd21+131628], %r3453;
	st.u32 	[%rd21+131632], %r3463;
	st.u32 	[%rd21+131636], %r3473;
	st.u32 	[%rd21+131640], %r3483;
	st.u32 	[%rd21+131644], %r3493;
	st.u32 	[%rd21+131648], %r3503;
	st.u32 	[%rd21+131652], %r3513;
	st.u32 	[%rd21+131656], %r3523;
	st.u32 	[%rd21+131660], %r3533;
	st.u32 	[%rd21+131664], %r3543;
	st.u32 	[%rd21+131668], %r3553;
	st.u32 	[%rd21+131672], %r3563;
	st.u32 	[%rd21+131676], %r3573;
	st.u32 	[%rd21+131680], %r3583;
	st.u32 	[%rd21+131684], %r3593;
	st.u32 	[%rd21+131688], %r3603;
	st.u32 	[%rd21+131692], %r3613;
	st.u32 	[%rd21+131696], %r3623;
	st.u32 	[%rd21+131700], %r3633;
	st.u32 	[%rd21+131704], %r3643;
	st.u32 	[%rd21+131708], %r3653;
	st.u32 	[%rd21+131712], %r3663;
	st.u32 	[%rd21+131716], %r3673;
	st.u32 	[%rd21+131720], %r3683;
	st.u32 	[%rd21+131724], %r3693;
	st.u32 	[%rd21+131728], %r3703;
	st.u32 	[%rd21+131732], %r3713;
	st.u32 	[%rd21+131736], %r3723;
	st.u32 	[%rd21+131740], %r3733;
	st.u32 	[%rd21+131744], %r3743;
	st.u32 	[%rd21+131748], %r3753;
	st.u32 	[%rd21+131752], %r3754;
	mov.b32 	%r5240, 0;
	st.u32 	[%rd21+64], %r5240;
	mov.b64 	%rd363, 0;
	st.u64 	[%rd21+72], %rd363;
	mov.b32 	%r3764, -1150833019;
	mov.b32 	%r3765, 1779033703;
	st.v2.u32 	[%rd21+80], {%r3765, %r3764};
	mov.b32 	%r3766, -1521486534;
	mov.b32 	%r3767, 1013904242;
	st.v2.u32 	[%rd21+88], {%r3767, %r3766};
	mov.b32 	%r3768, -1694144372;
	mov.b32 	%r3769, 1359893119;
	st.v2.u32 	[%rd21+96], {%r3769, %r3768};
	mov.b32 	%r3770, 1541459225;
	mov.b32 	%r3771, 528734635;
	st.v2.u32 	[%rd21+104], {%r3771, %r3770};
	mov.u32 	%r5225, %r5240;
$L__BB0_145:
	mul.wide.u32 	%rd364, %r5225, 4;
	add.s64 	%rd365, %rd21, %rd364;
	ld.u32 	%r3772, [%rd365+131560];
	mul.wide.u32 	%rd366, %r5240, 4;
	add.s64 	%rd367, %rd21, %rd366;
	st.u32 	[%rd367], %r3772;
	ld.u32 	%r3773, [%rd21+64];
	add.s32 	%r5240, %r3773, 1;
	st.u32 	[%rd21+64], %r5240;
	setp.ne.s32 	%p92, %r5240, 16;
	@%p92 bra 	$L__BB0_151;
	ld.u32 	%r5228, [%rd21];
	ld.u32 	%r3775, [%rd21+4];
	ld.u32 	%r3776, [%rd21+8];
	ld.u32 	%r3777, [%rd21+12];
	st.local.v4.u32 	[%rd6], {%r5228, %r3775, %r3776, %r3777};
	ld.u32 	%r3778, [%rd21+16];
	ld.u32 	%r3779, [%rd21+20];
	ld.u32 	%r3780, [%rd21+24];
	ld.u32 	%r3781, [%rd21+28];
	st.local.v4.u32 	[%rd6+16], {%r3778, %r3779, %r3780, %r3781};
	ld.u32 	%r3782, [%rd21+32];
	ld.u32 	%r3783, [%rd21+36];
	ld.u32 	%r3784, [%rd21+40];
	ld.u32 	%r3785, [%rd21+44];
	st.local.v4.u32 	[%rd6+32], {%r3782, %r3783, %r3784, %r3785};
	ld.u32 	%r5226, [%rd21+48];
	ld.u32 	%r3786, [%rd21+52];
	ld.u32 	%r5229, [%rd21+56];
	ld.u32 	%r5227, [%rd21+60];
	st.local.v4.u32 	[%rd6+48], {%r5226, %r3786, %r5229, %r5227};
	mov.b32 	%r5230, 16;
$L__BB0_147:
	shf.l.wrap.b32 	%r3787, %r5229, %r5229, 15;
	shf.l.wrap.b32 	%r3788, %r5229, %r5229, 13;
	xor.b32  	%r3789, %r3787, %r3788;
	shr.u32 	%r3790, %r5229, 10;
	xor.b32  	%r3791, %r3789, %r3790;
	add.s32 	%r3792, %r5230, -7;
	mul.wide.u32 	%rd368, %r3792, 4;
	add.s64 	%rd369, %rd6, %rd368;
	ld.local.u32 	%r3793, [%rd369];
	add.s32 	%r3794, %r3791, %r3793;
	ld.local.u32 	%r3795, [%rd369+-32];
	shf.l.wrap.b32 	%r3796, %r3795, %r3795, 25;
	shf.l.wrap.b32 	%r3797, %r3795, %r3795, 14;
	xor.b32  	%r3798, %r3796, %r3797;
	shr.u32 	%r3799, %r3795, 3;
	xor.b32  	%r3800, %r3798, %r3799;
	add.s32 	%r3801, %r3794, %r5228;
	add.s32 	%r674, %r3801, %r3800;
	shf.l.wrap.b32 	%r3802, %r5227, %r5227, 15;
	shf.l.wrap.b32 	%r3803, %r5227, %r5227, 13;
	xor.b32  	%r3804, %r3802, %r3803;
	shr.u32 	%r3805, %r5227, 10;
	xor.b32  	%r3806, %r3804, %r3805;
	ld.local.v2.u32 	{%r3807, %r3808}, [%rd369+4];
	add.s32 	%r3809, %r3806, %r3807;
	ld.local.v2.u32 	{%r3810, %r3811}, [%rd369+-28];
	shf.l.wrap.b32 	%r3812, %r3810, %r3810, 25;
	shf.l.wrap.b32 	%r3813, %r3810, %r3810, 14;
	xor.b32  	%r3814, %r3812, %r3813;
	shr.u32 	%r3815, %r3810, 3;
	xor.b32  	%r3816, %r3814, %r3815;
	add.s32 	%r3817, %r3809, %r3795;
	add.s32 	%r3818, %r3817, %r3816;
	shf.l.wrap.b32 	%r3819, %r674, %r674, 15;
	shf.l.wrap.b32 	%r3820, %r674, %r674, 13;
	xor.b32  	%r3821, %r3819, %r3820;
	shr.u32 	%r3822, %r674, 10;
	xor.b32  	%r3823, %r3821, %r3822;
	add.s32 	%r3824, %r3823, %r3808;
	shf.l.wrap.b32 	%r3825, %r3811, %r3811, 25;
	shf.l.wrap.b32 	%r3826, %r3811, %r3811, 14;
	xor.b32  	%r3827, %r3825, %r3826;
	shr.u32 	%r3828, %r3811, 3;
	xor.b32  	%r3829, %r3827, %r3828;
	add.s32 	%r3830, %r3824, %r3810;
	add.s32 	%r5229, %r3830, %r3829;
	shf.l.wrap.b32 	%r3831, %r3818, %r3818, 15;
	shf.l.wrap.b32 	%r3832, %r3818, %r3818, 13;
	xor.b32  	%r3833, %r3831, %r3832;
	shr.u32 	%r3834, %r3818, 10;
	xor.b32  	%r3835, %r3833, %r3834;
	add.s32 	%r3836, %r3835, %r5226;
	ld.local.u32 	%r5228, [%rd369+-20];
	shf.l.wrap.b32 	%r3837, %r5228, %r5228, 25;
	shf.l.wrap.b32 	%r3838, %r5228, %r5228, 14;
	xor.b32  	%r3839, %r3837, %r3838;
	shr.u32 	%r3840, %r5228, 3;
	xor.b32  	%r3841, %r3839, %r3840;
	add.s32 	%r3842, %r3836, %r3811;
	add.s32 	%r5227, %r3842, %r3841;
	st.local.v4.u32 	[%rd369+28], {%r674, %r3818, %r5229, %r5227};
	add.s32 	%r5230, %r5230, 4;
	setp.ne.s32 	%p93, %r5230, 64;
	mov.u32 	%r5226, %r674;
	@%p93 bra 	$L__BB0_147;
	ld.v2.u32 	{%r679, %r680}, [%rd21+80];
	ld.v2.u32 	{%r681, %r682}, [%rd21+88];
	ld.v2.u32 	{%r683, %r684}, [%rd21+96];
	ld.v2.u32 	{%r685, %r686}, [%rd21+104];
	mov.b32 	%r5231, 0;
	mov.u32 	%r5232, %r686;
	mov.u32 	%r5233, %r679;
	mov.u32 	%r5234, %r680;
	mov.u32 	%r5235, %r681;
	mov.u32 	%r5236, %r682;
	mov.u32 	%r5237, %r683;
	mov.u32 	%r5238, %r684;
	mov.u32 	%r5239, %r685;
$L__BB0_149:
	shf.l.wrap.b32 	%r3844, %r5237, %r5237, 26;
	shf.l.wrap.b32 	%r3845, %r5237, %r5237, 21;
	xor.b32  	%r3846, %r3844, %r3845;
	shf.l.wrap.b32 	%r3847, %r5237, %r5237, 7;
	xor.b32  	%r3848, %r3846, %r3847;
	and.b32  	%r3849, %r5237, %r5238;
	not.b32 	%r3850, %r5237;
	and.b32  	%r3851, %r5239, %r3850;
	or.b32  	%r3852, %r3849, %r3851;
	mul.wide.u32 	%rd370, %r5231, 4;
	mov.u64 	%rd371, _ZZ22sha256_transform_wordsP12SHA256_CTX_WPjE1k;
	add.s64 	%rd372, %rd371, %rd370;
	ld.global.nc.u32 	%r3853, [%rd372];
	add.s64 	%rd373, %rd6, %rd370;
	ld.local.v4.u32 	{%r3854, %r3855, %r3856, %r3857}, [%rd373];
	add.s32 	%r3858, %r3848, %r3852;
	add.s32 	%r3859, %r3858, %r5232;
	add.s32 	%r3860, %r3859, %r3853;
	add.s32 	%r3861, %r3860, %r3854;
	shf.l.wrap.b32 	%r3862, %r5233, %r5233, 30;
	shf.l.wrap.b32 	%r3863, %r5233, %r5233, 19;
	xor.b32  	%r3864, %r3862, %r3863;
	shf.l.wrap.b32 	%r3865, %r5233, %r5233, 10;
	xor.b32  	%r3866, %r3864, %r3865;
	xor.b32  	%r3867, %r5234, %r5235;
	and.b32  	%r3868, %r5233, %r3867;
	and.b32  	%r3869, %r5234, %r5235;
	xor.b32  	%r3870, %r3868, %r3869;
	add.s32 	%r3871, %r3866, %r3870;
	add.s32 	%r5232, %r3861, %r5236;
	add.s32 	%r5236, %r3871, %r3861;
	shf.l.wrap.b32 	%r3872, %r5232, %r5232, 26;
	shf.l.wrap.b32 	%r3873, %r5232, %r5232, 21;
	xor.b32  	%r3874, %r3872, %r3873;
	shf.l.wrap.b32 	%r3875, %r5232, %r5232, 7;
	xor.b32  	%r3876, %r3874, %r3875;
	and.b32  	%r3877, %r5232, %r5237;
	not.b32 	%r3878, %r5232;
	and.b32  	%r3879, %r5238, %r3878;
	or.b32  	%r3880, %r3877, %r3879;
	ld.global.nc.u32 	%r3881, [%rd372+4];
	add.s32 	%r3882, %r3876, %r3880;
	add.s32 	%r3883, %r3882, %r5239;
	add.s32 	%r3884, %r3883, %r3881;
	add.s32 	%r3885, %r3884, %r3855;
	shf.l.wrap.b32 	%r3886, %r5236, %r5236, 30;
	shf.l.wrap.b32 	%r3887, %r5236, %r5236, 19;
	xor.b32  	%r3888, %r3886, %r3887;
	shf.l.wrap.b32 	%r3889, %r5236, %r5236, 10;
	xor.b32  	%r3890, %r3888, %r3889;
	xor.b32  	%r3891, %r5233, %r5234;
	and.b32  	%r3892, %r5236, %r3891;
	and.b32  	%r3893, %r5233, %r5234;
	xor.b32  	%r3894, %r3892, %r3893;
	add.s32 	%r3895, %r3890, %r3894;
	add.s32 	%r5239, %r3885, %r5235;
	add.s32 	%r5235, %r3895, %r3885;
	shf.l.wrap.b32 	%r3896, %r5239, %r5239, 26;
	shf.l.wrap.b32 	%r3897, %r5239, %r5239, 21;
	xor.b32  	%r3898, %r3896, %r3897;
	shf.l.wrap.b32 	%r3899, %r5239, %r5239, 7;
	xor.b32  	%r3900, %r3898, %r3899;
	and.b32  	%r3901, %r5239, %r5232;
	not.b32 	%r3902, %r5239;
	and.b32  	%r3903, %r5237, %r3902;
	or.b32  	%r3904, %r3901, %r3903;
	ld.global.nc.u32 	%r3905, [%rd372+8];
	add.s32 	%r3906, %r3900, %r3904;
	add.s32 	%r3907, %r3906, %r5238;
	add.s32 	%r3908, %r3907, %r3905;
	add.s32 	%r3909, %r3908, %r3856;
	shf.l.wrap.b32 	%r3910, %r5235, %r5235, 30;
	shf.l.wrap.b32 	%r3911, %r5235, %r5235, 19;
	xor.b32  	%r3912, %r3910, %r3911;
	shf.l.wrap.b32 	%r3913, %r5235, %r5235, 10;
	xor.b32  	%r3914, %r3912, %r3913;
	xor.b32  	%r3915, %r5236, %r5233;
	and.b32  	%r3916, %r5235, %r3915;
	and.b32  	%r3917, %r5236, %r5233;
	xor.b32  	%r3918, %r3916, %r3917;
	add.s32 	%r3919, %r3914, %r3918;
	add.s32 	%r5238, %r3909, %r5234;
	add.s32 	%r5234, %r3919, %r3909;
	shf.l.wrap.b32 	%r3920, %r5238, %r5238, 26;
	shf.l.wrap.b32 	%r3921, %r5238, %r5238, 21;
	xor.b32  	%r3922, %r3920, %r3921;
	shf.l.wrap.b32 	%r3923, %r5238, %r5238, 7;
	xor.b32  	%r3924, %r3922, %r3923;
	and.b32  	%r3925, %r5238, %r5239;
	not.b32 	%r3926, %r5238;
	and.b32  	%r3927, %r5232, %r3926;
	or.b32  	%r3928, %r3925, %r3927;
	ld.global.nc.u32 	%r3929, [%rd372+12];
	add.s32 	%r3930, %r3924, %r3928;
	add.s32 	%r3931, %r3930, %r5237;
	add.s32 	%r3932, %r3931, %r3929;
	add.s32 	%r3933, %r3932, %r3857;
	shf.l.wrap.b32 	%r3934, %r5234, %r5234, 30;
	shf.l.wrap.b32 	%r3935, %r5234, %r5234, 19;
	xor.b32  	%r3936, %r3934, %r3935;
	shf.l.wrap.b32 	%r3937, %r5234, %r5234, 10;
	xor.b32  	%r3938, %r3936, %r3937;
	xor.b32  	%r3939, %r5235, %r5236;
	and.b32  	%r3940, %r5234, %r3939;
	and.b32  	%r3941, %r5235, %r5236;
	xor.b32  	%r3942, %r3940, %r3941;
	add.s32 	%r3943, %r3938, %r3942;
	add.s32 	%r5237, %r3933, %r5233;
	add.s32 	%r5233, %r3943, %r3933;
	add.s32 	%r5231, %r5231, 4;
	setp.ne.s32 	%p94, %r5231, 64;
	@%p94 bra 	$L__BB0_149;
	add.s32 	%r3945, %r679, %r5233;
	add.s32 	%r3946, %r680, %r5234;
	st.v2.u32 	[%rd21+80], {%r3945, %r3946};
	add.s32 	%r3947, %r681, %r5235;
	add.s32 	%r3948, %r682, %r5236;
	st.v2.u32 	[%rd21+88], {%r3947, %r3948};
	add.s32 	%r3949, %r683, %r5237;
	add.s32 	%r3950, %r684, %r5238;
	st.v2.u32 	[%rd21+96], {%r3949, %r3950};
	add.s32 	%r3951, %r685, %r5239;
	add.s32 	%r3952, %r686, %r5232;
	st.v2.u32 	[%rd21+104], {%r3951, %r3952};
	ld.u64 	%rd374, [%rd21+72];
	add.s64 	%rd375, %rd374, 512;
	st.u64 	[%rd21+72], %rd375;
	mov.b32 	%r5240, 0;
	st.u32 	[%rd21+64], %r5240;
$L__BB0_151:
	add.s32 	%r5225, %r5225, 1;
	setp.ne.s32 	%p95, %r5225, 49;
	@%p95 bra 	$L__BB0_145;
	setp.gt.u32 	%p96, %r5240, 13;
	@%p96 bra 	$L__BB0_163;
	mul.wide.u32 	%rd446, %r5240, 4;
	add.s64 	%rd33, %rd21, %rd446;
	mov.b32 	%r4168, -2147483648;
	st.u32 	[%rd33], %r4168;
	setp.eq.s32 	%p109, %r5240, 13;
	@%p109 bra 	$L__BB0_182;
	sub.s32 	%r707, 13, %r5240;
	and.b32  	%r708, %r707, 7;
	setp.gt.u32 	%p110, %r5240, 5;
	@%p110 bra 	$L__BB0_156;
	mov.b32 	%r4169, 0;
	st.u32 	[%rd33+4], %r4169;
	st.u32 	[%rd33+8], %r4169;
	st.u32 	[%rd33+12], %r4169;
	st.u32 	[%rd33+16], %r4169;
	st.u32 	[%rd33+20], %r4169;
	st.u32 	[%rd33+24], %r4169;
	st.u32 	[%rd33+28], %r4169;
	add.s32 	%r5240, %r5240, 8;
	st.u32 	[%rd33+32], %r4169;
$L__BB0_156:
	setp.eq.s32 	%p111, %r708, 0;
	@%p111 bra 	$L__BB0_182;
	and.b32  	%r766, %r707, 3;
	setp.lt.u32 	%p112, %r708, 4;
	@%p112 bra 	$L__BB0_159;
	mul.wide.u32 	%rd447, %r5240, 4;
	add.s64 	%rd448, %rd21, %rd447;
	mov.b32 	%r4170, 0;
	st.u32 	[%rd448+4], %r4170;
	st.u32 	[%rd448+8], %r4170;
	st.u32 	[%rd448+12], %r4170;
	add.s32 	%r5240, %r5240, 4;
	st.u32 	[%rd448+16], %r4170;
$L__BB0_159:
	setp.eq.s32 	%p113, %r766, 0;
	@%p113 bra 	$L__BB0_182;
	mul.wide.u32 	%rd449, %r5240, 4;
	add.s64 	%rd34, %rd21, %rd449;
	mov.b32 	%r4171, 0;
	st.u32 	[%rd34+4], %r4171;
	setp.eq.s32 	%p114, %r766, 1;
	@%p114 bra 	$L__BB0_182;
	mov.b32 	%r4172, 0;
	st.u32 	[%rd34+8], %r4172;
	setp.eq.s32 	%p115, %r766, 2;
	@%p115 bra 	$L__BB0_182;
	mov.b32 	%r4173, 0;
	st.u32 	[%rd34+12], %r4173;
	bra.uni 	$L__BB0_182;
$L__BB0_163:
	mul.wide.u32 	%rd376, %r5240, 4;
	add.s64 	%rd377, %rd21, %rd376;
	mov.b32 	%r3953, -2147483648;
	st.u32 	[%rd377], %r3953;
	add.s32 	%r709, %r5240, 1;
	setp.gt.u32 	%p97, %r709, 15;
	@%p97 bra 	$L__BB0_177;
	sub.s32 	%r710, 15, %r5240;
	and.b32  	%r711, %r710, 15;
	setp.eq.s32 	%p98, %r5240, 14;
	mov.b32 	%r5243, 15;
	@%p98 bra 	$L__BB0_167;
	and.b32  	%r712, %r710, -16;
	mov.b32 	%r5242, 0;
	mov.u32 	%r5243, %r709;
$L__BB0_166:
	.pragma "nounroll";
	mul.wide.u32 	%rd378, %r5243, 4;
	add.s64 	%rd379, %rd21, %rd378;
	mov.b32 	%r3956, 0;
	st.u32 	[%rd379], %r3956;
	add.s32 	%r3957, %r5243, 1;
	mul.wide.u32 	%rd380, %r3957, 4;
	add.s64 	%rd381, %rd21, %rd380;
	st.u32 	[%rd381], %r3956;
	add.s32 	%r3958, %r5243, 2;
	mul.wide.u32 	%rd382, %r3958, 4;
	add.s64 	%rd383, %rd21, %rd382;
	st.u32 	[%rd383], %r3956;
	add.s32 	%r3959, %r5243, 3;
	mul.wide.u32 	%rd384, %r3959, 4;
	add.s64 	%rd385, %rd21, %rd384;
	st.u32 	[%rd385], %r3956;
	add.s32 	%r3960, %r5243, 4;
	mul.wide.u32 	%rd386, %r3960, 4;
	add.s64 	%rd387, %rd21, %rd386;
	st.u32 	[%rd387], %r3956;
	add.s32 	%r3961, %r5243, 5;
	mul.wide.u32 	%rd388, %r3961, 4;
	add.s64 	%rd389, %rd21, %rd388;
	st.u32 	[%rd389], %r3956;
	add.s32 	%r3962, %r5243, 6;
	mul.wide.u32 	%rd390, %r3962, 4;
	add.s64 	%rd391, %rd21, %rd390;
	st.u32 	[%rd391], %r3956;
	add.s32 	%r3963, %r5243, 7;
	mul.wide.u32 	%rd392, %r3963, 4;
	add.s64 	%rd393, %rd21, %rd392;
	st.u32 	[%rd393], %r3956;
	add.s32 	%r3964, %r5243, 8;
	mul.wide.u32 	%rd394, %r3964, 4;
	add.s64 	%rd395, %rd21, %rd394;
	st.u32 	[%rd395], %r3956;
	add.s32 	%r3965, %r5243, 9;
	mul.wide.u32 	%rd396, %r3965, 4;
	add.s64 	%rd397, %rd21, %rd396;
	st.u32 	[%rd397], %r3956;
	add.s32 	%r3966, %r5243, 10;
	mul.wide.u32 	%rd398, %r3966, 4;
	add.s64 	%rd399, %rd21, %rd398;
	st.u32 	[%rd399], %r3956;
	add.s32 	%r3967, %r5243, 11;
	mul.wide.u32 	%rd400, %r3967, 4;
	add.s64 	%rd401, %rd21, %rd400;
	st.u32 	[%rd401], %r3956;
	add.s32 	%r3968, %r5243, 12;
	mul.wide.u32 	%rd402, %r3968, 4;
	add.s64 	%rd403, %rd21, %rd402;
	st.u32 	[%rd403], %r3956;
	add.s32 	%r3969, %r5243, 13;
	mul.wide.u32 	%rd404, %r3969, 4;
	add.s64 	%rd405, %rd21, %rd404;
	st.u32 	[%rd405], %r3956;
	add.s32 	%r3970, %r5243, 14;
	mul.wide.u32 	%rd406, %r3970, 4;
	add.s64 	%rd407, %rd21, %rd406;
	st.u32 	[%rd407], %r3956;
	add.s32 	%r3971, %r5243, 15;
	mul.wide.u32 	%rd408, %r3971, 4;
	add.s64 	%rd409, %rd21, %rd408;
	st.u32 	[%rd409], %r3956;
	add.s32 	%r5243, %r5243, 16;
	add.s32 	%r5242, %r5242, 16;
	setp.ne.s32 	%p99, %r5242, %r712;
	@%p99 bra 	$L__BB0_166;
$L__BB0_167:
	setp.eq.s32 	%p100, %r711, 0;
	@%p100 bra 	$L__BB0_177;
	and.b32  	%r718, %r710, 7;
	setp.lt.u32 	%p101, %r711, 8;
	@%p101 bra 	$L__BB0_170;
	mul.wide.u32 	%rd410, %r5243, 4;
	add.s64 	%rd411, %rd21, %rd410;
	mov.b32 	%r3972, 0;
	st.u32 	[%rd411], %r3972;
	add.s32 	%r3973, %r5243, 1;
	mul.wide.u32 	%rd412, %r3973, 4;
	add.s64 	%rd413, %rd21, %rd412;
	st.u32 	[%rd413], %r3972;
	add.s32 	%r3974, %r5243, 2;
	mul.wide.u32 	%rd414, %r3974, 4;
	add.s64 	%rd415, %rd21, %rd414;
	st.u32 	[%rd415], %r3972;
	add.s32 	%r3975, %r5243, 3;
	mul.wide.u32 	%rd416, %r3975, 4;
	add.s64 	%rd417, %rd21, %rd416;
	st.u32 	[%rd417], %r3972;
	add.s32 	%r3976, %r5243, 4;
	mul.wide.u32 	%rd418, %r3976, 4;
	add.s64 	%rd419, %rd21, %rd418;
	st.u32 	[%rd419], %r3972;
	add.s32 	%r3977, %r5243, 5;
	mul.wide.u32 	%rd420, %r3977, 4;
	add.s64 	%rd421, %rd21, %rd420;
	st.u32 	[%rd421], %r3972;
	add.s32 	%r3978, %r5243, 6;
	mul.wide.u32 	%rd422, %r3978, 4;
	add.s64 	%rd423, %rd21, %rd422;
	st.u32 	[%rd423], %r3972;
	add.s32 	%r3979, %r5243, 7;
	mul.wide.u32 	%rd424, %r3979, 4;
	add.s64 	%rd425, %rd21, %rd424;
	st.u32 	[%rd425], %r3972;
	add.s32 	%r5243, %r5243, 8;
$L__BB0_170:
	setp.eq.s32 	%p102, %r718, 0;
	@%p102 bra 	$L__BB0_177;
	and.b32  	%r721, %r710, 3;
	setp.lt.u32 	%p103, %r718, 4;
	@%p103 bra 	$L__BB0_173;
	mul.wide.u32 	%rd426, %r5243, 4;
	add.s64 	%rd427, %rd21, %rd426;
	mov.b32 	%r3980, 0;
	st.u32 	[%rd427], %r3980;
	add.s32 	%r3981, %r5243, 1;
	mul.wide.u32 	%rd428, %r3981, 4;
	add.s64 	%rd429, %rd21, %rd428;
	st.u32 	[%rd429], %r3980;
	add.s32 	%r3982, %r5243, 2;
	mul.wide.u32 	%rd430, %r3982, 4;
	add.s64 	%rd431, %rd21, %rd430;
	st.u32 	[%rd431], %r3980;
	add.s32 	%r3983, %r5243, 3;
	mul.wide.u32 	%rd432, %r3983, 4;
	add.s64 	%rd433, %rd21, %rd432;
	st.u32 	[%rd433], %r3980;
	add.s32 	%r5243, %r5243, 4;
$L__BB0_173:
	setp.eq.s32 	%p104, %r721, 0;
	@%p104 bra 	$L__BB0_177;
	mul.wide.u32 	%rd434, %r5243, 4;
	add.s64 	%rd435, %rd21, %rd434;
	mov.b32 	%r3984, 0;
	st.u32 	[%rd435], %r3984;
	setp.eq.s32 	%p105, %r721, 1;
	@%p105 bra 	$L__BB0_177;
	add.s32 	%r3985, %r5243, 1;
	mul.wide.u32 	%rd436, %r3985, 4;
	add.s64 	%rd437, %rd21, %rd436;
	mov.b32 	%r3986, 0;
	st.u32 	[%rd437], %r3986;
	setp.eq.s32 	%p106, %r721, 2;
	@%p106 bra 	$L__BB0_177;
	add.s32 	%r3987, %r5243, 2;
	mul.wide.u32 	%rd438, %r3987, 4;
	add.s64 	%rd439, %rd21, %rd438;
	mov.b32 	%r3988, 0;
	st.u32 	[%rd439], %r3988;
$L__BB0_177:
	ld.u32 	%r5248, [%rd21];
	ld.u32 	%r3990, [%rd21+4];
	ld.u32 	%r3991, [%rd21+8];
	ld.u32 	%r3992, [%rd21+12];
	st.local.v4.u32 	[%rd5], {%r5248, %r3990, %r3991, %r3992};
	ld.u32 	%r3993, [%rd21+16];
	ld.u32 	%r3994, [%rd21+20];
	ld.u32 	%r3995, [%rd21+24];
	ld.u32 	%r3996, [%rd21+28];
	st.local.v4.u32 	[%rd5+16], {%r3993, %r3994, %r3995, %r3996};
	ld.u32 	%r3997, [%rd21+32];
	ld.u32 	%r3998, [%rd21+36];
	ld.u32 	%r3999, [%rd21+40];
	ld.u32 	%r4000, [%rd21+44];
	st.local.v4.u32 	[%rd5+32], {%r3997, %r3998, %r3999, %r4000};
	ld.u32 	%r5246, [%rd21+48];
	ld.u32 	%r4001, [%rd21+52];
	ld.u32 	%r5249, [%rd21+56];
	ld.u32 	%r5247, [%rd21+60];
	st.local.v4.u32 	[%rd5+48], {%r5246, %r4001, %r5249, %r5247};
	mov.b32 	%r5250, 16;
$L__BB0_178:
	shf.l.wrap.b32 	%r4002, %r5249, %r5249, 15;
	shf.l.wrap.b32 	%r4003, %r5249, %r5249, 13;
	xor.b32  	%r4004, %r4002, %r4003;
	shr.u32 	%r4005, %r5249, 10;
	xor.b32  	%r4006, %r4004, %r4005;
	add.s32 	%r4007, %r5250, -7;
	mul.wide.u32 	%rd440, %r4007, 4;
	add.s64 	%rd441, %rd5, %rd440;
	ld.local.u32 	%r4008, [%rd441];
	add.s32 	%r4009, %r4006, %r4008;
	ld.local.u32 	%r4010, [%rd441+-32];
	shf.l.wrap.b32 	%r4011, %r4010, %r4010, 25;
	shf.l.wrap.b32 	%r4012, %r4010, %r4010, 14;
	xor.b32  	%r4013, %r4011, %r4012;
	shr.u32 	%r4014, %r4010, 3;
	xor.b32  	%r4015, %r4013, %r4014;
	add.s32 	%r4016, %r4009, %r5248;
	add.s32 	%r733, %r4016, %r4015;
	shf.l.wrap.b32 	%r4017, %r5247, %r5247, 15;
	shf.l.wrap.b32 	%r4018, %r5247, %r5247, 13;
	xor.b32  	%r4019, %r4017, %r4018;
	shr.u32 	%r4020, %r5247, 10;
	xor.b32  	%r4021, %r4019, %r4020;
	ld.local.v2.u32 	{%r4022, %r4023}, [%rd441+4];
	add.s32 	%r4024, %r4021, %r4022;
	ld.local.v2.u32 	{%r4025, %r4026}, [%rd441+-28];
	shf.l.wrap.b32 	%r4027, %r4025, %r4025, 25;
	shf.l.wrap.b32 	%r4028, %r4025, %r4025, 14;
	xor.b32  	%r4029, %r4027, %r4028;
	shr.u32 	%r4030, %r4025, 3;
	xor.b32  	%r4031, %r4029, %r4030;
	add.s32 	%r4032, %r4024, %r4010;
	add.s32 	%r4033, %r4032, %r4031;
	shf.l.wrap.b32 	%r4034, %r733, %r733, 15;
	shf.l.wrap.b32 	%r4035, %r733, %r733, 13;
	xor.b32  	%r4036, %r4034, %r4035;
	shr.u32 	%r4037, %r733, 10;
	xor.b32  	%r4038, %r4036, %r4037;
	add.s32 	%r4039, %r4038, %r4023;
	shf.l.wrap.b32 	%r4040, %r4026, %r4026, 25;
	shf.l.wrap.b32 	%r4041, %r4026, %r4026, 14;
	xor.b32  	%r4042, %r4040, %r4041;
	shr.u32 	%r4043, %r4026, 3;
	xor.b32  	%r4044, %r4042, %r4043;
	add.s32 	%r4045, %r4039, %r4025;
	add.s32 	%r5249, %r4045, %r4044;
	shf.l.wrap.b32 	%r4046, %r4033, %r4033, 15;
	shf.l.wrap.b32 	%r4047, %r4033, %r4033, 13;
	xor.b32  	%r4048, %r4046, %r4047;
	shr.u32 	%r4049, %r4033, 10;
	xor.b32  	%r4050, %r4048, %r4049;
	add.s32 	%r4051, %r4050, %r5246;
	ld.local.u32 	%r5248, [%rd441+-20];
	shf.l.wrap.b32 	%r4052, %r5248, %r5248, 25;
	shf.l.wrap.b32 	%r4053, %r5248, %r5248, 14;
	xor.b32  	%r4054, %r4052, %r4053;
	shr.u32 	%r4055, %r5248, 3;
	xor.b32  	%r4056, %r4054, %r4055;
	add.s32 	%r4057, %r4051, %r4026;
	add.s32 	%r5247, %r4057, %r4056;
	st.local.v4.u32 	[%rd441+28], {%r733, %r4033, %r5249, %r5247};
	add.s32 	%r5250, %r5250, 4;
	setp.ne.s32 	%p107, %r5250, 64;
	mov.u32 	%r5246, %r733;
	@%p107 bra 	$L__BB0_178;
	ld.v2.u32 	{%r738, %r739}, [%rd21+80];
	ld.v2.u32 	{%r740, %r741}, [%rd21+88];
	ld.v2.u32 	{%r742, %r743}, [%rd21+96];
	ld.v2.u32 	{%r744, %r745}, [%rd21+104];
	mov.b32 	%r5251, 0;
	mov.u32 	%r5252, %r745;
	mov.u32 	%r5253, %r738;
	mov.u32 	%r5254, %r739;
	mov.u32 	%r5255, %r740;
	mov.u32 	%r5256, %r741;
	mov.u32 	%r5257, %r742;
	mov.u32 	%r5258, %r743;
	mov.u32 	%r5259, %r744;
$L__BB0_180:
	shf.l.wrap.b32 	%r4059, %r5257, %r5257, 26;
	shf.l.wrap.b32 	%r4060, %r5257, %r5257, 21;
	xor.b32  	%r4061, %r4059, %r4060;
	shf.l.wrap.b32 	%r4062, %r5257, %r5257, 7;
	xor.b32  	%r4063, %r4061, %r4062;
	and.b32  	%r4064, %r5257, %r5258;
	not.b32 	%r4065, %r5257;
	and.b32  	%r4066, %r5259, %r4065;
	or.b32  	%r4067, %r4064, %r4066;
	mul.wide.u32 	%rd442, %r5251, 4;
	mov.u64 	%rd443, _ZZ22sha256_transform_wordsP12SHA256_CTX_WPjE1k;
	add.s64 	%rd444, %rd443, %rd442;
	ld.global.nc.u32 	%r4068, [%rd444];
	add.s64 	%rd445, %rd5, %rd442;
	ld.local.v4.u32 	{%r4069, %r4070, %r4071, %r4072}, [%rd445];
	add.s32 	%r4073, %r4063, %r4067;
	add.s32 	%r4074, %r4073, %r5252;
	add.s32 	%r4075, %r4074, %r4068;
	add.s32 	%r4076, %r4075, %r4069;
	shf.l.wrap.b32 	%r4077, %r5253, %r5253, 30;
	shf.l.wrap.b32 	%r4078, %r5253, %r5253, 19;
	xor.b32  	%r4079, %r4077, %r4078;
	shf.l.wrap.b32 	%r4080, %r5253, %r5253, 10;
	xor.b32  	%r4081, %r4079, %r4080;
	xor.b32  	%r4082, %r5254, %r5255;
	and.b32  	%r4083, %r5253, %r4082;
	and.b32  	%r4084, %r5254, %r5255;
	xor.b32  	%r4085, %r4083, %r4084;
	add.s32 	%r4086, %r4081, %r4085;
	add.s32 	%r5252, %r4076, %r5256;
	add.s32 	%r5256, %r4086, %r4076;
	shf.l.wrap.b32 	%r4087, %r5252, %r5252, 26;
	shf.l.wrap.b32 	%r4088, %r5252, %r5252, 21;
	xor.b32  	%r4089, %r4087, %r4088;
	shf.l.wrap.b32 	%r4090, %r5252, %r5252, 7;
	xor.b32  	%r4091, %r4089, %r4090;
	and.b32  	%r4092, %r5252, %r5257;
	not.b32 	%r4093, %r5252;
	and.b32  	%r4094, %r5258, %r4093;
	or.b32  	%r4095, %r4092, %r4094;
	ld.global.nc.u32 	%r4096, [%rd444+4];
	add.s32 	%r4097, %r4091, %r4095;
	add.s32 	%r4098, %r4097, %r5259;
	add.s32 	%r4099, %r4098, %r4096;
	add.s32 	%r4100, %r4099, %r4070;
	shf.l.wrap.b32 	%r4101, %r5256, %r5256, 30;
	shf.l.wrap.b32 	%r4102, %r5256, %r5256, 19;
	xor.b32  	%r4103, %r4101, %r4102;
	shf.l.wrap.b32 	%r4104, %r5256, %r5256, 10;
	xor.b32  	%r4105, %r4103, %r4104;
	xor.b32  	%r4106, %r5253, %r5254;
	and.b32  	%r4107, %r5256, %r4106;
	and.b32  	%r4108, %r5253, %r5254;
	xor.b32  	%r4109, %r4107, %r4108;
	add.s32 	%r4110, %r4105, %r4109;
	add.s32 	%r5259, %r4100, %r5255;
	add.s32 	%r5255, %r4110, %r4100;
	shf.l.wrap.b32 	%r4111, %r5259, %r5259, 26;
	shf.l.wrap.b32 	%r4112, %r5259, %r5259, 21;
	xor.b32  	%r4113, %r4111, %r4112;
	shf.l.wrap.b32 	%r4114, %r5259, %r5259, 7;
	xor.b32  	%r4115, %r4113, %r4114;
	and.b32  	%r4116, %r5259, %r5252;
	not.b32 	%r4117, %r5259;
	and.b32  	%r4118, %r5257, %r4117;
	or.b32  	%r4119, %r4116, %r4118;
	ld.global.nc.u32 	%r4120, [%rd444+8];
	add.s32 	%r4121, %r4115, %r4119;
	add.s32 	%r4122, %r4121, %r5258;
	add.s32 	%r4123, %r4122, %r4120;
	add.s32 	%r4124, %r4123, %r4071;
	shf.l.wrap.b32 	%r4125, %r5255, %r5255, 30;
	shf.l.wrap.b32 	%r4126, %r5255, %r5255, 19;
	xor.b32  	%r4127, %r4125, %r4126;
	shf.l.wrap.b32 	%r4128, %r5255, %r5255, 10;
	xor.b32  	%r4129, %r4127, %r4128;
	xor.b32  	%r4130, %r5256, %r5253;
	and.b32  	%r4131, %r5255, %r4130;
	and.b32  	%r4132, %r5256, %r5253;
	xor.b32  	%r4133, %r4131, %r4132;
	add.s32 	%r4134, %r4129, %r4133;
	add.s32 	%r5258, %r4124, %r5254;
	add.s32 	%r5254, %r4134, %r4124;
	shf.l.wrap.b32 	%r4135, %r5258, %r5258, 26;
	shf.l.wrap.b32 	%r4136, %r5258, %r5258, 21;
	xor.b32  	%r4137, %r4135, %r4136;
	shf.l.wrap.b32 	%r4138, %r5258, %r5258, 7;
	xor.b32  	%r4139, %r4137, %r4138;
	and.b32  	%r4140, %r5258, %r5259;
	not.b32 	%r4141, %r5258;
	and.b32  	%r4142, %r5252, %r4141;
	or.b32  	%r4143, %r4140, %r4142;
	ld.global.nc.u32 	%r4144, [%rd444+12];
	add.s32 	%r4145, %r4139, %r4143;
	add.s32 	%r4146, %r4145, %r5257;
	add.s32 	%r4147, %r4146, %r4144;
	add.s32 	%r4148, %r4147, %r4072;
	shf.l.wrap.b32 	%r4149, %r5254, %r5254, 30;
	shf.l.wrap.b32 	%r4150, %r5254, %r5254, 19;
	xor.b32  	%r4151, %r4149, %r4150;
	shf.l.wrap.b32 	%r4152, %r5254, %r5254, 10;
	xor.b32  	%r4153, %r4151, %r4152;
	xor.b32  	%r4154, %r5255, %r5256;
	and.b32  	%r4155, %r5254, %r4154;
	and.b32  	%r4156, %r5255, %r5256;
	xor.b32  	%r4157, %r4155, %r4156;
	add.s32 	%r4158, %r4153, %r4157;
	add.s32 	%r5257, %r4148, %r5253;
	add.s32 	%r5253, %r4158, %r4148;
	add.s32 	%r5251, %r5251, 4;
	setp.ne.s32 	%p108, %r5251, 64;
	@%p108 bra 	$L__BB0_180;
	add.s32 	%r4159, %r738, %r5253;
	add.s32 	%r4160, %r739, %r5254;
	st.v2.u32 	[%rd21+80], {%r4159, %r4160};
	add.s32 	%r4161, %r740, %r5255;
	add.s32 	%r4162, %r741, %r5256;
	st.v2.u32 	[%rd21+88], {%r4161, %r4162};
	add.s32 	%r4163, %r742, %r5257;
	add.s32 	%r4164, %r743, %r5258;
	st.v2.u32 	[%rd21+96], {%r4163, %r4164};
	add.s32 	%r4165, %r744, %r5259;
	add.s32 	%r4166, %r745, %r5252;
	st.v2.u32 	[%rd21+104], {%r4165, %r4166};
	mov.b32 	%r4167, 0;
	st.v2.u32 	[%rd21], {%r4167, %r4167};
	st.v2.u32 	[%rd21+8], {%r4167, %r4167};
	st.v2.u32 	[%rd21+16], {%r4167, %r4167};
	st.v2.u32 	[%rd21+24], {%r4167, %r4167};
	st.v2.u32 	[%rd21+32], {%r4167, %r4167};
	st.v2.u32 	[%rd21+40], {%r4167, %r4167};
	st.v2.u32 	[%rd21+48], {%r4167, %r4167};
$L__BB0_182:
	ld.u32 	%r4175, [%rd21+64];
	shl.b32 	%r4176, %r4175, 5;
	cvt.u64.u32 	%rd450, %r4176;
	ld.u64 	%rd451, [%rd21+72];
	add.s64 	%rd452, %rd451, %rd450;
	st.u64 	[%rd21+72], %rd452;
	cvt.u32.u64 	%r5263, %rd452;
	{ .reg .b32 tmp; mov.b64 {tmp, %r5265}, %rd452; }
	st.v2.u32 	[%rd21+56], {%r5265, %r5263};
	ld.u32 	%r5264, [%rd21];
	ld.u32 	%r4177, [%rd21+4];
	ld.u32 	%r4178, [%rd21+8];
	ld.u32 	%r4179, [%rd21+12];
	st.local.v4.u32 	[%rd4], {%r5264, %r4177, %r4178, %r4179};
	ld.u32 	%r4180, [%rd21+16];
	ld.u32 	%r4181, [%rd21+20];
	ld.u32 	%r4182, [%rd21+24];
	ld.u32 	%r4183, [%rd21+28];
	st.local.v4.u32 	[%rd4+16], {%r4180, %r4181, %r4182, %r4183};
	ld.u32 	%r4184, [%rd21+32];
	ld.u32 	%r4185, [%rd21+36];
	ld.u32 	%r4186, [%rd21+40];
	ld.u32 	%r4187, [%rd21+44];
	st.local.v4.u32 	[%rd4+32], {%r4184, %r4185, %r4186, %r4187};
	ld.u32 	%r5262, [%rd21+48];
	ld.u32 	%r4188, [%rd21+52];
	st.local.v4.u32 	[%rd4+48], {%r5262, %r4188, %r5265, %r5263};
	mov.b32 	%r5266, 16;
$L__BB0_183:
	shf.l.wrap.b32 	%r4189, %r5265, %r5265, 15;
	shf.l.wrap.b32 	%r4190, %r5265, %r5265, 13;
	xor.b32  	%r4191, %r4189, %r4190;
	shr.u32 	%r4192, %r5265, 10;
	xor.b32  	%r4193, %r4191, %r4192;
	add.s32 	%r4194, %r5266, -7;
	mul.wide.u32 	%rd453, %r4194, 4;
	add.s64 	%rd454, %rd4, %rd453;
	ld.local.u32 	%r4195, [%rd454];
	add.s32 	%r4196, %r4193, %r4195;
	ld.local.u32 	%r4197, [%rd454+-32];
	shf.l.wrap.b32 	%r4198, %r4197, %r4197, 25;
	shf.l.wrap.b32 	%r4199, %r4197, %r4197, 14;
	xor.b32  	%r4200, %r4198, %r4199;
	shr.u32 	%r4201, %r4197, 3;
	xor.b32  	%r4202, %r4200, %r4201;
	add.s32 	%r4203, %r4196, %r5264;
	add.s32 	%r778, %r4203, %r4202;
	shf.l.wrap.b32 	%r4204, %r5263, %r5263, 15;
	shf.l.wrap.b32 	%r4205, %r5263, %r5263, 13;
	xor.b32  	%r4206, %r4204, %r4205;
	shr.u32 	%r4207, %r5263, 10;
	xor.b32  	%r4208, %r4206, %r4207;
	ld.local.v2.u32 	{%r4209, %r4210}, [%rd454+4];
	add.s32 	%r4211, %r4208, %r4209;
	ld.local.v2.u32 	{%r4212, %r4213}, [%rd454+-28];
	shf.l.wrap.b32 	%r4214, %r4212, %r4212, 25;
	shf.l.wrap.b32 	%r4215, %r4212, %r4212, 14;
	xor.b32  	%r4216, %r4214, %r4215;
	shr.u32 	%r4217, %r4212, 3;
	xor.b32  	%r4218, %r4216, %r4217;
	add.s32 	%r4219, %r4211, %r4197;
	add.s32 	%r4220, %r4219, %r4218;
	shf.l.wrap.b32 	%r4221, %r778, %r778, 15;
	shf.l.wrap.b32 	%r4222, %r778, %r778, 13;
	xor.b32  	%r4223, %r4221, %r4222;
	shr.u32 	%r4224, %r778, 10;
	xor.b32  	%r4225, %r4223, %r4224;
	add.s32 	%r4226, %r4225, %r4210;
	shf.l.wrap.b32 	%r4227, %r4213, %r4213, 25;
	shf.l.wrap.b32 	%r4228, %r4213, %r4213, 14;
	xor.b32  	%r4229, %r4227, %r4228;
	shr.u32 	%r4230, %r4213, 3;
	xor.b32  	%r4231, %r4229, %r4230;
	add.s32 	%r4232, %r4226, %r4212;
	add.s32 	%r5265, %r4232, %r4231;
	shf.l.wrap.b32 	%r4233, %r4220, %r4220, 15;
	shf.l.wrap.b32 	%r4234, %r4220, %r4220, 13;
	xor.b32  	%r4235, %r4233, %r4234;
	shr.u32 	%r4236, %r4220, 10;
	xor.b32  	%r4237, %r4235, %r4236;
	add.s32 	%r4238, %r4237, %r5262;
	ld.local.u32 	%r5264, [%rd454+-20];
	shf.l.wrap.b32 	%r4239, %r5264, %r5264, 25;
	shf.l.wrap.b32 	%r4240, %r5264, %r5264, 14;
	xor.b32  	%r4241, %r4239, %r4240;
	shr.u32 	%r4242, %r5264, 3;
	xor.b32  	%r4243, %r4241, %r4242;
	add.s32 	%r4244, %r4238, %r4213;
	add.s32 	%r5263, %r4244, %r4243;
	st.local.v4.u32 	[%rd454+28], {%r778, %r4220, %r5265, %r5263};
	add.s32 	%r5266, %r5266, 4;
	setp.ne.s32 	%p116, %r5266, 64;
	mov.u32 	%r5262, %r778;
	@%p116 bra 	$L__BB0_183;
	ld.v2.u32 	{%r783, %r784}, [%rd21+80];
	ld.v2.u32 	{%r785, %r786}, [%rd21+88];
	ld.v2.u32 	{%r787, %r788}, [%rd21+96];
	ld.v2.u32 	{%r789, %r790}, [%rd21+104];
	mov.b32 	%r5267, 0;
	mov.u32 	%r5268, %r790;
	mov.u32 	%r5269, %r783;
	mov.u32 	%r5270, %r784;
	mov.u32 	%r5271, %r785;
	mov.u32 	%r5272, %r786;
	mov.u32 	%r5273, %r787;
	mov.u32 	%r5274, %r788;
	mov.u32 	%r5275, %r789;
$L__BB0_185:
	shf.l.wrap.b32 	%r4246, %r5273, %r5273, 26;
	shf.l.wrap.b32 	%r4247, %r5273, %r5273, 21;
	xor.b32  	%r4248, %r4246, %r4247;
	shf.l.wrap.b32 	%r4249, %r5273, %r5273, 7;
	xor.b32  	%r4250, %r4248, %r4249;
	and.b32  	%r4251, %r5273, %r5274;
	not.b32 	%r4252, %r5273;
	and.b32  	%r4253, %r5275, %r4252;
	or.b32  	%r4254, %r4251, %r4253;
	mul.wide.u32 	%rd455, %r5267, 4;
	mov.u64 	%rd456, _ZZ22sha256_transform_wordsP12SHA256_CTX_WPjE1k;
	add.s64 	%rd457, %rd456, %rd455;
	ld.global.nc.u32 	%r4255, [%rd457];
	add.s64 	%rd458, %rd4, %rd455;
	ld.local.v4.u32 	{%r4256, %r4257, %r4258, %r4259}, [%rd458];
	add.s32 	%r4260, %r4250, %r4254;
	add.s32 	%r4261, %r4260, %r5268;
	add.s32 	%r4262, %r4261, %r4255;
	add.s32 	%r4263, %r4262, %r4256;
	shf.l.wrap.b32 	%r4264, %r5269, %r5269, 30;
	shf.l.wrap.b32 	%r4265, %r5269, %r5269, 19;
	xor.b32  	%r4266, %r4264, %r4265;
	shf.l.wrap.b32 	%r4267, %r5269, %r5269, 10;
	xor.b32  	%r4268, %r4266, %r4267;
	xor.b32  	%r4269, %r5270, %r5271;
	and.b32  	%r4270, %r5269, %r4269;
	and.b32  	%r4271, %r5270, %r5271;
	xor.b32  	%r4272, %r4270, %r4271;
	add.s32 	%r4273, %r4268, %r4272;
	add.s32 	%r5268, %r4263, %r5272;
	add.s32 	%r5272, %r4273, %r4263;
	shf.l.wrap.b32 	%r4274, %r5268, %r5268, 26;
	shf.l.wrap.b32 	%r4275, %r5268, %r5268, 21;
	xor.b32  	%r4276, %r4274, %r4275;
	shf.l.wrap.b32 	%r4277, %r5268, %r5268, 7;
	xor.b32  	%r4278, %r4276, %r4277;
	and.b32  	%r4279, %r5268, %r5273;
	not.b32 	%r4280, %r5268;
	and.b32  	%r4281, %r5274, %r4280;
	or.b32  	%r4282, %r4279, %r4281;
	ld.global.nc.u32 	%r4283, [%rd457+4];
	add.s32 	%r4284, %r4278, %r4282;
	add.s32 	%r4285, %r4284, %r5275;
	add.s32 	%r4286, %r4285, %r4283;
	add.s32 	%r4287, %r4286, %r4257;
	shf.l.wrap.b32 	%r4288, %r5272, %r5272, 30;
	shf.l.wrap.b32 	%r4289, %r5272, %r5272, 19;
	xor.b32  	%r4290, %r4288, %r4289;
	shf.l.wrap.b32 	%r4291, %r5272, %r5272, 10;
	xor.b32  	%r4292, %r4290, %r4291;
	xor.b32  	%r4293, %r5269, %r5270;
	and.b32  	%r4294, %r5272, %r4293;
	and.b32  	%r4295, %r5269, %r5270;
	xor.b32  	%r4296, %r4294, %r4295;
	add.s32 	%r4297, %r4292, %r4296;
	add.s32 	%r5275, %r4287, %r5271;
	add.s32 	%r5271, %r4297, %r4287;
	shf.l.wrap.b32 	%r4298, %r5275, %r5275, 26;
	shf.l.wrap.b32 	%r4299, %r5275, %r5275, 21;
	xor.b32  	%r4300, %r4298, %r4299;
	shf.l.wrap.b32 	%r4301, %r5275, %r5275, 7;
	xor.b32  	%r4302, %r4300, %r4301;
	and.b32  	%r4303, %r5275, %r5268;
	not.b32 	%r4304, %r5275;
	and.b32  	%r4305, %r5273, %r4304;
	or.b32  	%r4306, %r4303, %r4305;
	ld.global.nc.u32 	%r4307, [%rd457+8];
	add.s32 	%r4308, %r4302, %r4306;
	add.s32 	%r4309, %r4308, %r5274;
	add.s32 	%r4310, %r4309, %r4307;
	add.s32 	%r4311, %r4310, %r4258;
	shf.l.wrap.b32 	%r4312, %r5271, %r5271, 30;
	shf.l.wrap.b32 	%r4313, %r5271, %r5271, 19;
	xor.b32  	%r4314, %r4312, %r4313;
	shf.l.wrap.b32 	%r4315, %r5271, %r5271, 10;
	xor.b32  	%r4316, %r4314, %r4315;
	xor.b32  	%r4317, %r5272, %r5269;
	and.b32  	%r4318, %r5271, %r4317;
	and.b32  	%r4319, %r5272, %r5269;
	xor.b32  	%r4320, %r4318, %r4319;
	add.s32 	%r4321, %r4316, %r4320;
	add.s32 	%r5274, %r4311, %r5270;
	add.s32 	%r5270, %r4321, %r4311;
	shf.l.wrap.b32 	%r4322, %r5274, %r5274, 26;
	shf.l.wrap.b32 	%r4323, %r5274, %r5274, 21;
	xor.b32  	%r4324, %r4322, %r4323;
	shf.l.wrap.b32 	%r4325, %r5274, %r5274, 7;
	xor.b32  	%r4326, %r4324, %r4325;
	and.b32  	%r4327, %r5274, %r5275;
	not.b32 	%r4328, %r5274;
	and.b32  	%r4329, %r5268, %r4328;
	or.b32  	%r4330, %r4327, %r4329;
	ld.global.nc.u32 	%r4331, [%rd457+12];
	add.s32 	%r4332, %r4326, %r4330;
	add.s32 	%r4333, %r4332, %r5273;
	add.s32 	%r4334, %r4333, %r4331;
	add.s32 	%r4335, %r4334, %r4259;
	shf.l.wrap.b32 	%r4336, %r5270, %r5270, 30;
	shf.l.wrap.b32 	%r4337, %r5270, %r5270, 19;
	xor.b32  	%r4338, %r4336, %r4337;
	shf.l.wrap.b32 	%r4339, %r5270, %r5270, 10;
	xor.b32  	%r4340, %r4338, %r4339;
	xor.b32  	%r4341, %r5271, %r5272;
	and.b32  	%r4342, %r5270, %r4341;
	and.b32  	%r4343, %r5271, %r5272;
	xor.b32  	%r4344, %r4342, %r4343;
	add.s32 	%r4345, %r4340, %r4344;
	add.s32 	%r5273, %r4335, %r5269;
	add.s32 	%r5269, %r4345, %r4335;
	add.s32 	%r5267, %r5267, 4;
	setp.ne.s32 	%p117, %r5267, 64;
	@%p117 bra 	$L__BB0_185;
	xor.b32  	%r4347, %r654, 1549556828;
	xor.b32  	%r4348, %r655, 1549556828;
	xor.b32  	%r4349, %r656, 1549556828;
	xor.b32  	%r4350, %r657, 1549556828;
	xor.b32  	%r4351, %r658, 1549556828;
	xor.b32  	%r4352, %r659, 1549556828;
	xor.b32  	%r4353, %r660, 1549556828;
	xor.b32  	%r4354, %r661, 1549556828;
	add.s32 	%r4355, %r783, %r5269;
	add.s32 	%r4356, %r784, %r5270;
	st.v2.u32 	[%rd21+80], {%r4355, %r4356};
	add.s32 	%r4357, %r785, %r5271;
	add.s32 	%r4358, %r786, %r5272;
	st.v2.u32 	[%rd21+88], {%r4357, %r4358};
	add.s32 	%r4359, %r787, %r5273;
	add.s32 	%r4360, %r788, %r5274;
	st.v2.u32 	[%rd21+96], {%r4359, %r4360};
	add.s32 	%r4361, %r789, %r5275;
	add.s32 	%r4362, %r790, %r5268;
	st.v2.u32 	[%rd21+104], {%r4361, %r4362};
	st.u32 	[%rd21+131884], %r4355;
	st.u32 	[%rd21+131888], %r4356;
	st.u32 	[%rd21+131892], %r4357;
	st.u32 	[%rd21+131896], %r4358;
	st.u32 	[%rd21+131900], %r4359;
	st.u32 	[%rd21+131904], %r4360;
	st.u32 	[%rd21+131908], %r4361;
	st.u32 	[%rd21+131912], %r4362;
	st.u32 	[%rd21+131948], %r4347;
	st.u32 	[%rd21+131952], %r4348;
	st.u32 	[%rd21+131956], %r4349;
	st.u32 	[%rd21+131960], %r4350;
	st.u32 	[%rd21+131964], %r4351;
	st.u32 	[%rd21+131968], %r4352;
	st.u32 	[%rd21+131972], %r4353;
	st.u32 	[%rd21+131976], %r4354;
	mov.b32 	%r4363, 1549556828;
	st.u32 	[%rd21+131980], %r4363;
	st.u32 	[%rd21+131984], %r4363;
	st.u32 	[%rd21+131988], %r4363;
	st.u32 	[%rd21+131992], %r4363;
	st.u32 	[%rd21+131996], %r4363;
	st.u32 	[%rd21+132000], %r4363;
	st.u32 	[%rd21+132004], %r4363;
	st.u32 	[%rd21+132008], %r4363;
	st.u32 	[%rd21+132012], %r4355;
	st.u32 	[%rd21+132016], %r4356;
	st.u32 	[%rd21+132020], %r4357;
	st.u32 	[%rd21+132024], %r4358;
	st.u32 	[%rd21+132028], %r4359;
	st.u32 	[%rd21+132032], %r4360;
	st.u32 	[%rd21+132036], %r4361;
	st.u32 	[%rd21+132040], %r4362;
	ld.u32 	%r4364, [%rd21+131916];
	st.u32 	[%rd21+132044], %r4364;
	ld.u32 	%r4365, [%rd21+131920];
	st.u32 	[%rd21+132048], %r4365;
	ld.u32 	%r4366, [%rd21+131924];
	st.u32 	[%rd21+132052], %r4366;
	ld.u32 	%r4367, [%rd21+131928];
	st.u32 	[%rd21+132056], %r4367;
	ld.u32 	%r4368, [%rd21+131932];
	st.u32 	[%rd21+132060], %r4368;
	ld.u32 	%r4369, [%rd21+131936];
	st.u32 	[%rd21+132064], %r4369;
	ld.u32 	%r4370, [%rd21+131940];
	st.u32 	[%rd21+132068], %r4370;
	ld.u32 	%r4371, [%rd21+131944];
	st.u32 	[%rd21+132072], %r4371;
	st.u32 	[%rd21+132076], %r4347;
	st.u32 	[%rd21+132080], %r4348;
	st.u32 	[%rd21+132084], %r4349;
	st.u32 	[%rd21+132088], %r4350;
	st.u32 	[%rd21+132092], %r4351;
	st.u32 	[%rd21+132096], %r4352;
	st.u32 	[%rd21+132100], %r4353;
	st.u32 	[%rd21+132104], %r4354;
	st.u32 	[%rd21+132108], %r4363;
	st.u32 	[%rd21+132112], %r4363;
	st.u32 	[%rd21+132116], %r4363;
	st.u32 	[%rd21+132120], %r4363;
	st.u32 	[%rd21+132124], %r4363;
	st.u32 	[%rd21+132128], %r4363;
	st.u32 	[%rd21+132132], %r4363;
	st.u32 	[%rd21+132136], %r4363;
	st.u32 	[%rd21+132140], %r4355;
	st.local.v4.u32 	[%rd7], {%r4347, %r4348, %r4349, %r4350};
	st.local.v4.u32 	[%rd7+16], {%r4351, %r4352, %r4353, %r4354};
	st.local.v4.u32 	[%rd7+32], {%r4363, %r4363, %r4363, %r4363};
	st.local.v4.u32 	[%rd7+48], {%r4363, %r4363, %r4363, %r4363};
	st.local.v4.u32 	[%rd7+64], {%r4355, %r4356, %r4357, %r4358};
	st.local.v4.u32 	[%rd7+80], {%r4359, %r4360, %r4361, %r4362};
	mov.b32 	%r5292, 0;
	st.u32 	[%rd21+64], %r5292;
	mov.b64 	%rd459, 0;
	st.u64 	[%rd21+72], %rd459;
	mov.b32 	%r4372, -1150833019;
	mov.b32 	%r4373, 1779033703;
	st.v2.u32 	[%rd21+80], {%r4373, %r4372};
	mov.b32 	%r4374, -1521486534;
	mov.b32 	%r4375, 1013904242;
	st.v2.u32 	[%rd21+88], {%r4375, %r4374};
	mov.b32 	%r4376, -1694144372;
	mov.b32 	%r4377, 1359893119;
	st.v2.u32 	[%rd21+96], {%r4377, %r4376};
	mov.b32 	%r4378, 1541459225;
	mov.b32 	%r4379, 528734635;
	st.v2.u32 	[%rd21+104], {%r4379, %r4378};
	mov.u32 	%r5277, %r5292;
$L__BB0_187:
	mul.wide.u32 	%rd460, %r5277, 4;
	add.s64 	%rd461, %rd7, %rd460;
	ld.local.u32 	%r4380, [%rd461];
	mul.wide.u32 	%rd462, %r5292, 4;
	add.s64 	%rd463, %rd21, %rd462;
	st.u32 	[%rd463], %r4380;
	ld.u32 	%r4381, [%rd21+64];
	add.s32 	%r5292, %r4381, 1;
	st.u32 	[%rd21+64], %r5292;
	setp.ne.s32 	%p118, %r5292, 16;
	@%p118 bra 	$L__BB0_193;
	ld.u32 	%r5280, [%rd21];
	ld.u32 	%r4383, [%rd21+4];
	ld.u32 	%r4384, [%rd21+8];
	ld.u32 	%r4385, [%rd21+12];
	st.local.v4.u32 	[%rd3], {%r5280, %r4383, %r4384, %r4385};
	ld.u32 	%r4386, [%rd21+16];
	ld.u32 	%r4387, [%rd21+20];
	ld.u32 	%r4388, [%rd21+24];
	ld.u32 	%r4389, [%rd21+28];
	st.local.v4.u32 	[%rd3+16], {%r4386, %r4387, %r4388, %r4389};
	ld.u32 	%r4390, [%rd21+32];
	ld.u32 	%r4391, [%rd21+36];
	ld.u32 	%r4392, [%rd21+40];
	ld.u32 	%r4393, [%rd21+44];
	st.local.v4.u32 	[%rd3+32], {%r4390, %r4391, %r4392, %r4393};
	ld.u32 	%r5278, [%rd21+48];
	ld.u32 	%r4394, [%rd21+52];
	ld.u32 	%r5281, [%rd21+56];
	ld.u32 	%r5279, [%rd21+60];
	st.local.v4.u32 	[%rd3+48], {%r5278, %r4394, %r5281, %r5279};
	mov.b32 	%r5282, 16;
$L__BB0_189:
	shf.l.wrap.b32 	%r4395, %r5281, %r5281, 15;
	shf.l.wrap.b32 	%r4396, %r5281, %r5281, 13;
	xor.b32  	%r4397, %r4395, %r4396;
	shr.u32 	%r4398, %r5281, 10;
	xor.b32  	%r4399, %r4397, %r4398;
	add.s32 	%r4400, %r5282, -7;
	mul.wide.u32 	%rd464, %r4400, 4;
	add.s64 	%rd465, %rd3, %rd464;
	ld.local.u32 	%r4401, [%rd465];
	add.s32 	%r4402, %r4399, %r4401;
	ld.local.u32 	%r4403, [%rd465+-32];
	shf.l.wrap.b32 	%r4404, %r4403, %r4403, 25;
	shf.l.wrap.b32 	%r4405, %r4403, %r4403, 14;
	xor.b32  	%r4406, %r4404, %r4405;
	shr.u32 	%r4407, %r4403, 3;
	xor.b32  	%r4408, %r4406, %r4407;
	add.s32 	%r4409, %r4402, %r5280;
	add.s32 	%r821, %r4409, %r4408;
	shf.l.wrap.b32 	%r4410, %r5279, %r5279, 15;
	shf.l.wrap.b32 	%r4411, %r5279, %r5279, 13;
	xor.b32  	%r4412, %r4410, %r4411;
	shr.u32 	%r4413, %r5279, 10;
	xor.b32  	%r4414, %r4412, %r4413;
	ld.local.v2.u32 	{%r4415, %r4416}, [%rd465+4];
	add.s32 	%r4417, %r4414, %r4415;
	ld.local.v2.u32 	{%r4418, %r4419}, [%rd465+-28];
	shf.l.wrap.b32 	%r4420, %r4418, %r4418, 25;
	shf.l.wrap.b32 	%r4421, %r4418, %r4418, 14;
	xor.b32  	%r4422, %r4420, %r4421;
	shr.u32 	%r4423, %r4418, 3;
	xor.b32  	%r4424, %r4422, %r4423;
	add.s32 	%r4425, %r4417, %r4403;
	add.s32 	%r4426, %r4425, %r4424;
	shf.l.wrap.b32 	%r4427, %r821, %r821, 15;
	shf.l.wrap.b32 	%r4428, %r821, %r821, 13;
	xor.b32  	%r4429, %r4427, %r4428;
	shr.u32 	%r4430, %r821, 10;
	xor.b32  	%r4431, %r4429, %r4430;
	add.s32 	%r4432, %r4431, %r4416;
	shf.l.wrap.b32 	%r4433, %r4419, %r4419, 25;
	shf.l.wrap.b32 	%r4434, %r4419, %r4419, 14;
	xor.b32  	%r4435, %r4433, %r4434;
	shr.u32 	%r4436, %r4419, 3;
	xor.b32  	%r4437, %r4435, %r4436;
	add.s32 	%r4438, %r4432, %r4418;
	add.s32 	%r5281, %r4438, %r4437;
	shf.l.wrap.b32 	%r4439, %r4426, %r4426, 15;
	shf.l.wrap.b32 	%r4440, %r4426, %r4426, 13;
	xor.b32  	%r4441, %r4439, %r4440;
	shr.u32 	%r4442, %r4426, 10;
	xor.b32  	%r4443, %r4441, %r4442;
	add.s32 	%r4444, %r4443, %r5278;
	ld.local.u32 	%r5280, [%rd465+-20];
	shf.l.wrap.b32 	%r4445, %r5280, %r5280, 25;
	shf.l.wrap.b32 	%r4446, %r5280, %r5280, 14;
	xor.b32  	%r4447, %r4445, %r4446;
	shr.u32 	%r4448, %r5280, 3;
	xor.b32  	%r4449, %r4447, %r4448;
	add.s32 	%r4450, %r4444, %r4419;
	add.s32 	%r5279, %r4450, %r4449;
	st.local.v4.u32 	[%rd465+28], {%r821, %r4426, %r5281, %r5279};
	add.s32 	%r5282, %r5282, 4;
	setp.ne.s32 	%p119, %r5282, 64;
	mov.u32 	%r5278, %r821;
	@%p119 bra 	$L__BB0_189;
	ld.v2.u32 	{%r826, %r827}, [%rd21+80];
	ld.v2.u32 	{%r828, %r829}, [%rd21+88];
	ld.v2.u32 	{%r830, %r831}, [%rd21+96];
	ld.v2.u32 	{%r832, %r833}, [%rd21+104];
	mov.b32 	%r5283, 0;
	mov.u32 	%r5284, %r833;
	mov.u32 	%r5285, %r826;
	mov.u32 	%r5286, %r827;
	mov.u32 	%r5287, %r828;
	mov.u32 	%r5288, %r829;
	mov.u32 	%r5289, %r830;
	mov.u32 	%r5290, %r831;
	mov.u32 	%r5291, %r832;
$L__BB0_191:
	shf.l.wrap.b32 	%r4452, %r5289, %r5289, 26;
	shf.l.wrap.b32 	%r4453, %r5289, %r5289, 21;
	xor.b32  	%r4454, %r4452, %r4453;
	shf.l.wrap.b32 	%r4455, %r5289, %r5289, 7;
	xor.b32  	%r4456, %r4454, %r4455;
	and.b32  	%r4457, %r5289, %r5290;
	not.b32 	%r4458, %r5289;
	and.b32  	%r4459, %r5291, %r4458;
	or.b32  	%r4460, %r4457, %r4459;
	mul.wide.u32 	%rd466, %r5283, 4;
	add.s64 	%rd468, %rd456, %rd466;
	ld.global.nc.u32 	%r4461, [%rd468];
	add.s64 	%rd469, %rd3, %rd466;
	ld.local.v4.u32 	{%r4462, %r4463, %r4464, %r4465}, [%rd469];
	add.s32 	%r4466, %r4456, %r4460;
	add.s32 	%r4467, %r4466, %r5284;
	add.s32 	%r4468, %r4467, %r4461;
	add.s32 	%r4469, %r4468, %r4462;
	shf.l.wrap.b32 	%r4470, %r5285, %r5285, 30;
	shf.l.wrap.b32 	%r4471, %r5285, %r5285, 19;
	xor.b32  	%r4472, %r4470, %r4471;
	shf.l.wrap.b32 	%r4473, %r5285, %r5285, 10;
	xor.b32  	%r4474, %r4472, %r4473;
	xor.b32  	%r4475, %r5286, %r5287;
	and.b32  	%r4476, %r5285, %r4475;
	and.b32  	%r4477, %r5286, %r5287;
	xor.b32  	%r4478, %r4476, %r4477;
	add.s32 	%r4479, %r4474, %r4478;
	add.s32 	%r5284, %r4469, %r5288;
	add.s32 	%r5288, %r4479, %r4469;
	shf.l.wrap.b32 	%r4480, %r5284, %r5284, 26;
	shf.l.wrap.b32 	%r4481, %r5284, %r5284, 21;
	xor.b32  	%r4482, %r4480, %r4481;
	shf.l.wrap.b32 	%r4483, %r5284, %r5284, 7;
	xor.b32  	%r4484, %r4482, %r4483;
	and.b32  	%r4485, %r5284, %r5289;
	not.b32 	%r4486, %r5284;
	and.b32  	%r4487, %r5290, %r4486;
	or.b32  	%r4488, %r4485, %r4487;
	ld.global.nc.u32 	%r4489, [%rd468+4];
	add.s32 	%r4490, %r4484, %r4488;
	add.s32 	%r4491, %r4490, %r5291;
	add.s32 	%r4492, %r4491, %r4489;
	add.s32 	%r4493, %r4492, %r4463;
	shf.l.wrap.b32 	%r4494, %r5288, %r5288, 30;
	shf.l.wrap.b32 	%r4495, %r5288, %r5288, 19;
	xor.b32  	%r4496, %r4494, %r4495;
	shf.l.wrap.b32 	%r4497, %r5288, %r5288, 10;
	xor.b32  	%r4498, %r4496, %r4497;
	xor.b32  	%r4499, %r5285, %r5286;
	and.b32  	%r4500, %r5288, %r4499;
	and.b32  	%r4501, %r5285, %r5286;
	xor.b32  	%r4502, %r4500, %r4501;
	add.s32 	%r4503, %r4498, %r4502;
	add.s32 	%r5291, %r4493, %r5287;
	add.s32 	%r5287, %r4503, %r4493;
	shf.l.wrap.b32 	%r4504, %r5291, %r5291, 26;
	shf.l.wrap.b32 	%r4505, %r5291, %r5291, 21;
	xor.b32  	%r4506, %r4504, %r4505;
	shf.l.wrap.b32 	%r4507, %r5291, %r5291, 7;
	xor.b32  	%r4508, %r4506, %r4507;
	and.b32  	%r4509, %r5291, %r5284;
	not.b32 	%r4510, %r5291;
	and.b32  	%r4511, %r5289, %r4510;
	or.b32  	%r4512, %r4509, %r4511;
	ld.global.nc.u32 	%r4513, [%rd468+8];
	add.s32 	%r4514, %r4508, %r4512;
	add.s32 	%r4515, %r4514, %r5290;
	add.s32 	%r4516, %r4515, %r4513;
	add.s32 	%r4517, %r4516, %r4464;
	shf.l.wrap.b32 	%r4518, %r5287, %r5287, 30;
	shf.l.wrap.b32 	%r4519, %r5287, %r5287, 19;
	xor.b32  	%r4520, %r4518, %r4519;
	shf.l.wrap.b32 	%r4521, %r5287, %r5287, 10;
	xor.b32  	%r4522, %r4520, %r4521;
	xor.b32  	%r4523, %r5288, %r5285;
	and.b32  	%r4524, %r5287, %r4523;
	and.b32  	%r4525, %r5288, %r5285;
	xor.b32  	%r4526, %r4524, %r4525;
	add.s32 	%r4527, %r4522, %r4526;
	add.s32 	%r5290, %r4517, %r5286;
	add.s32 	%r5286, %r4527, %r4517;
	shf.l.wrap.b32 	%r4528, %r5290, %r5290, 26;
	shf.l.wrap.b32 	%r4529, %r5290, %r5290, 21;
	xor.b32  	%r4530, %r4528, %r4529;
	shf.l.wrap.b32 	%r4531, %r5290, %r5290, 7;
	xor.b32  	%r4532, %r4530, %r4531;
	and.b32  	%r4533, %r5290, %r5291;
	not.b32 	%r4534, %r5290;
	and.b32  	%r4535, %r5284, %r4534;
	or.b32  	%r4536, %r4533, %r4535;
	ld.global.nc.u32 	%r4537, [%rd468+12];
	add.s32 	%r4538, %r4532, %r4536;
	add.s32 	%r4539, %r4538, %r5289;
	add.s32 	%r4540, %r4539, %r4537;
	add.s32 	%r4541, %r4540, %r4465;
	shf.l.wrap.b32 	%r4542, %r5286, %r5286, 30;
	shf.l.wrap.b32 	%r4543, %r5286, %r5286, 19;
	xor.b32  	%r4544, %r4542, %r4543;
	shf.l.wrap.b32 	%r4545, %r5286, %r5286, 10;
	xor.b32  	%r4546, %r4544, %r4545;
	xor.b32  	%r4547, %r5287, %r5288;
	and.b32  	%r4548, %r5286, %r4547;
	and.b32  	%r4549, %r5287, %r5288;
	xor.b32  	%r4550, %r4548, %r4549;
	add.s32 	%r4551, %r4546, %r4550;
	add.s32 	%r5289, %r4541, %r5285;
	add.s32 	%r5285, %r4551, %r4541;
	add.s32 	%r5283, %r5283, 4;
	setp.ne.s32 	%p120, %r5283, 64;
	@%p120 bra 	$L__BB0_191;
	add.s32 	%r4553, %r826, %r5285;
	add.s32 	%r4554, %r827, %r5286;
	st.v2.u32 	[%rd21+80], {%r4553, %r4554};
	add.s32 	%r4555, %r828, %r5287;
	add.s32 	%r4556, %r829, %r5288;
	st.v2.u32 	[%rd21+88], {%r4555, %r4556};
	add.s32 	%r4557, %r830, %r5289;
	add.s32 	%r4558, %r831, %r5290;
	st.v2.u32 	[%rd21+96], {%r4557, %r4558};
	add.s32 	%r4559, %r832, %r5291;
	add.s32 	%r4560, %r833, %r5284;
	st.v2.u32 	[%rd21+104], {%r4559, %r4560};
	ld.u64 	%rd470, [%rd21+72];
	add.s64 	%rd471, %rd470, 512;
	st.u64 	[%rd21+72], %rd471;
	mov.b32 	%r5292, 0;
	st.u32 	[%rd21+64], %r5292;
$L__BB0_193:
	add.s32 	%r5277, %r5277, 1;
	setp.ne.s32 	%p121, %r5277, 24;
	@%p121 bra 	$L__BB0_187;
	setp.gt.u32 	%p122, %r5292, 13;
	@%p122 bra 	$L__BB0_205;
	mul.wide.u32 	%rd542, %r5292, 4;
	add.s64 	%rd35, %rd21, %rd542;
	mov.b32 	%r4776, -2147483648;
	st.u32 	[%rd35], %r4776;
	setp.eq.s32 	%p135, %r5292, 13;
	@%p135 bra 	$L__BB0_224;
	sub.s32 	%r854, 13, %r5292;
	and.b32  	%r855, %r854, 7;
	setp.gt.u32 	%p136, %r5292, 5;
	@%p136 bra 	$L__BB0_198;
	mov.b32 	%r4777, 0;
	st.u32 	[%rd35+4], %r4777;
	st.u32 	[%rd35+8], %r4777;
	st.u32 	[%rd35+12], %r4777;
	st.u32 	[%rd35+16], %r4777;
	st.u32 	[%rd35+20], %r4777;
	st.u32 	[%rd35+24], %r4777;
	st.u32 	[%rd35+28], %r4777;
	add.s32 	%r5292, %r5292, 8;
	st.u32 	[%rd35+32], %r4777;
$L__BB0_198:
	setp.eq.s32 	%p137, %r855, 0;
	@%p137 bra 	$L__BB0_224;
	and.b32  	%r913, %r854, 3;
	setp.lt.u32 	%p138, %r855, 4;
	@%p138 bra 	$L__BB0_201;
	mul.wide.u32 	%rd543, %r5292, 4;
	add.s64 	%rd544, %rd21, %rd543;
	mov.b32 	%r4778, 0;
	st.u32 	[%rd544+4], %r4778;
	st.u32 	[%rd544+8], %r4778;
	st.u32 	[%rd544+12], %r4778;
	add.s32 	%r5292, %r5292, 4;
	st.u32 	[%rd544+16], %r4778;
$L__BB0_201:
	setp.eq.s32 	%p139, %r913, 0;
	@%p139 bra 	$L__BB0_224;
	mul.wide.u32 	%rd545, %r5292, 4;
	add.s64 	%rd36, %rd21, %rd545;
	mov.b32 	%r4779, 0;
	st.u32 	[%rd36+4], %r4779;
	setp.eq.s32 	%p140, %r913, 1;
	@%p140 bra 	$L__BB0_224;
	mov.b32 	%r4780, 0;
	st.u32 	[%rd36+8], %r4780;
	setp.eq.s32 	%p141, %r913, 2;
	@%p141 bra 	$L__BB0_224;
	mov.b32 	%r4781, 0;
	st.u32 	[%rd36+12], %r4781;
	bra.uni 	$L__BB0_224;
$L__BB0_205:
	mul.wide.u32 	%rd472, %r5292, 4;
	add.s64 	%rd473, %rd21, %rd472;
	mov.b32 	%r4561, -2147483648;
	st.u32 	[%rd473], %r4561;
	add.s32 	%r856, %r5292, 1;
	setp.gt.u32 	%p123, %r856, 15;
	@%p123 bra 	$L__BB0_219;
	sub.s32 	%r857, 15, %r5292;
	and.b32  	%r858, %r857, 15;
	setp.eq.s32 	%p124, %r5292, 14;
	mov.b32 	%r5295, 15;
	@%p124 bra 	$L__BB0_209;
	and.b32  	%r859, %r857, -16;
	mov.b32 	%r5294, 0;
	mov.u32 	%r5295, %r856;
$L__BB0_208:
	.pragma "nounroll";
	mul.wide.u32 	%rd474, %r5295, 4;
	add.s64 	%rd475, %rd21, %rd474;
	mov.b32 	%r4564, 0;
	st.u32 	[%rd475], %r4564;
	add.s32 	%r4565, %r5295, 1;
	mul.wide.u32 	%rd476, %r4565, 4;
	add.s64 	%rd477, %rd21, %rd476;
	st.u32 	[%rd477], %r4564;
	add.s32 	%r4566, %r5295, 2;
	mul.wide.u32 	%rd478, %r4566, 4;
	add.s64 	%rd479, %rd21, %rd478;
	st.u32 	[%rd479], %r4564;
	add.s32 	%r4567, %r5295, 3;
	mul.wide.u32 	%rd480, %r4567, 4;
	add.s64 	%rd481, %rd21, %rd480;
	st.u32 	[%rd481], %r4564;
	add.s32 	%r4568, %r5295, 4;
	mul.wide.u32 	%rd482, %r4568, 4;
	add.s64 	%rd483, %rd21, %rd482;
	st.u32 	[%rd483], %r4564;
	add.s32 	%r4569, %r5295, 5;
	mul.wide.u32 	%rd484, %r4569, 4;
	add.s64 	%rd485, %rd21, %rd484;
	st.u32 	[%rd485], %r4564;
	add.s32 	%r4570, %r5295, 6;
	mul.wide.u32 	%rd486, %r4570, 4;
	add.s64 	%rd487, %rd21, %rd486;
	st.u32 	[%rd487], %r4564;
	add.s32 	%r4571, %r5295, 7;
	mul.wide.u32 	%rd488, %r4571, 4;
	add.s64 	%rd489, %rd21, %rd488;
	st.u32 	[%rd489], %r4564;
	add.s32 	%r4572, %r5295, 8;
	mul.wide.u32 	%rd490, %r4572, 4;
	add.s64 	%rd491, %rd21, %rd490;
	st.u32 	[%rd491], %r4564;
	add.s32 	%r4573, %r5295, 9;
	mul.wide.u32 	%rd492, %r4573, 4;
	add.s64 	%rd493, %rd21, %rd492;
	st.u32 	[%rd493], %r4564;
	add.s32 	%r4574, %r5295, 10;
	mul.wide.u32 	%rd494, %r4574, 4;
	add.s64 	%rd495, %rd21, %rd494;
	st.u32 	[%rd495], %r4564;
	add.s32 	%r4575, %r5295, 11;
	mul.wide.u32 	%rd496, %r4575, 4;
	add.s64 	%rd497, %rd21, %rd496;
	st.u32 	[%rd497], %r4564;
	add.s32 	%r4576, %r5295, 12;
	mul.wide.u32 	%rd498, %r4576, 4;
	add.s64 	%rd499, %rd21, %rd498;
	st.u32 	[%rd499], %r4564;
	add.s32 	%r4577, %r5295, 13;
	mul.wide.u32 	%rd500, %r4577, 4;
	add.s64 	%rd501, %rd21, %rd500;
	st.u32 	[%rd501], %r4564;
	add.s32 	%r4578, %r5295, 14;
	mul.wide.u32 	%rd502, %r4578, 4;
	add.s64 	%rd503, %rd21, %rd502;
	st.u32 	[%rd503], %r4564;
	add.s32 	%r4579, %r5295, 15;
	mul.wide.u32 	%rd504, %r4579, 4;
	add.s64 	%rd505, %rd21, %rd504;
	st.u32 	[%rd505], %r4564;
	add.s32 	%r5295, %r5295, 16;
	add.s32 	%r5294, %r5294, 16;
	setp.ne.s32 	%p125, %r5294, %r859;
	@%p125 bra 	$L__BB0_208;
$L__BB0_209:
	setp.eq.s32 	%p126, %r858, 0;
	@%p126 bra 	$L__BB0_219;
	and.b32  	%r865, %r857, 7;
	setp.lt.u32 	%p127, %r858, 8;
	@%p127 bra 	$L__BB0_212;
	mul.wide.u32 	%rd506, %r5295, 4;
	add.s64 	%rd507, %rd21, %rd506;
	mov.b32 	%r4580, 0;
	st.u32 	[%rd507], %r4580;
	add.s32 	%r4581, %r5295, 1;
	mul.wide.u32 	%rd508, %r4581, 4;
	add.s64 	%rd509, %rd21, %rd508;
	st.u32 	[%rd509], %r4580;
	add.s32 	%r4582, %r5295, 2;
	mul.wide.u32 	%rd510, %r4582, 4;
	add.s64 	%rd511, %rd21, %rd510;
	st.u32 	[%rd511], %r4580;
	add.s32 	%r4583, %r5295, 3;
	mul.wide.u32 	%rd512, %r4583, 4;
	add.s64 	%rd513, %rd21, %rd512;
	st.u32 	[%rd513], %r4580;
	add.s32 	%r4584, %r5295, 4;
	mul.wide.u32 	%rd514, %r4584, 4;
	add.s64 	%rd515, %rd21, %rd514;
	st.u32 	[%rd515], %r4580;
	add.s32 	%r4585, %r5295, 5;
	mul.wide.u32 	%rd516, %r4585, 4;
	add.s64 	%rd517, %rd21, %rd516;
	st.u32 	[%rd517], %r4580;
	add.s32 	%r4586, %r5295, 6;
	mul.wide.u32 	%rd518, %r4586, 4;
	add.s64 	%rd519, %rd21, %rd518;
	st.u32 	[%rd519], %r4580;
	add.s32 	%r4587, %r5295, 7;
	mul.wide.u32 	%rd520, %r4587, 4;
	add.s64 	%rd521, %rd21, %rd520;
	st.u32 	[%rd521], %r4580;
	add.s32 	%r5295, %r5295, 8;
$L__BB0_212:
	setp.eq.s32 	%p128, %r865, 0;
	@%p128 bra 	$L__BB0_219;
	and.b32  	%r868, %r857, 3;
	setp.lt.u32 	%p129, %r865, 4;
	@%p129 bra 	$L__BB0_215;
	mul.wide.u32 	%rd522, %r5295, 4;
	add.s64 	%rd523, %rd21, %rd522;
	mov.b32 	%r4588, 0;
	st.u32 	[%rd523], %r4588;
	add.s32 	%r4589, %r5295, 1;
	mul.wide.u32 	%rd524, %r4589, 4;
	add.s64 	%rd525, %rd21, %rd524;
	st.u32 	[%rd525], %r4588;
	add.s32 	%r4590, %r5295, 2;
	mul.wide.u32 	%rd526, %r4590, 4;
	add.s64 	%rd527, %rd21, %rd526;
	st.u32 	[%rd527], %r4588;
	add.s32 	%r4591, %r5295, 3;
	mul.wide.u32 	%rd528, %r4591, 4;
	add.s64 	%rd529, %rd21, %rd528;
	st.u32 	[%rd529], %r4588;
	add.s32 	%r5295, %r5295, 4;
$L__BB0_215:
	setp.eq.s32 	%p130, %r868, 0;
	@%p130 bra 	$L__BB0_219;
	mul.wide.u32 	%rd530, %r5295, 4;
	add.s64 	%rd531, %rd21, %rd530;
	mov.b32 	%r4592, 0;
	st.u32 	[%rd531], %r4592;
	setp.eq.s32 	%p131, %r868, 1;
	@%p131 bra 	$L__BB0_219;
	add.s32 	%r4593, %r5295, 1;
	mul.wide.u32 	%rd532, %r4593, 4;
	add.s64 	%rd533, %rd21, %rd532;
	mov.b32 	%r4594, 0;
	st.u32 	[%rd533], %r4594;
	setp.eq.s32 	%p132, %r868, 2;
	@%p132 bra 	$L__BB0_219;
	add.s32 	%r4595, %r5295, 2;
	mul.wide.u32 	%rd534, %r4595, 4;
	add.s64 	%rd535, %rd21, %rd534;
	mov.b32 	%r4596, 0;
	st.u32 	[%rd535], %r4596;
$L__BB0_219:
	ld.u32 	%r5300, [%rd21];
	ld.u32 	%r4598, [%rd21+4];
	ld.u32 	%r4599, [%rd21+8];
	ld.u32 	%r4600, [%rd21+12];
	st.local.v4.u32 	[%rd2], {%r5300, %r4598, %r4599, %r4600};
	ld.u32 	%r4601, [%rd21+16];
	ld.u32 	%r4602, [%rd21+20];
	ld.u32 	%r4603, [%rd21+24];
	ld.u32 	%r4604, [%rd21+28];
	st.local.v4.u32 	[%rd2+16], {%r4601, %r4602, %r4603, %r4604};
	ld.u32 	%r4605, [%rd21+32];
	ld.u32 	%r4606, [%rd21+36];
	ld.u32 	%r4607, [%rd21+40];
	ld.u32 	%r4608, [%rd21+44];
	st.local.v4.u32 	[%rd2+32], {%r4605, %r4606, %r4607, %r4608};
	ld.u32 	%r5298, [%rd21+48];
	ld.u32 	%r4609, [%rd21+52];
	ld.u32 	%r5301, [%rd21+56];
	ld.u32 	%r5299, [%rd21+60];
	st.local.v4.u32 	[%rd2+48], {%r5298, %r4609, %r5301, %r5299};
	mov.b32 	%r5302, 16;
$L__BB0_220:
	shf.l.wrap.b32 	%r4610, %r5301, %r5301, 15;
	shf.l.wrap.b32 	%r4611, %r5301, %r5301, 13;
	xor.b32  	%r4612, %r4610, %r4611;
	shr.u32 	%r4613, %r5301, 10;
	xor.b32  	%r4614, %r4612, %r4613;
	add.s32 	%r4615, %r5302, -7;
	mul.wide.u32 	%rd536, %r4615, 4;
	add.s64 	%rd537, %rd2, %rd536;
	ld.local.u32 	%r4616, [%rd537];
	add.s32 	%r4617, %r4614, %r4616;
	ld.local.u32 	%r4618, [%rd537+-32];
	shf.l.wrap.b32 	%r4619, %r4618, %r4618, 25;
	shf.l.wrap.b32 	%r4620, %r4618, %r4618, 14;
	xor.b32  	%r4621, %r4619, %r4620;
	shr.u32 	%r4622, %r4618, 3;
	xor.b32  	%r4623, %r4621, %r4622;
	add.s32 	%r4624, %r4617, %r5300;
	add.s32 	%r880, %r4624, %r4623;
	shf.l.wrap.b32 	%r4625, %r5299, %r5299, 15;
	shf.l.wrap.b32 	%r4626, %r5299, %r5299, 13;
	xor.b32  	%r4627, %r4625, %r4626;
	shr.u32 	%r4628, %r5299, 10;
	xor.b32  	%r4629, %r4627, %r4628;
	ld.local.v2.u32 	{%r4630, %r4631}, [%rd537+4];
	add.s32 	%r4632, %r4629, %r4630;
	ld.local.v2.u32 	{%r4633, %r4634}, [%rd537+-28];
	shf.l.wrap.b32 	%r4635, %r4633, %r4633, 25;
	shf.l.wrap.b32 	%r4636, %r4633, %r4633, 14;
	xor.b32  	%r4637, %r4635, %r4636;
	shr.u32 	%r4638, %r4633, 3;
	xor.b32  	%r4639, %r4637, %r4638;
	add.s32 	%r4640, %r4632, %r4618;
	add.s32 	%r4641, %r4640, %r4639;
	shf.l.wrap.b32 	%r4642, %r880, %r880, 15;
	shf.l.wrap.b32 	%r4643, %r880, %r880, 13;
	xor.b32  	%r4644, %r4642, %r4643;
	shr.u32 	%r4645, %r880, 10;
	xor.b32  	%r4646, %r4644, %r4645;
	add.s32 	%r4647, %r4646, %r4631;
	shf.l.wrap.b32 	%r4648, %r4634, %r4634, 25;
	shf.l.wrap.b32 	%r4649, %r4634, %r4634, 14;
	xor.b32  	%r4650, %r4648, %r4649;
	shr.u32 	%r4651, %r4634, 3;
	xor.b32  	%r4652, %r4650, %r4651;
	add.s32 	%r4653, %r4647, %r4633;
	add.s32 	%r5301, %r4653, %r4652;
	shf.l.wrap.b32 	%r4654, %r4641, %r4641, 15;
	shf.l.wrap.b32 	%r4655, %r4641, %r4641, 13;
	xor.b32  	%r4656, %r4654, %r4655;
	shr.u32 	%r4657, %r4641, 10;
	xor.b32  	%r4658, %r4656, %r4657;
	add.s32 	%r4659, %r4658, %r5298;
	ld.local.u32 	%r5300, [%rd537+-20];
	shf.l.wrap.b32 	%r4660, %r5300, %r5300, 25;
	shf.l.wrap.b32 	%r4661, %r5300, %r5300, 14;
	xor.b32  	%r4662, %r4660, %r4661;
	shr.u32 	%r4663, %r5300, 3;
	xor.b32  	%r4664, %r4662, %r4663;
	add.s32 	%r4665, %r4659, %r4634;
	add.s32 	%r5299, %r4665, %r4664;
	st.local.v4.u32 	[%rd537+28], {%r880, %r4641, %r5301, %r5299};
	add.s32 	%r5302, %r5302, 4;
	setp.ne.s32 	%p133, %r5302, 64;
	mov.u32 	%r5298, %r880;
	@%p133 bra 	$L__BB0_220;
	ld.v2.u32 	{%r885, %r886}, [%rd21+80];
	ld.v2.u32 	{%r887, %r888}, [%rd21+88];
	ld.v2.u32 	{%r889, %r890}, [%rd21+96];
	ld.v2.u32 	{%r891, %r892}, [%rd21+104];
	mov.b32 	%r5303, 0;
	mov.u32 	%r5304, %r892;
	mov.u32 	%r5305, %r885;
	mov.u32 	%r5306, %r886;
	mov.u32 	%r5307, %r887;
	mov.u32 	%r5308, %r888;
	mov.u32 	%r5309, %r889;
	mov.u32 	%r5310, %r890;
	mov.u32 	%r5311, %r891;
$L__BB0_222:
	shf.l.wrap.b32 	%r4667, %r5309, %r5309, 26;
	shf.l.wrap.b32 	%r4668, %r5309, %r5309, 21;
	xor.b32  	%r4669, %r4667, %r4668;
	shf.l.wrap.b32 	%r4670, %r5309, %r5309, 7;
	xor.b32  	%r4671, %r4669, %r4670;
	and.b32  	%r4672, %r5309, %r5310;
	not.b32 	%r4673, %r5309;
	and.b32  	%r4674, %r5311, %r4673;
	or.b32  	%r4675, %r4672, %r4674;
	mul.wide.u32 	%rd538, %r5303, 4;
	add.s64 	%rd540, %rd456, %rd538;
	ld.global.nc.u32 	%r4676, [%rd540];
	add.s64 	%rd541, %rd2, %rd538;
	ld.local.v4.u32 	{%r4677, %r4678, %r4679, %r4680}, [%rd541];
	add.s32 	%r4681, %r4671, %r4675;
	add.s32 	%r4682, %r4681, %r5304;
	add.s32 	%r4683, %r4682, %r4676;
	add.s32 	%r4684, %r4683, %r4677;
	shf.l.wrap.b32 	%r4685, %r5305, %r5305, 30;
	shf.l.wrap.b32 	%r4686, %r5305, %r5305, 19;
	xor.b32  	%r4687, %r4685, %r4686;
	shf.l.wrap.b32 	%r4688, %r5305, %r5305, 10;
	xor.b32  	%r4689, %r4687, %r4688;
	xor.b32  	%r4690, %r5306, %r5307;
	and.b32  	%r4691, %r5305, %r4690;
	and.b32  	%r4692, %r5306, %r5307;
	xor.b32  	%r4693, %r4691, %r4692;
	add.s32 	%r4694, %r4689, %r4693;
	add.s32 	%r5304, %r4684, %r5308;
	add.s32 	%r5308, %r4694, %r4684;
	shf.l.wrap.b32 	%r4695, %r5304, %r5304, 26;
	shf.l.wrap.b32 	%r4696, %r5304, %r5304, 21;
	xor.b32  	%r4697, %r4695, %r4696;
	shf.l.wrap.b32 	%r4698, %r5304, %r5304, 7;
	xor.b32  	%r4699, %r4697, %r4698;
	and.b32  	%r4700, %r5304, %r5309;
	not.b32 	%r4701, %r5304;
	and.b32  	%r4702, %r5310, %r4701;
	or.b32  	%r4703, %r4700, %r4702;
	ld.global.nc.u32 	%r4704, [%rd540+4];
	add.s32 	%r4705, %r4699, %r4703;
	add.s32 	%r4706, %r4705, %r5311;
	add.s32 	%r4707, %r4706, %r4704;
	add.s32 	%r4708, %r4707, %r4678;
	shf.l.wrap.b32 	%r4709, %r5308, %r5308, 30;
	shf.l.wrap.b32 	%r4710, %r5308, %r5308, 19;
	xor.b32  	%r4711, %r4709, %r4710;
	shf.l.wrap.b32 	%r4712, %r5308, %r5308, 10;
	xor.b32  	%r4713, %r4711, %r4712;
	xor.b32  	%r4714, %r5305, %r5306;
	and.b32  	%r4715, %r5308, %r4714;
	and.b32  	%r4716, %r5305, %r5306;
	xor.b32  	%r4717, %r4715, %r4716;
	add.s32 	%r4718, %r4713, %r4717;
	add.s32 	%r5311, %r4708, %r5307;
	add.s32 	%r5307, %r4718, %r4708;
	shf.l.wrap.b32 	%r4719, %r5311, %r5311, 26;
	shf.l.wrap.b32 	%r4720, %r5311, %r5311, 21;
	xor.b32  	%r4721, %r4719, %r4720;
	shf.l.wrap.b32 	%r4722, %r5311, %r5311, 7;
	xor.b32  	%r4723, %r4721, %r4722;
	and.b32  	%r4724, %r5311, %r5304;
	not.b32 	%r4725, %r5311;
	and.b32  	%r4726, %r5309, %r4725;
	or.b32  	%r4727, %r4724, %r4726;
	ld.global.nc.u32 	%r4728, [%rd540+8];
	add.s32 	%r4729, %r4723, %r4727;
	add.s32 	%r4730, %r4729, %r5310;
	add.s32 	%r4731, %r4730, %r4728;
	add.s32 	%r4732, %r4731, %r4679;
	shf.l.wrap.b32 	%r4733, %r5307, %r5307, 30;
	shf.l.wrap.b32 	%r4734, %r5307, %r5307, 19;
	xor.b32  	%r4735, %r4733, %r4734;
	shf.l.wrap.b32 	%r4736, %r5307, %r5307, 10;
	xor.b32  	%r4737, %r4735, %r4736;
	xor.b32  	%r4738, %r5308, %r5305;
	and.b32  	%r4739, %r5307, %r4738;
	and.b32  	%r4740, %r5308, %r5305;
	xor.b32  	%r4741, %r4739, %r4740;
	add.s32 	%r4742, %r4737, %r4741;
	add.s32 	%r5310, %r4732, %r5306;
	add.s32 	%r5306, %r4742, %r4732;
	shf.l.wrap.b32 	%r4743, %r5310, %r5310, 26;
	shf.l.wrap.b32 	%r4744, %r5310, %r5310, 21;
	xor.b32  	%r4745, %r4743, %r4744;
	shf.l.wrap.b32 	%r4746, %r5310, %r5310, 7;
	xor.b32  	%r4747, %r4745, %r4746;
	and.b32  	%r4748, %r5310, %r5311;
	not.b32 	%r4749, %r5310;
	and.b32  	%r4750, %r5304, %r4749;
	or.b32  	%r4751, %r4748, %r4750;
	ld.global.nc.u32 	%r4752, [%rd540+12];
	add.s32 	%r4753, %r4747, %r4751;
	add.s32 	%r4754, %r4753, %r5309;
	add.s32 	%r4755, %r4754, %r4752;
	add.s32 	%r4756, %r4755, %r4680;
	shf.l.wrap.b32 	%r4757, %r5306, %r5306, 30;
	shf.l.wrap.b32 	%r4758, %r5306, %r5306, 19;
	xor.b32  	%r4759, %r4757, %r4758;
	shf.l.wrap.b32 	%r4760, %r5306, %r5306, 10;
	xor.b32  	%r4761, %r4759, %r4760;
	xor.b32  	%r4762, %r5307, %r5308;
	and.b32  	%r4763, %r5306, %r4762;
	and.b32  	%r4764, %r5307, %r5308;
	xor.b32  	%r4765, %r4763, %r4764;
	add.s32 	%r4766, %r4761, %r4765;
	add.s32 	%r5309, %r4756, %r5305;
	add.s32 	%r5305, %r4766, %r4756;
	add.s32 	%r5303, %r5303, 4;
	setp.ne.s32 	%p134, %r5303, 64;
	@%p134 bra 	$L__BB0_222;
	add.s32 	%r4767, %r885, %r5305;
	add.s32 	%r4768, %r886, %r5306;
	st.v2.u32 	[%rd21+80], {%r4767, %r4768};
	add.s32 	%r4769, %r887, %r5307;
	add.s32 	%r4770, %r888, %r5308;
	st.v2.u32 	[%rd21+88], {%r4769, %r4770};
	add.s32 	%r4771, %r889, %r5309;
	add.s32 	%r4772, %r890, %r5310;
	st.v2.u32 	[%rd21+96], {%r4771, %r4772};
	add.s32 	%r4773, %r891, %r5311;
	add.s32 	%r4774, %r892, %r5304;
	st.v2.u32 	[%rd21+104], {%r4773, %r4774};
	mov.b32 	%r4775, 0;
	st.v2.u32 	[%rd21], {%r4775, %r4775};
	st.v2.u32 	[%rd21+8], {%r4775, %r4775};
	st.v2.u32 	[%rd21+16], {%r4775, %r4775};
	st.v2.u32 	[%rd21+24], {%r4775, %r4775};
	st.v2.u32 	[%rd21+32], {%r4775, %r4775};
	st.v2.u32 	[%rd21+40], {%r4775, %r4775};
	st.v2.u32 	[%rd21+48], {%r4775, %r4775};
$L__BB0_224:
	ld.u32 	%r4783, [%rd21+64];
	shl.b32 	%r4784, %r4783, 5;
	cvt.u64.u32 	%rd546, %r4784;
	ld.u64 	%rd547, [%rd21+72];
	add.s64 	%rd548, %rd547, %rd546;
	st.u64 	[%rd21+72], %rd548;
	cvt.u32.u64 	%r5315, %rd548;
	{ .reg .b32 tmp; mov.b64 {tmp, %r5317}, %rd548; }
	st.v2.u32 	[%rd21+56], {%r5317, %r5315};
	ld.u32 	%r5316, [%rd21];
	ld.u32 	%r4785, [%rd21+4];
	ld.u32 	%r4786, [%rd21+8];
	ld.u32 	%r4787, [%rd21+12];
	st.local.v4.u32 	[%rd1], {%r5316, %r4785, %r4786, %r4787};
	ld.u32 	%r4788, [%rd21+16];
	ld.u32 	%r4789, [%rd21+20];
	ld.u32 	%r4790, [%rd21+24];
	ld.u32 	%r4791, [%rd21+28];
	st.local.v4.u32 	[%rd1+16], {%r4788, %r4789, %r4790, %r4791};
	ld.u32 	%r4792, [%rd21+32];
	ld.u32 	%r4793, [%rd21+36];
	ld.u32 	%r4794, [%rd21+40];
	ld.u32 	%r4795, [%rd21+44];
	st.local.v4.u32 	[%rd1+32], {%r4792, %r4793, %r4794, %r4795};
	ld.u32 	%r5314, [%rd21+48];
	ld.u32 	%r4796, [%rd21+52];
	st.local.v4.u32 	[%rd1+48], {%r5314, %r4796, %r5317, %r5315};
	mov.b32 	%r5318, 16;
$L__BB0_225:
	shf.l.wrap.b32 	%r4797, %r5317, %r5317, 15;
	shf.l.wrap.b32 	%r4798, %r5317, %r5317, 13;
	xor.b32  	%r4799, %r4797, %r4798;
	shr.u32 	%r4800, %r5317, 10;
	xor.b32  	%r4801, %r4799, %r4800;
	add.s32 	%r4802, %r5318, -7;
	mul.wide.u32 	%rd549, %r4802, 4;
	add.s64 	%rd550, %rd1, %rd549;
	ld.local.u32 	%r4803, [%rd550];
	add.s32 	%r4804, %r4801, %r4803;
	ld.local.u32 	%r4805, [%rd550+-32];
	shf.l.wrap.b32 	%r4806, %r4805, %r4805, 25;
	shf.l.wrap.b32 	%r4807, %r4805, %r4805, 14;
	xor.b32  	%r4808, %r4806, %r4807;
	shr.u32 	%r4809, %r4805, 3;
	xor.b32  	%r4810, %r4808, %r4809;
	add.s32 	%r4811, %r4804, %r5316;
	add.s32 	%r925, %r4811, %r4810;
	shf.l.wrap.b32 	%r4812, %r5315, %r5315, 15;
	shf.l.wrap.b32 	%r4813, %r5315, %r5315, 13;
	xor.b32  	%r4814, %r4812, %r4813;
	shr.u32 	%r4815, %r5315, 10;
	xor.b32  	%r4816, %r4814, %r4815;
	ld.local.v2.u32 	{%r4817, %r4818}, [%rd550+4];
	add.s32 	%r4819, %r4816, %r4817;
	ld.local.v2.u32 	{%r4820, %r4821}, [%rd550+-28];
	shf.l.wrap.b32 	%r4822, %r4820, %r4820, 25;
	shf.l.wrap.b32 	%r4823, %r4820, %r4820, 14;
	xor.b32  	%r4824, %r4822, %r4823;
	shr.u32 	%r4825, %r4820, 3;
	xor.b32  	%r4826, %r4824, %r4825;
	add.s32 	%r4827, %r4819, %r4805;
	add.s32 	%r4828, %r4827, %r4826;
	shf.l.wrap.b32 	%r4829, %r925, %r925, 15;
	shf.l.wrap.b32 	%r4830, %r925, %r925, 13;
	xor.b32  	%r4831, %r4829, %r4830;
	shr.u32 	%r4832, %r925, 10;
	xor.b32  	%r4833, %r4831, %r4832;
	add.s32 	%r4834, %r4833, %r4818;
	shf.l.wrap.b32 	%r4835, %r4821, %r4821, 25;
	shf.l.wrap.b32 	%r4836, %r4821, %r4821, 14;
	xor.b32  	%r4837, %r4835, %r4836;
	shr.u32 	%r4838, %r4821, 3;
	xor.b32  	%r4839, %r4837, %r4838;
	add.s32 	%r4840, %r4834, %r4820;
	add.s32 	%r5317, %r4840, %r4839;
	shf.l.wrap.b32 	%r4841, %r4828, %r4828, 15;
	shf.l.wrap.b32 	%r4842, %r4828, %r4828, 13;
	xor.b32  	%r4843, %r4841, %r4842;
	shr.u32 	%r4844, %r4828, 10;
	xor.b32  	%r4845, %r4843, %r4844;
	add.s32 	%r4846, %r4845, %r5314;
	ld.local.u32 	%r5316, [%rd550+-20];
	shf.l.wrap.b32 	%r4847, %r5316, %r5316, 25;
	shf.l.wrap.b32 	%r4848, %r5316, %r5316, 14;
	xor.b32  	%r4849, %r4847, %r4848;
	shr.u32 	%r4850, %r5316, 3;
	xor.b32  	%r4851, %r4849, %r4850;
	add.s32 	%r4852, %r4846, %r4821;
	add.s32 	%r5315, %r4852, %r4851;
	st.local.v4.u32 	[%rd550+28], {%r925, %r4828, %r5317, %r5315};
	add.s32 	%r5318, %r5318, 4;
	setp.ne.s32 	%p142, %r5318, 64;
	mov.u32 	%r5314, %r925;
	@%p142 bra 	$L__BB0_225;
	ld.v2.u32 	{%r930, %r931}, [%rd21+80];
	ld.v2.u32 	{%r932, %r933}, [%rd21+88];
	ld.v2.u32 	{%r934, %r935}, [%rd21+96];
	ld.v2.u32 	{%r936, %r937}, [%rd21+104];
	mov.b32 	%r5319, 0;
	mov.u32 	%r5320, %r937;
	mov.u32 	%r5321, %r930;
	mov.u32 	%r5322, %r931;
	mov.u32 	%r5323, %r932;
	mov.u32 	%r5324, %r933;
	mov.u32 	%r5325, %r934;
	mov.u32 	%r5326, %r935;
	mov.u32 	%r5327, %r936;
$L__BB0_227:
	shf.l.wrap.b32 	%r4854, %r5325, %r5325, 26;
	shf.l.wrap.b32 	%r4855, %r5325, %r5325, 21;
	xor.b32  	%r4856, %r4854, %r4855;
	shf.l.wrap.b32 	%r4857, %r5325, %r5325, 7;
	xor.b32  	%r4858, %r4856, %r4857;
	and.b32  	%r4859, %r5325, %r5326;
	not.b32 	%r4860, %r5325;
	and.b32  	%r4861, %r5327, %r4860;
	or.b32  	%r4862, %r4859, %r4861;
	mul.wide.u32 	%rd551, %r5319, 4;
	add.s64 	%rd553, %rd456, %rd551;
	ld.global.nc.u32 	%r4863, [%rd553];
	add.s64 	%rd554, %rd1, %rd551;
	ld.local.v4.u32 	{%r4864, %r4865, %r4866, %r4867}, [%rd554];
	add.s32 	%r4868, %r4858, %r4862;
	add.s32 	%r4869, %r4868, %r5320;
	add.s32 	%r4870, %r4869, %r4863;
	add.s32 	%r4871, %r4870, %r4864;
	shf.l.wrap.b32 	%r4872, %r5321, %r5321, 30;
	shf.l.wrap.b32 	%r4873, %r5321, %r5321, 19;
	xor.b32  	%r4874, %r4872, %r4873;
	shf.l.wrap.b32 	%r4875, %r5321, %r5321, 10;
	xor.b32  	%r4876, %r4874, %r4875;
	xor.b32  	%r4877, %r5322, %r5323;
	and.b32  	%r4878, %r5321, %r4877;
	and.b32  	%r4879, %r5322, %r5323;
	xor.b32  	%r4880, %r4878, %r4879;
	add.s32 	%r4881, %r4876, %r4880;
	add.s32 	%r5320, %r4871, %r5324;
	add.s32 	%r5324, %r4881, %r4871;
	shf.l.wrap.b32 	%r4882, %r5320, %r5320, 26;
	shf.l.wrap.b32 	%r4883, %r5320, %r5320, 21;
	xor.b32  	%r4884, %r4882, %r4883;
	shf.l.wrap.b32 	%r4885, %r5320, %r5320, 7;
	xor.b32  	%r4886, %r4884, %r4885;
	and.b32  	%r4887, %r5320, %r5325;
	not.b32 	%r4888, %r5320;
	and.b32  	%r4889, %r5326, %r4888;
	or.b32  	%r4890, %r4887, %r4889;
	ld.global.nc.u32 	%r4891, [%rd553+4];
	add.s32 	%r4892, %r4886, %r4890;
	add.s32 	%r4893, %r4892, %r5327;
	add.s32 	%r4894, %r4893, %r4891;
	add.s32 	%r4895, %r4894, %r4865;
	shf.l.wrap.b32 	%r4896, %r5324, %r5324, 30;
	shf.l.wrap.b32 	%r4897, %r5324, %r5324, 19;
	xor.b32  	%r4898, %r4896, %r4897;
	shf.l.wrap.b32 	%r4899, %r5324, %r5324, 10;
	xor.b32  	%r4900, %r4898, %r4899;
	xor.b32  	%r4901, %r5321, %r5322;
	and.b32  	%r4902, %r5324, %r4901;
	and.b32  	%r4903, %r5321, %r5322;
	xor.b32  	%r4904, %r4902, %r4903;
	add.s32 	%r4905, %r4900, %r4904;
	add.s32 	%r5327, %r4895, %r5323;
	add.s32 	%r5323, %r4905, %r4895;
	shf.l.wrap.b32 	%r4906, %r5327, %r5327, 26;
	shf.l.wrap.b32 	%r4907, %r5327, %r5327, 21;
	xor.b32  	%r4908, %r4906, %r4907;
	shf.l.wrap.b32 	%r4909, %r5327, %r5327, 7;
	xor.b32  	%r4910, %r4908, %r4909;
	and.b32  	%r4911, %r5327, %r5320;
	not.b32 	%r4912, %r5327;
	and.b32  	%r4913, %r5325, %r4912;
	or.b32  	%r4914, %r4911, %r4913;
	ld.global.nc.u32 	%r4915, [%rd553+8];
	add.s32 	%r4916, %r4910, %r4914;
	add.s32 	%r4917, %r4916, %r5326;
	add.s32 	%r4918, %r4917, %r4915;
	add.s32 	%r4919, %r4918, %r4866;
	shf.l.wrap.b32 	%r4920, %r5323, %r5323, 30;
	shf.l.wrap.b32 	%r4921, %r5323, %r5323, 19;
	xor.b32  	%r4922, %r4920, %r4921;
	shf.l.wrap.b32 	%r4923, %r5323, %r5323, 10;
	xor.b32  	%r4924, %r4922, %r4923;
	xor.b32  	%r4925, %r5324, %r5321;
	and.b32  	%r4926, %r5323, %r4925;
	and.b32  	%r4927, %r5324, %r5321;
	xor.b32  	%r4928, %r4926, %r4927;
	add.s32 	%r4929, %r4924, %r4928;
	add.s32 	%r5326, %r4919, %r5322;
	add.s32 	%r5322, %r4929, %r4919;
	shf.l.wrap.b32 	%r4930, %r5326, %r5326, 26;
	shf.l.wrap.b32 	%r4931, %r5326, %r5326, 21;
	xor.b32  	%r4932, %r4930, %r4931;
	shf.l.wrap.b32 	%r4933, %r5326, %r5326, 7;
	xor.b32  	%r4934, %r4932, %r4933;
	and.b32  	%r4935, %r5326, %r5327;
	not.b32 	%r4936, %r5326;
	and.b32  	%r4937, %r5320, %r4936;
	or.b32  	%r4938, %r4935, %r4937;
	ld.global.nc.u32 	%r4939, [%rd553+12];
	add.s32 	%r4940, %r4934, %r4938;
	add.s32 	%r4941, %r4940, %r5325;
	add.s32 	%r4942, %r4941, %r4939;
	add.s32 	%r4943, %r4942, %r4867;
	shf.l.wrap.b32 	%r4944, %r5322, %r5322, 30;
	shf.l.wrap.b32 	%r4945, %r5322, %r5322, 19;
	xor.b32  	%r4946, %r4944, %r4945;
	shf.l.wrap.b32 	%r4947, %r5322, %r5322, 10;
	xor.b32  	%r4948, %r4946, %r4947;
	xor.b32  	%r4949, %r5323, %r5324;
	and.b32  	%r4950, %r5322, %r4949;
	and.b32  	%r4951, %r5323, %r5324;
	xor.b32  	%r4952, %r4950, %r4951;
	add.s32 	%r4953, %r4948, %r4952;
	add.s32 	%r5325, %r4943, %r5321;
	add.s32 	%r5321, %r4953, %r4943;
	add.s32 	%r5319, %r5319, 4;
	setp.ne.s32 	%p143, %r5319, 64;
	@%p143 bra 	$L__BB0_227;
	ld.param.u64 	%rd566, [_Z10scryptCudaPP10SCRYPT_PKG_param_0];
	cvta.to.global.u64 	%rd37, %rd566;
	mov.u32 	%r4954, %ntid.x;
	mov.u32 	%r4955, %ctaid.x;
	mov.u32 	%r4956, %tid.x;
	mad.lo.s32 	%r956, %r4954, %r4955, %r4956;
	setp.ne.s32 	%p144, %r956, 65535;
	add.s32 	%r4957, %r930, %r5321;
	add.s32 	%r4958, %r931, %r5322;
	st.v2.u32 	[%rd21+80], {%r4957, %r4958};
	add.s32 	%r4959, %r932, %r5323;
	add.s32 	%r4960, %r933, %r5324;
	st.v2.u32 	[%rd21+88], {%r4959, %r4960};
	add.s32 	%r4961, %r934, %r5325;
	add.s32 	%r4962, %r935, %r5326;
	st.v2.u32 	[%rd21+96], {%r4961, %r4962};
	add.s32 	%r4963, %r936, %r5327;
	add.s32 	%r4964, %r937, %r5320;
	st.v2.u32 	[%rd21+104], {%r4963, %r4964};
	st.u32 	[%rd21+131380], %r4957;
	st.u32 	[%rd21+131384], %r4958;
	st.u32 	[%rd21+131388], %r4959;
	st.u32 	[%rd21+131392], %r4960;
	st.u32 	[%rd21+131396], %r4961;
	st.u32 	[%rd21+131400], %r4962;
	st.u32 	[%rd21+131404], %r4963;
	st.u32 	[%rd21+131408], %r4964;
	st.u32 	[%rd21+192], %r4957;
	st.u32 	[%rd21+196], %r4958;
	st.u32 	[%rd21+200], %r4959;
	st.u32 	[%rd21+204], %r4960;
	st.u32 	[%rd21+208], %r4961;
	st.u32 	[%rd21+212], %r4962;
	st.u32 	[%rd21+216], %r4963;
	st.u32 	[%rd21+220], %r4964;
	setp.ne.s32 	%p145, %r4998, 151;
	or.pred  	%p146, %p144, %p145;
	@%p146 bra 	$L__BB0_230;
	ld.global.u64 	%rd555, [%rd37+524280];
	ld.v2.u32 	{%r4965, %r4966}, [%rd555+192];
	ld.v2.u32 	{%r4967, %r4968}, [%rd555+200];
	ld.v2.u32 	{%r4969, %r4970}, [%rd555+208];
	ld.v2.u32 	{%r4971, %r4972}, [%rd555+216];
	add.u64 	%rd556, %SP, 352;
	add.u64 	%rd557, %SPL, 352;
	mov.b32 	%r4973, 65535;
	st.local.v2.u32 	[%rd557], {%r4973, %r4965};
	st.local.v2.u32 	[%rd557+8], {%r4966, %r4967};
	st.local.v2.u32 	[%rd557+16], {%r4968, %r4969};
	st.local.v2.u32 	[%rd557+24], {%r4970, %r4971};
	st.local.u32 	[%rd557+32], %r4972;
	mov.u64 	%rd558, $str$6;
	cvta.global.u64 	%rd559, %rd558;
	{ // callseq 1, 0
	.param .b64 param0;
	st.param.b64 	[param0], %rd559;
	.param .b64 param1;
	st.param.b64 	[param1], %rd556;
	.param .b32 retval0;
	call.uni (retval0), 
	vprintf, 
	(
	param0, 
	param1
	);
	ld.param.b32 	%r4974, [retval0];
	} // callseq 1
$L__BB0_230:
	mul.wide.s32 	%rd560, %r956, 8;
	add.s64 	%rd561, %rd37, %rd560;
	ld.global.u64 	%rd562, [%rd561];
	ld.u32 	%r4976, [%rd562+188];
	shr.u32 	%r4977, %r4976, 24;
	shr.u32 	%r4978, %r4976, 8;
	and.b32  	%r4979, %r4978, 65280;
	shl.b32 	%r4980, %r4976, 8;
	and.b32  	%r4981, %r4980, 16711680;
	shl.b32 	%r4982, %r4976, 24;
	or.b32  	%r4983, %r4979, %r4977;
	or.b32  	%r4984, %r4983, %r4981;
	or.b32  	%r4985, %r4984, %r4982;
	st.u32 	[%rd562+188], %r4985;
	ld.global.u64 	%rd563, [%rd561];
	ld.u32 	%r4986, [%rd563+188];
	add.s32 	%r4987, %r4986, 1;
	st.u32 	[%rd563+188], %r4987;
	ld.global.u64 	%rd564, [%rd561];
	ld.u32 	%r4988, [%rd564+188];
	shr.u32 	%r4989, %r4988, 24;
	shr.u32 	%r4990, %r4988, 8;
	and.b32  	%r4991, %r4990, 65280;
	shl.b32 	%r4992, %r4988, 8;
	and.b32  	%r4993, %r4992, 16711680;
	shl.b32 	%r4994, %r4988, 24;
	or.b32  	%r4995, %r4991, %r4989;
	or.b32  	%r4996, %r4995, %r4993;
	or.b32  	%r4997, %r4996, %r4994;
	st.u32 	[%rd564+188], %r4997;
	add.s32 	%r4998, %r4998, 1;
	setp.ne.s32 	%p147, %r4998, 152;
	@%p147 bra 	$L__BB0_4;
$L__BB0_231:
	ret;

}


// ===== COMPILED SASS (sm_100) =====

	.target	sm_100

	.elftype	@"ET_EXEC"


//--------------------- .note.nv.tkinfo           --------------------------
	.section	.note.nv.tkinfo,"",@"SHT_NOTE"
	.sectionflags	@"SHF_NOTE_NV_TKINFO"
	.tkinfo
        /*0018*/ 	.word	0x00000002
        /*0030*/ 	.string	""
        /*0030*/ 	.string	"ptxas"
        /*0030*/ 	.string	"Cuda compilation tools, release 13.0, V13.0.88"
        /*0030*/ 	.string	"Build cuda_13.0.r13.0/compiler.36424714_0"
        /*0030*/ 	.string	"-arch sm_100 -m 64 "



//--------------------- .note.nv.cuinfo           --------------------------
	.section	.note.nv.cuinfo,"",@"SHT_NOTE"
	.sectionflags	@"SHF_NOTE_NV_CUINFO"
        /*0018*/ 	.short	0x0002
        /*001a*/ 	.short	0x0064
        /*001c*/ 	.short	0x0082
	.zero		2


//--------------------- .nv.info                  --------------------------
	.section	.nv.info,"",@"SHT_CUDA_INFO"
	.align	4


	//----- nvinfo : EIATTR_REGCOUNT
	.align		4
        /*0000*/ 	.byte	0x04, 0x2f
        /*0002*/ 	.short	(.L_3 - .L_2)
	.align		4
.L_2:
        /*0004*/ 	.word	index@(_Z10scryptCudaPP10SCRYPT_PKG)
        /*0008*/ 	.word	0x00000038


	//----- nvinfo : EIATTR_FRAME_SIZE
	.align		4
.L_3:
        /*000c*/ 	.byte	0x04, 0x11
        /*000e*/ 	.short	(.L_5 - .L_4)
	.align		4
.L_4:
        /*0010*/ 	.word	index@(_Z10scryptCudaPP10SCRYPT_PKG)
        /*0014*/ 	.word	0x00000190


	//----- nvinfo : EIATTR_MIN_STACK_SIZE
	.align		4
.L_5:
        /*0018*/ 	.byte	0x04, 0x12
        /*001a*/ 	.short	(.L_7 - .L_6)
	.align		4
.L_6:
        /*001c*/ 	.word	index@(_Z10scryptCudaPP10SCRYPT_PKG)
        /*0020*/ 	.word	0x00000190
.L_7:


//--------------------- .nv.compat                --------------------------
	.section	.nv.compat,"",@"SHT_CUDA_COMPAT_INFO"
	.align	4
        /*0000*/ 	.byte	0x02, 0x09, 0x00, 0x00, 0x02, 0x02, 0x01, 0x00, 0x02, 0x05, 0x05, 0x00, 0x03, 0x07, 0x01, 0x01
        /*0010*/ 	.byte	0x02, 0x03, 0x00, 0x00, 0x02, 0x06, 0x01, 0x00, 0x04, 0x0b, 0x08, 0x00, 0x09, 0x00, 0x00, 0x00
        /*0020*/ 	.byte	0x00, 0x00, 0x00, 0x00


//--------------------- .nv.info._Z10scryptCudaPP10SCRYPT_PKG --------------------------
	.section	.nv.info._Z10scryptCudaPP10SCRYPT_PKG,"",@"SHT_CUDA_INFO"
	.sectionflags	@""
	.align	4


	//----- nvinfo : EIATTR_CUDA_API_VERSION
	.align		4
        /*0000*/ 	.byte	0x04, 0x37
        /*0002*/ 	.short	(.L_9 - .L_8)
.L_8:
        /*0004*/ 	.word	0x00000082


	//----- nvinfo : EIATTR_KPARAM_INFO
	.align		4
.L_9:
        /*0008*/ 	.byte	0x04, 0x17
        /*000a*/ 	.short	(.L_11 - .L_10)
.L_10:
        /*000c*/ 	.word	0x00000000
        /*0010*/ 	.short	0x0000
        /*0012*/ 	.short	0x0000
        /*0014*/ 	.byte	0x00, 0xf5, 0x21, 0x00


	//----- nvinfo : EIATTR_SPARSE_MMA_MASK
	.align		4
.L_11:
        /*0018*/ 	.byte	0x03, 0x50
        /*001a*/ 	.short	0x0000


	//----- nvinfo : EIATTR_MAXREG_COUNT
	.align		4
        /*001c*/ 	.byte	0x03, 0x1b
        /*001e*/ 	.short	0x00ff


	//----- nvinfo : EIATTR_EXTERNS
	.align		4
        /*0020*/ 	.byte	0x04, 0x0f
        /*0022*/ 	.short	(.L_13 - .L_12)


	//   ....[0]....
	.align		4
.L_12:
        /*0024*/ 	.word	index@(vprintf)


	//   ....[1]....
	.align		4
        /*0028*/ 	.word	index@(malloc)


	//----- nvinfo : EIATTR_MERCURY_ISA_VERSION
	.align		4
.L_13:
        /*002c*/ 	.byte	0x03, 0x5f
        /*002e*/ 	.short	0x0101


	//----- nvinfo : EIATTR_VRC_CTA_INIT_COUNT
	.align		4
        /*0030*/ 	.byte	0x02, 0x4a
	.zero		1
	.zero		1


	//----- nvinfo : EIATTR_SYSCALL_OFFSETS
	.align		4
        /*0034*/ 	.byte	0x04, 0x46
        /*0036*/ 	.short	(.L_15 - .L_14)


	//   ....[0]....
.L_14:
        /*0038*/ 	.word	0x00000100


	//   ....[1]....
        /*003c*/ 	.word	0x000223f0


	//----- nvinfo : EIATTR_EXIT_INSTR_OFFSETS
	.align		4
.L_15:
        /*0040*/ 	.byte	0x04, 0x1c
        /*0042*/ 	.short	(.L_17 - .L_16)


	//   ....[0]....
.L_16:
        /*0044*/ 	.word	0x00000210


	//   ....[1]....
        /*0048*/ 	.word	0x00022620


	//----- nvinfo : EIATTR_CRS_STACK_SIZE
	.align		4
.L_17:
        /*004c*/ 	.byte	0x04, 0x1e
        /*004e*/ 	.short	(.L_19 - .L_18)
.L_18:
        /*0050*/ 	.word	0x00000000


	//----- nvinfo : EIATTR_CBANK_PARAM_SIZE
	.align		4
.L_19:
        /*0054*/ 	.byte	0x03, 0x19
        /*0056*/ 	.short	0x0008


	//----- nvinfo : EIATTR_PARAM_CBANK
	.align		4
        /*0058*/ 	.byte	0x04, 0x0a
        /*005a*/ 	.short	(.L_21 - .L_20)
	.align		4
.L_20:
        /*005c*/ 	.word	index@(.nv.constant0._Z10scryptCudaPP10SCRYPT_PKG)
        /*0060*/ 	.short	0x0380
        /*0062*/ 	.short	0x0008


	//----- nvinfo : EIATTR_SW_WAR
	.align		4
.L_21:
        /*0064*/ 	.byte	0x04, 0x36
        /*0066*/ 	.short	(.L_23 - .L_22)
.L_22:
        /*0068*/ 	.word	0x00000008
.L_23:


//--------------------- .nv.callgraph             --------------------------
	.section	.nv.callgraph,"",@"SHT_CUDA_CALLGRAPH"
	.align	4
	.sectionentsize	8
	.align		4
        /*0000*/ 	.word	0x00000000
	.align		4
        /*0004*/ 	.word	0xffffffff
	.align		4
        /*0008*/ 	.word	index@(_Z10scryptCudaPP10SCRYPT_PKG)
	.align		4
        /*000c*/ 	.word	index@(vprintf)
	.align		4
        /*0010*/ 	.word	index@(_Z10scryptCudaPP10SCRYPT_PKG)
	.align		4
        /*0014*/ 	.word	index@(malloc)
	.align		4
        /*0018*/ 	.word	0x00000000
	.align		4
        /*001c*/ 	.word	0xfffffffe
	.align		4
        /*0020*/ 	.word	0x00000000
	.align		4
        /*0024*/ 	.word	0xfffffffd
	.align		4
        /*0028*/ 	.word	0x00000000
	.align		4
        /*002c*/ 	.word	0xfffffffc


//--------------------- .nv.constant4             --------------------------
	.section	.nv.constant4,"a",@progbits
	.align	8
	.align		8
.nv.constant4:
        /*0000*/ 	.dword	vprintf
	.align		8
        /*0008*/ 	.dword	malloc
	.align		8
        /*0010*/ 	.dword	_ZZ22sha256_transform_wordsP12SHA256_CTX_WPjE1k
	.align		8
        /*0018*/ 	.dword	$str$6


//--------------------- .text._Z10scryptCudaPP10SCRYPT_PKG --------------------------
	.section	.text._Z10scryptCudaPP10SCRYPT_PKG,"ax",@progbits
	.align	128
        .global         _Z10scryptCudaPP10SCRYPT_PKG
        .type           _Z10scryptCudaPP10SCRYPT_PKG,@function
        .size           _Z10scryptCudaPP10SCRYPT_PKG,(.L_x_171 - _Z10scryptCudaPP10SCRYPT_PKG)
        .other          _Z10scryptCudaPP10SCRYPT_PKG,@"STO_CUDA_ENTRY STV_DEFAULT"
_Z10scryptCudaPP10SCRYPT_PKG:
.text._Z10scryptCudaPP10SCRYPT_PKG:
[----:B------:R-:W0:Y:S01]  /*0000*/  LDC R1, c[0x0][0x37c] ;  /* 0x0000df00ff017b82 */ /* 0x000e220000000800 */
[----:B------:R-:W1:Y:S01]  /*0010*/  S2R R24, SR_CTAID.X ;  /* 0x0000000000187919 */ /* 0x000e620000002500 */
[----:B------:R-:W-:Y:S01]  /*0020*/  MOV R0, 0x8 ;  /* 0x0000000800007802 */ /* 0x000fe20000000f00 */
[----:B------:R-:W2:Y:S01]  /*0030*/  LDCU UR4, c[0x0][0x2f8] ;  /* 0x00005f00ff0477ac */ /* 0x000ea20008000800 */
[----:B0-----:R-:W-:Y:S01]  /*0040*/  VIADD R1, R1, 0xfffffe70 ;  /* 0xfffffe7001017836 */ /* 0x001fe20000000000 */
[----:B------:R-:W1:Y:S03]  /*0050*/  S2R R3, SR_TID.X ;  /* 0x0000000000037919 */ /* 0x000e660000002100 */
[----:B------:R0:W3:Y:S01]  /*0060*/  LDC.64 R6, c[0x4][R0] ;  /* 0x0100000000067b82 */ /* 0x0000e20000000a00 */
[----:B------:R-:W4:Y:S01]  /*0070*/  LDCU UR5, c[0x0][0x2fc] ;  /* 0x00005f80ff0577ac */ /* 0x000f220008000800 */
[----:B------:R-:W-:Y:S01]  /*0080*/  IMAD.MOV.U32 R4, RZ, RZ, 0x70 ;  /* 0x00000070ff047424 */ /* 0x000fe200078e00ff */
[----:B------:R-:W-:Y:S01]  /*0090*/  CS2R R16, SRZ ;  /* 0x0000000000107805 */ /* 0x000fe2000001ff00 */
[----:B------:R-:W-:Y:S01]  /*00a0*/  IMAD.MOV.U32 R5, RZ, RZ, RZ ;  /* 0x000000ffff057224 */ /* 0x000fe200078e00ff */
[----:B------:R-:W1:Y:S01]  /*00b0*/  LDCU UR6, c[0x0][0x360] ;  /* 0x00006c00ff0677ac */ /* 0x000e620008000800 */
[----:B--2---:R-:W-:-:S05]  /*00c0*/  IADD3 R25, P0, PT, R1, UR4, RZ ;  /* 0x0000000401197c10 */ /* 0x004fca000ff1e0ff */
[----:B----4-:R-:W-:Y:S02]  /*00d0*/  IMAD.X R2, RZ, RZ, UR5, P0 ;  /* 0x00000005ff027e24 */ /* 0x010fe400080e06ff */
[----:B01----:R-:W-:-:S07]  /*00e0*/  IMAD R24, R24, UR6, R3 ;  /* 0x0000000618187c24 */ /* 0x003fce000f8e0203 */
[----:B------:R-:W-:-:S07]  /*00f0*/  LEPC R20, `(.L_x_0) ;  /* 0x000000001014794e */ /* 0x000fce0000000000 */
[----:B---3--:R-:W-:Y:S05]  /*0100*/  CALL.ABS.NOINC R6 ;  /* 0x0000000006007343 */ /* 0x008fea0003c00000 */
.L_x_0:
[----:B------:R-:W0:Y:S01]  /*0110*/  LDC.64 R8, c[0x0][0x358] ;  /* 0x0000d600ff087b82 */ /* 0x000e220000000a00 */
[----:B------:R-:W-:Y:S01]  /*0120*/  BSSY.RECONVERGENT B0, `(.L_x_1) ;  /* 0x000000d000007945 */ /* 0x000fe20003800200 */
.L_x_2:
[----:B-1----:R-:W-:Y:S02]  /*0130*/  IADD3 R6, P0, PT, R17, R4, RZ ;  /* 0x0000000411067210 */ /* 0x002fe40007f1e0ff */
[----:B0-----:R-:W-:Y:S02]  /*0140*/  R2UR UR4, R8 ;  /* 0x00000000080472ca */ /* 0x001fe400000e0000 */
[----:B------:R-:W-:Y:S01]  /*0150*/  R2UR UR5, R9 ;  /* 0x00000000090572ca */ /* 0x000fe200000e0000 */
[C---:B------:R-:W-:Y:S01]  /*0160*/  IMAD.X R7, R16.reuse, 0x1, R5, P0 ;  /* 0x0000000110077824 */ /* 0x040fe200000e0605 */
[C---:B------:R-:W-:Y:S02]  /*0170*/  ISETP.GE.U32.AND P0, PT, R17.reuse, 0x6f, PT ;  /* 0x0000006f1100780c */ /* 0x040fe40003f06070 */
[----:B------:R-:W-:Y:S02]  /*0180*/  IADD3 R0, P1, PT, R17, 0x1, RZ ;  /* 0x0000000111007810 */ /* 0x000fe40007f3e0ff */
[----:B------:R-:W-:-:S03]  /*0190*/  ISETP.GE.U32.AND.EX P0, PT, R16, RZ, PT, P0 ;  /* 0x000000ff1000720c */ /* 0x000fc60003f06100 */
[----:B------:R-:W-:Y:S02]  /*01a0*/  IMAD.X R3, RZ, RZ, R16, P1 ;  /* 0x000000ffff037224 */ /* 0x000fe400008e0610 */
[----:B------:R-:W-:Y:S02]  /*01b0*/  IMAD.MOV.U32 R17, RZ, RZ, R0 ;  /* 0x000000ffff117224 */ /* 0x000fe400078e0000 */
[----:B------:R1:W-:Y:S01]  /*01c0*/  ST.E.U8 desc[UR4][R6.64], RZ ;  /* 0x000000ff06007985 */ /* 0x0003e2000c101104 */
[----:B------:R-:W-:-:S05]  /*01d0*/  IMAD.MOV.U32 R16, RZ, RZ, R3 ;  /* 0x000000ffff107224 */ /* 0x000fca00078e0003 */
[----:B------:R-:W-:Y:S05]  /*01e0*/  @!P0 BRA `(.L_x_2) ;  /* 0xfffffffc00d08947 */ /* 0x000fea000383ffff */
[----:B------:R-:W-:Y:S05]  /*01f0*/  BSYNC.RECONVERGENT B0 ;  /* 0x0000000000007941 */ /* 0x000fea0003800200 */
.L_x_1:
[----:B------:R-:W-:-:S13]  /*0200*/  ISETP.GT.AND P0, PT, R24, 0xffff, PT ;  /* 0x0000ffff1800780c */ /* 0x000fda0003f04270 */
[----:B------:R-:W-:Y:S05]  /*0210*/  @P0 EXIT ;  /* 0x000000000000094d */ /* 0x000fea0003800000 */
[C---:B------:R-:W-:Y:S02]  /*0220*/  VIADD R26, R1.reuse, 0x24 ;  /* 0x00000024011a7836 */ /* 0x040fe40000000000 */
[----:B------:R-:W-:Y:S02]  /*0230*/  IMAD.MOV.U32 R27, RZ, RZ, RZ ;  /* 0x000000ffff1b7224 */ /* 0x000fe400078e00ff */
[----:B------:R-:W-:-:S07]  /*0240*/  VIADD R28, R1, 0x100 ;  /* 0x00000100011c7836 */ /* 0x000fce0000000000 */
.L_x_169:
[----:B------:R-:W0:Y:S08]  /*0250*/  LDC.64 R30, c[0x0][0x358] ;  /* 0x0000d600ff1e7b82 */ /* 0x000e300000000a00 */
[----:B--2---:R-:W2:Y:S01]  /*0260*/  LDC.64 R32, c[0x0][0x380] ;  /* 0x0000e000ff207b82 */ /* 0x004ea20000000a00 */
[----:B0-----:R-:W-:Y:S02]  /*0270*/  R2UR UR4, R30 ;  /* 0x000000001e0472ca */ /* 0x001fe400000e0000 */
[----:B------:R-:W-:Y:S01]  /*0280*/  R2UR UR5, R31 ;  /* 0x000000001f0572ca */ /* 0x000fe200000e0000 */
[----:B--2---:R-:W-:-:S12]  /*0290*/  IMAD.WIDE R32, R24, 0x8, R32 ;  /* 0x0000000818207825 */ /* 0x004fd800078e0220 */
[----:B------:R-:W2:Y:S01]  /*02a0*/  LDG.E.64 R32, desc[UR4][R32.64] ;  /* 0x0000000420207981 */ /* 0x000ea2000c1e1b00 */
[C---:B------:R-:W-:Y:S02]  /*02b0*/  R2UR UR6, R30.reuse ;  /* 0x000000001e0672ca */ /* 0x040fe400000e0000 */
[C---:B------:R-:W-:Y:S02]  /*02c0*/  R2UR UR7, R31.reuse ;  /* 0x000000001f0772ca */ /* 0x040fe400000e0000 */
[C---:B------:R-:W-:Y:S02]  /*02d0*/  R2UR UR8, R30.reuse ;  /* 0x000000001e0872ca */ /* 0x040fe400000e0000 */
[C---:B------:R-:W-:Y:S02]  /*02e0*/  R2UR UR9, R31.reuse ;  /* 0x000000001f0972ca */ /* 0x040fe400000e0000 */
[----:B------:R-:W-:Y:S02]  /*02f0*/  R2UR UR10, R30 ;  /* 0x000000001e0a72ca */ /* 0x000fe400000e0000 */
[----:B------:R-:W-:-:S02]  /*0300*/  R2UR UR11, R31 ;  /* 0x000000001f0b72ca */ /* 0x000fc400000e0000 */
        /* <DEDUP_REMOVED lines=17> */
[----:B------:R-:W-:Y:S01]  /*0420*/  R2UR UR29, R31 ;  /* 0x000000001f1d72ca */ /* 0x000fe200000e0000 */
[----:B--2---:R-:W2:Y:S04]  /*0430*/  LD.E R3, desc[UR4][R32.64+0x70] ;  /* 0x0000700420037980 */ /* 0x004ea8000c101900 */
[----:B------:R-:W3:Y:S04]  /*0440*/  LD.E R5, desc[UR6][R32.64+0x74] ;  /* 0x0000740620057980 */ /* 0x000ee8000c101900 */
[----:B-1----:R-:W4:Y:S04]  /*0450*/  LD.E R7, desc[UR8][R32.64+0x78] ;  /* 0x0000780820077980 */ /* 0x002f28000c101900 */
[----:B------:R-:W5:Y:S04]  /*0460*/  LD.E R9, desc[UR10][R32.64+0x7c] ;  /* 0x00007c0a20097980 */ /* 0x000f68000c101900 */
        /* <DEDUP_REMOVED lines=15> */
[----:B------:R-:W5:Y:S01]  /*0560*/  LD.E R49, desc[UR28][R32.64+0xbc] ;  /* 0x0000bc1c20317980 */ /* 0x000f62000c101900 */
[----:B------:R-:W-:Y:S01]  /*0570*/  BSSY.RECONVERGENT B0, `(.L_x_3) ;  /* 0x00010cb000007945 */ /* 0x000fe20003800200 */
[----:B------:R-:W-:-:S02]  /*0580*/  IMAD.MOV.U32 R0, RZ, RZ, 0x1 ;  /* 0x00000001ff007424 */ /* 0x000fc400078e00ff */
[----:B--2---:R0:W-:Y:S04]  /*0590*/  ST.E desc[UR4][R32.64+0x200e0], R3 ;  /* 0x0200e00320007985 */ /* 0x0041e8000c101904 */
[----:B---3--:R0:W-:Y:S04]  /*05a0*/  ST.E desc[UR6][R32.64+0x200e4], R5 ;  /* 0x0200e40520007985 */ /* 0x0081e8000c101906 */
[----:B----4-:R0:W-:Y:S04]  /*05b0*/  ST.E desc[UR8][R32.64+0x200e8], R7 ;  /* 0x0200e80720007985 */ /* 0x0101e8000c101908 */
[----:B-----5:R0:W-:Y:S04]  /*05c0*/  ST.E desc[UR10][R32.64+0x200ec], R9 ;  /* 0x0200ec0920007985 */ /* 0x0201e8000c10190a */
[----:B------:R0:W-:Y:S04]  /*05d0*/  ST.E desc[UR12][R32.64+0x200f0], R11 ;  /* 0x0200f00b20007985 */ /* 0x0001e8000c10190c */
        /* <DEDUP_REMOVED lines=14> */
[----:B------:R0:W-:Y:S02]  /*06c0*/  ST.E desc[UR28][R32.64+0x2012c], R49 ;  /* 0x02012c3120007985 */ /* 0x0001e4000c10191c */
.L_x_94:
[C---:B------:R-:W-:Y:S01]  /*06d0*/  R2UR UR4, R30.reuse ;  /* 0x000000001e0472ca */ /* 0x040fe200000e0000 */
[----:B-1----:R-:W-:Y:S01]  /*06e0*/  IMAD.MOV.U32 R4, RZ, RZ, 0x6a09e667 ;  /* 0x6a09e667ff047424 */ /* 0x002fe200078e00ff */
[C---:B------:R-:W-:Y:S01]  /*06f0*/  R2UR UR5, R31.reuse ;  /* 0x000000001f0572ca */ /* 0x040fe200000e0000 */
[----:B0-----:R-:W-:Y:S01]  /*0700*/  IMAD.MOV.U32 R5, RZ, RZ, -0x4498517b ;  /* 0xbb67ae85ff057424 */ /* 0x001fe200078e00ff */
[C---:B------:R-:W-:Y:S01]  /*0710*/  R2UR UR6, R30.reuse ;  /* 0x000000001e0672ca */ /* 0x040fe200000e0000 */
[----:B------:R-:W-:Y:S01]  /*0720*/  IMAD.MOV.U32 R6, RZ, RZ, 0x3c6ef372 ;  /* 0x3c6ef372ff067424 */ /* 0x000fe200078e00ff */
[C---:B------:R-:W-:Y:S01]  /*0730*/  R2UR UR7, R31.reuse ;  /* 0x000000001f0772ca */ /* 0x040fe200000e0000 */
[----:B------:R-:W-:Y:S01]  /*0740*/  IMAD.MOV.U32 R7, RZ, RZ, -0x5ab00ac6 ;  /* 0xa54ff53aff077424 */ /* 0x000fe200078e00ff */
[C---:B------:R-:W-:Y:S01]  /*0750*/  R2UR UR8, R30.reuse ;  /* 0x000000001e0872ca */ /* 0x040fe200000e0000 */
[----:B------:R-:W-:Y:S01]  /*0760*/  IMAD.MOV.U32 R8, RZ, RZ, 0x510e527f ;  /* 0x510e527fff087424 */ /* 0x000fe200078e00ff */
[C---:B------:R-:W-:Y:S01]  /*0770*/  R2UR UR9, R31.reuse ;  /* 0x000000001f0972ca */ /* 0x040fe200000e0000 */
[----:B------:R-:W-:Y:S01]  /*0780*/  IMAD.MOV.U32 R9, RZ, RZ, -0x64fa9774 ;  /* 0x9b05688cff097424 */ /* 0x000fe200078e00ff */
[C---:B------:R-:W-:Y:S01]  /*0790*/  R2UR UR10, R30.reuse ;  /* 0x000000001e0a72ca */ /* 0x040fe200000e0000 */
[----:B------:R-:W-:Y:S01]  /*07a0*/  IMAD.MOV.U32 R12, RZ, RZ, 0x1f83d9ab ;  /* 0x1f83d9abff0c7424 */ /* 0x000fe200078e00ff */
[C---:B------:R-:W-:Y:S01]  /*07b0*/  R2UR UR11, R31.reuse ;  /* 0x000000001f0b72ca */ /* 0x040fe200000e0000 */
[----:B------:R-:W-:Y:S01]  /*07c0*/  IMAD.MOV.U32 R13, RZ, RZ, 0x5be0cd19 ;  /* 0x5be0cd19ff0d7424 */ /* 0x000fe200078e00ff */
[C---:B------:R-:W-:Y:S01]  /*07d0*/  R2UR UR12, R30.reuse ;  /* 0x000000001e0c72ca */ /* 0x040fe200000e0000 */
[----:B------:R0:W-:Y:S01]  /*07e0*/  ST.E desc[UR4][R32.64+0x20130], R0 ;  /* 0x0201300020007985 */ /* 0x0001e2000c101904 */
[C---:B------:R-:W-:Y:S01]  /*07f0*/  R2UR UR13, R31.reuse ;  /* 0x000000001f0d72ca */ /* 0x040fe200000e0000 */
[----:B------:R-:W-:Y:S01]  /*0800*/  BSSY.RECONVERGENT B2, `(.L_x_4) ;  /* 0x0000175000027945 */ /* 0x000fe20003800200 */
[C---:B------:R-:W-:Y:S01]  /*0810*/  R2UR UR14, R30.reuse ;  /* 0x000000001e0e72ca */ /* 0x040fe200000e0000 */
[----:B------:R0:W-:Y:S01]  /*0820*/  ST.E desc[UR6][R32.64+0x40], RZ ;  /* 0x000040ff20007985 */ /* 0x0001e2000c101906 */
[C---:B------:R-:W-:Y:S01]  /*0830*/  R2UR UR15, R31.reuse ;  /* 0x000000001f0f72ca */ /* 0x040fe200000e0000 */
[----:B------:R-:W-:Y:S01]  /*0840*/  IMAD.MOV.U32 R11, RZ, RZ, RZ ;  /* 0x000000ffff0b7224 */ /* 0x000fe200078e00ff */
[----:B------:R-:W-:Y:S01]  /*0850*/  R2UR UR16, R30 ;  /* 0x000000001e1072ca */ /* 0x000fe200000e0000 */
[----:B------:R0:W-:Y:S01]  /*0860*/  ST.E.64 desc[UR8][R32.64+0x48], RZ ;  /* 0x000048ff20007985 */ /* 0x0001e2000c101b08 */
[----:B------:R-:W-:Y:S01]  /*0870*/  R2UR UR17, R31 ;  /* 0x000000001f1172ca */ /* 0x000fe200000e0000 */
[----:B------:R-:W-:-:S02]  /*0880*/  IMAD.MOV.U32 R17, RZ, RZ, RZ ;  /* 0x000000ffff117224 */ /* 0x000fc400078e00ff */
[----:B------:R0:W-:Y:S04]  /*0890*/  ST.E.64 desc[UR10][R32.64+0x50], R4 ;  /* 0x0000500420007985 */ /* 0x0001e8000c101b0a */
[----:B------:R0:W-:Y:S04]  /*08a0*/  ST.E.64 desc[UR12][R32.64+0x58], R6 ;  /* 0x0000580620007985 */ /* 0x0001e8000c101b0c */
[----:B------:R0:W-:Y:S04]  /*08b0*/  ST.E.64 desc[UR14][R32.64+0x60], R8 ;  /* 0x0000600820007985 */ /* 0x0001e8000c101b0e */
[----:B------:R0:W-:Y:S02]  /*08c0*/  ST.E.64 desc[UR16][R32.64+0x68], R12 ;  /* 0x0000680c20007985 */ /* 0x0001e4000c101b10 */
.L_x_11:
[----:B------:R-:W-:Y:S01]  /*08d0*/  R2UR UR4, R30 ;  /* 0x000000001e0472ca */ /* 0x000fe200000e0000 */
[----:B0-----:R-:W-:Y:S01]  /*08e0*/  IMAD.WIDE.U32 R4, R17, 0x4, R32 ;  /* 0x0000000411047825 */ /* 0x001fe200078e0020 */
[----:B------:R-:W-:-:S13]  /*08f0*/  R2UR UR5, R31 ;  /* 0x000000001f0572ca */ /* 0x000fda00000e0000 */
[----:B------:R-:W2:Y:S01]  /*0900*/  LD.E R5, desc[UR4][R4.64+0x70] ;  /* 0x0000700404057980 */ /* 0x000ea2000c101900 */
[----:B------:R-:W-:Y:S01]  /*0910*/  R2UR UR6, R30 ;  /* 0x000000001e0672ca */ /* 0x000fe200000e0000 */
[----:B------:R-:W-:Y:S01]  /*0920*/  IMAD.WIDE.U32 R6, R11, 0x4, R32 ;  /* 0x000000040b067825 */ /* 0x000fe200078e0020 */
[----:B------:R-:W-:-:S04]  /*0930*/  R2UR UR7, R31 ;  /* 0x000000001f0772ca */ /* 0x000fc800000e0000 */
[----:B--2---:R0:W-:Y:S09]  /*0940*/  ST.E desc[UR4][R6.64], R5 ;  /* 0x0000000506007985 */ /* 0x0041f2000c101904 */
[----:B------:R-:W2:Y:S01]  /*0950*/  LD.E R11, desc[UR6][R32.64+0x40] ;  /* 0x00004006200b7980 */ /* 0x000ea2000c101900 */
[----:B------:R-:W-:Y:S01]  /*0960*/  VIADD R17, R17, 0x1 ;  /* 0x0000000111117836 */ /* 0x000fe20000000000 */
[----:B------:R-:W-:Y:S04]  /*0970*/  BSSY.RECONVERGENT B1, `(.L_x_5) ;  /* 0x000015c000017945 */ /* 0x000fe80003800200 */
[----:B------:R-:W-:Y:S01]  /*0980*/  ISETP.NE.AND P0, PT, R17, 0x14, PT ;  /* 0x000000141100780c */ /* 0x000fe20003f05270 */
[----:B--2---:R-:W-:-:S05]  /*0990*/  VIADD R11, R11, 0x1 ;  /* 0x000000010b0b7836 */ /* 0x004fca0000000000 */
[----:B------:R-:W-:Y:S01]  /*09a0*/  ISETP.NE.AND P1, PT, R11, 0x10, PT ;  /* 0x000000100b00780c */ /* 0x000fe20003f25270 */
[----:B------:R0:W-:-:S12]  /*09b0*/  ST.E desc[UR4][R32.64+0x40], R11 ;  /* 0x0000400b20007985 */ /* 0x0001d8000c101904 */
[----:B0-----:R-:W-:Y:S05]  /*09c0*/  @P1 BRA `(.L_x_6) ;  /* 0x0000001400581947 */ /* 0x001fea0003800000 */
[C---:B------:R-:W-:Y:S02]  /*09d0*/  R2UR UR4, R30.reuse ;  /* 0x000000001e0472ca */ /* 0x040fe400000e0000 */
[C---:B------:R-:W-:Y:S02]  /*09e0*/  R2UR UR5, R31.reuse ;  /* 0x000000001f0572ca */ /* 0x040fe400000e0000 */
[C---:B------:R-:W-:Y:S02]  /*09f0*/  R2UR UR6, R30.reuse ;  /* 0x000000001e0672ca */ /* 0x040fe400000e0000 */
[C---:B------:R-:W-:Y:S02]  /*0a00*/  R2UR UR7, R31.reuse ;  /* 0x000000001f0772ca */ /* 0x040fe400000e0000 */
[----:B------:R-:W-:Y:S02]  /*0a10*/  R2UR UR8, R30 ;  /* 0x000000001e0872ca */ /* 0x000fe400000e0000 */
[----:B------:R-:W-:-:S02]  /*0a20*/  R2UR UR9, R31 ;  /* 0x000000001f0972ca */ /* 0x000fc400000e0000 */
[----:B------:R-:W-:Y:S02]  /*0a30*/  R2UR UR10, R30 ;  /* 0x000000001e0a72ca */ /* 0x000fe400000e0000 */
[----:B------:R-:W-:Y:S01]  /*0a40*/  R2UR UR11, R31 ;  /* 0x000000001f0b72ca */ /* 0x000fe200000e0000 */
[----:B------:R-:W2:Y:S04]  /*0a50*/  LD.E R4, desc[UR4][R32.64] ;  /* 0x0000000420047980 */ /* 0x000ea8000c101900 */
[----:B------:R-:W2:Y:S04]  /*0a60*/  LD.E R5, desc[UR6][R32.64+0x4] ;  /* 0x0000040620057980 */ /* 0x000ea8000c101900 */
[----:B------:R-:W2:Y:S04]  /*0a70*/  LD.E R6, desc[UR8][R32.64+0x8] ;  /* 0x0000080820067980 */ /* 0x000ea8000c101900 */
[----:B------:R-:W2:Y:S04]  /*0a80*/  LD.E R7, desc[UR10][R32.64+0xc] ;  /* 0x00000c0a20077980 */ /* 0x000ea8000c101900 */
[----:B--2---:R-:W-:Y:S04]  /*0a90*/  STL.128 [R1], R4 ;  /* 0x0000000401007387 */ /* 0x004fe80000100c00 */
[----:B------:R-:W2:Y:S04]  /*0aa0*/  LD.E R8, desc[UR4][R32.64+0x10] ;  /* 0x0000100420087980 */ /* 0x000ea8000c101900 */
[----:B------:R-:W2:Y:S04]  /*0ab0*/  LD.E R9, desc[UR6][R32.64+0x14] ;  /* 0x0000140620097980 */ /* 0x000ea8000c101900 */
[----:B------:R-:W2:Y:S04]  /*0ac0*/  LD.E R10, desc[UR8][R32.64+0x18] ;  /* 0x00001808200a7980 */ /* 0x000ea8000c101900 */
[----:B------:R-:W2:Y:S04]  /*0ad0*/  LD.E R11, desc[UR10][R32.64+0x1c] ;  /* 0x00001c0a200b7980 */ /* 0x000ea8000c101900 */
[----:B--2---:R0:W-:Y:S04]  /*0ae0*/  STL.128 [R1+0x10], R8 ;  /* 0x0000100801007387 */ /* 0x0041e80000100c00 */
[----:B------:R-:W2:Y:S04]  /*0af0*/  LD.E R12, desc[UR4][R32.64+0x20] ;  /* 0x00002004200c7980 */ /* 0x000ea8000c101900 */
[----:B------:R-:W2:Y:S04]  /*0b00*/  LD.E R13, desc[UR6][R32.64+0x24] ;  /* 0x00002406200d7980 */ /* 0x000ea8000c101900 */
[----:B------:R-:W2:Y:S04]  /*0b10*/  LD.E R14, desc[UR8][R32.64+0x28] ;  /* 0x00002808200e7980 */ /* 0x000ea8000c101900 */
[----:B------:R-:W2:Y:S04]  /*0b20*/  LD.E R15, desc[UR10][R32.64+0x2c] ;  /* 0x00002c0a200f7980 */ /* 0x000ea8000c101900 */
[----:B--2---:R1:W-:Y:S04]  /*0b30*/  STL.128 [R1+0x20], R12 ;  /* 0x0000200c01007387 */ /* 0x0043e80000100c00 */
[----:B0-----:R-:W2:Y:S04]  /*0b40*/  LD.E R9, desc[UR6][R32.64+0x34] ;  /* 0x0000340620097980 */ /* 0x001ea8000c101900 */
[----:B------:R-:W2:Y:S04]  /*0b50*/  LD.E R8, desc[UR4][R32.64+0x30] ;  /* 0x0000300420087980 */ /* 0x000ea8000c101900 */
[----:B------:R-:W2:Y:S04]  /*0b60*/  LD.E R10, desc[UR8][R32.64+0x38] ;  /* 0x00003808200a7980 */ /* 0x000ea8000c101900 */
[----:B------:R-:W2:Y:S01]  /*0b70*/  LD.E R11, desc[UR10][R32.64+0x3c] ;  /* 0x00003c0a200b7980 */ /* 0x000ea2000c101900 */
[----:B------:R-:W-:Y:S01]  /*0b80*/  BSSY.RECONVERGENT B3, `(.L_x_7) ;  /* 0x00000c0000037945 */ /* 0x000fe20003800200 */
[----:B------:R-:W-:-:S02]  /*0b90*/  IMAD.MOV.U32 R16, RZ, RZ, RZ ;  /* 0x000000ffff107224 */ /* 0x000fc400078e00ff */
[----:B------:R-:W-:Y:S01]  /*0ba0*/  IMAD.MOV.U32 R3, RZ, RZ, R26 ;  /* 0x000000ffff037224 */ /* 0x000fe200078e001a */
[----:B--2---:R1:W-:Y:S06]  /*0bb0*/  STL.128 [R1+0x30], R8 ;  /* 0x0000300801007387 */ /* 0x0043ec0000100c00 */
.L_x_8:
[----:B------:R-:W2:Y:S04]  /*0bc0*/  LDL R35, [R3+-0x20] ;  /* 0xffffe00003237983 */ /* 0x000ea80000100800 */
[----:B------:R-:W3:Y:S04]  /*0bd0*/  LDL.64 R6, [R3+-0x1c] ;  /* 0xffffe40003067983 */ /* 0x000ee80000100a00 */
[----:B------:R-:W4:Y:S04]  /*0be0*/  LDL R23, [R3] ;  /* 0x0000000003177983 */ /* 0x000f280000100800 */
[----:B------:R-:W5:Y:S04]  /*0bf0*/  LDL.64 R18, [R3+0x4] ;  /* 0x0000040003127983 */ /* 0x000f680000100a00 */
[----:B------:R-:W5:Y:S04]  /*0c00*/  LDL R21, [R3+-0x14] ;  /* 0xffffec0003157983 */ /* 0x000f680000100800 */
[----:B------:R-:W5:Y:S04]  /*0c10*/  LDL R20, [R3+0x10] ;  /* 0x0000100003147983 */ /* 0x000f680000100800 */
[----:B-1----:R-:W5:Y:S04]  /*0c20*/  LDL R9, [R3+-0x10] ;  /* 0xfffff00003097983 */ /* 0x002f680000100800 */
[----:B------:R-:W5:Y:S04]  /*0c30*/  LDL.64 R12, [R3+-0xc] ;  /* 0xfffff400030c7983 */ /* 0x000f680000100a00 */
[----:B------:R-:W5:Y:S04]  /*0c40*/  LDL.64 R14, [R3+0x14] ;  /* 0x00001400030e7983 */ /* 0x000f680000100a00 */
[----:B------:R-:W5:Y:S01]  /*0c50*/  LDL R29, [R3+-0x4] ;  /* 0xfffffc00031d7983 */ /* 0x000f620000100800 */
[----:B------:R-:W-:-:S02]  /*0c60*/  SHF.R.U32.HI R22, RZ, 0xa, R10 ;  /* 0x0000000aff167819 */ /* 0x000fc4000001160a */
[C-C-:B------:R-:W-:Y:S02]  /*0c70*/  SHF.L.W.U32.HI R5, R10.reuse, 0xf, R10.reuse ;  /* 0x0000000f0a057819 */ /* 0x140fe40000010e0a */
[--C-:B------:R-:W-:Y:S02]  /*0c80*/  SHF.R.U32.HI R36, RZ, 0xa, R11.reuse ;  /* 0x0000000aff247819 */ /* 0x100fe4000001160b */
[C-C-:B------:R-:W-:Y:S02]  /*0c90*/  SHF.L.W.U32.HI R34, R11.reuse, 0xf, R11.reuse ;  /* 0x0000000f0b227819 */ /* 0x140fe40000010e0b */
[----:B------:R-:W-:Y:S02]  /*0ca0*/  SHF.L.W.U32.HI R10, R10, 0xd, R10 ;  /* 0x0000000d0a0a7819 */ /* 0x000fe40000010e0a */
[----:B------:R-:W-:Y:S02]  /*0cb0*/  SHF.L.W.U32.HI R11, R11, 0xd, R11 ;  /* 0x0000000d0b0b7819 */ /* 0x000fe40000010e0b */
[----:B------:R-:W-:-:S02]  /*0cc0*/  LOP3.LUT R5, R22, R5, R10, 0x96, !PT ;  /* 0x0000000516057212 */ /* 0x000fc400078e960a */
[----:B------:R-:W-:Y:S02]  /*0cd0*/  LOP3.LUT R34, R36, R34, R11, 0x96, !PT ;  /* 0x0000002224227212 */ /* 0x000fe400078e960b */
[C-C-:B--2---:R-:W-:Y:S02]  /*0ce0*/  SHF.L.W.U32.HI R10, R35.reuse, 0x19, R35.reuse ;  /* 0x00000019230a7819 */ /* 0x144fe40000010e23 */
[--C-:B------:R-:W-:Y:S02]  /*0cf0*/  SHF.L.W.U32.HI R11, R35, 0xe, R35.reuse ;  /* 0x0000000e230b7819 */ /* 0x100fe40000010e23 */
[----:B------:R-:W-:Y:S02]  /*0d00*/  SHF.R.U32.HI R22, RZ, 0x3, R35 ;  /* 0x00000003ff167819 */ /* 0x000fe40000011623 */
[C-C-:B---3--:R-:W-:Y:S02]  /*0d10*/  SHF.L.W.U32.HI R36, R6.reuse, 0x19, R6.reuse ;  /* 0x0000001906247819 */ /* 0x148fe40000010e06 */
[----:B------:R-:W-:-:S02]  /*0d20*/  SHF.L.W.U32.HI R37, R6, 0xe, R6 ;  /* 0x0000000e06257819 */ /* 0x000fc40000010e06 */
[----:B------:R-:W-:Y:S02]  /*0d30*/  SHF.R.U32.HI R38, RZ, 0x3, R6 ;  /* 0x00000003ff267819 */ /* 0x000fe40000011606 */
[----:B----4-:R-:W-:Y:S02]  /*0d40*/  IADD3 R5, PT, PT, R4, R5, R23 ;  /* 0x0000000504057210 */ /* 0x010fe40007ffe017 */
[----:B------:R-:W-:Y:S02]  /*0d50*/  LOP3.LUT R4, R22, R10, R11, 0x96, !PT ;  /* 0x0000000a16047212 */ /* 0x000fe400078e960b */
[----:B-----5:R-:W-:Y:S02]  /*0d60*/  IADD3 R35, PT, PT, R35, R34, R18 ;  /* 0x0000002223237210 */ /* 0x020fe40007ffe012 */
[----:B------:R-:W-:Y:S01]  /*0d70*/  LOP3.LUT R36, R38, R36, R37, 0x96, !PT ;  /* 0x0000002426247212 */ /* 0x000fe200078e9625 */
[----:B------:R-:W-:Y:S01]  /*0d80*/  IMAD.IADD R4, R4, 0x1, R5 ;  /* 0x0000000104047824 */ /* 0x000fe200078e0205 */
[----:B------:R-:W-:-:S02]  /*0d90*/  SHF.L.W.U32.HI R22, R7, 0x19, R7 ;  /* 0x0000001907167819 */ /* 0x000fc40000010e07 */
[----:B------:R-:W-:Y:S01]  /*0da0*/  SHF.L.W.U32.HI R23, R7, 0xe, R7 ;  /* 0x0000000e07177819 */ /* 0x000fe20000010e07 */
[----:B------:R-:W-:Y:S01]  /*0db0*/  IMAD.IADD R5, R36, 0x1, R35 ;  /* 0x0000000124057824 */ /* 0x000fe200078e0223 */
[C-C-:B------:R-:W-:Y:S02]  /*0dc0*/  SHF.L.W.U32.HI R10, R4.reuse, 0xf, R4.reuse ;  /* 0x0000000f040a7819 */ /* 0x140fe40000010e04 */
[--C-:B------:R-:W-:Y:S02]  /*0dd0*/  SHF.L.W.U32.HI R11, R4, 0xd, R4.reuse ;  /* 0x0000000d040b7819 */ /* 0x100fe40000010e04 */
[----:B------:R-:W-:Y:S02]  /*0de0*/  SHF.R.U32.HI R18, RZ, 0xa, R4 ;  /* 0x0000000aff127819 */ /* 0x000fe40000011604 */
[----:B------:R-:W-:Y:S02]  /*0df0*/  SHF.R.U32.HI R34, RZ, 0x3, R7 ;  /* 0x00000003ff227819 */ /* 0x000fe40000011607 */
[----:B------:R-:W-:-:S02]  /*0e00*/  SHF.L.W.U32.HI R35, R5, 0xf, R5 ;  /* 0x0000000f05237819 */ /* 0x000fc40000010e05 */
[--C-:B------:R-:W-:Y:S02]  /*0e10*/  SHF.L.W.U32.HI R36, R5, 0xd, R5.reuse ;  /* 0x0000000d05247819 */ /* 0x100fe40000010e05 */
[----:B------:R-:W-:Y:S02]  /*0e20*/  SHF.R.U32.HI R37, RZ, 0xa, R5 ;  /* 0x0000000aff257819 */ /* 0x000fe40000011605 */
[----:B------:R-:W-:Y:S02]  /*0e30*/  LOP3.LUT R10, R18, R10, R11, 0x96, !PT ;  /* 0x0000000a120a7212 */ /* 0x000fe400078e960b */
[----:B------:R-:W-:Y:S02]  /*0e40*/  LOP3.LUT R22, R34, R22, R23, 0x96, !PT ;  /* 0x0000001622167212 */ /* 0x000fe400078e9617 */
[----:B------:R-:W-:Y:S02]  /*0e50*/  LOP3.LUT R35, R37, R35, R36, 0x96, !PT ;  /* 0x0000002325237212 */ /* 0x000fe400078e9624 */
[C-C-:B------:R-:W-:Y:S01]  /*0e60*/  SHF.L.W.U32.HI R11, R21.reuse, 0x19, R21.reuse ;  /* 0x00000019150b7819 */ /* 0x140fe20000010e15 */
[----:B------:R-:W2:Y:S01]  /*0e70*/  LDL R37, [R3+0x10] ;  /* 0x0000100003257983 */ /* 0x000ea20000100800 */
[----:B------:R-:W-:-:S02]  /*0e80*/  SHF.L.W.U32.HI R18, R21, 0xe, R21 ;  /* 0x0000000e15127819 */ /* 0x000fc40000010e15 */
[----:B------:R-:W-:Y:S02]  /*0e90*/  SHF.R.U32.HI R23, RZ, 0x3, R21 ;  /* 0x00000003ff177819 */ /* 0x000fe40000011615 */
[----:B------:R-:W-:Y:S02]  /*0ea0*/  IADD3 R19, PT, PT, R6, R10, R19 ;  /* 0x0000000a06137210 */ /* 0x000fe40007ffe013 */
[----:B------:R-:W-:Y:S02]  /*0eb0*/  IADD3 R8, PT, PT, R7, R35, R8 ;  /* 0x0000002307087210 */ /* 0x000fe40007ffe008 */
[----:B------:R-:W-:Y:S01]  /*0ec0*/  LOP3.LUT R7, R23, R11, R18, 0x96, !PT ;  /* 0x0000000b17077212 */ /* 0x000fe200078e9612 */
[----:B------:R-:W-:Y:S01]  /*0ed0*/  IMAD.IADD R6, R22, 0x1, R19 ;  /* 0x0000000116067824 */ /* 0x000fe200078e0213 */
[----:B------:R-:W3:Y:S03]  /*0ee0*/  LDL R35, [R3] ;  /* 0x0000000003237983 */ /* 0x000ee60000100800 */
[----:B------:R-:W-:Y:S01]  /*0ef0*/  IMAD.IADD R7, R7, 0x1, R8 ;  /* 0x0000000107077824 */ /* 0x000fe200078e0208 */
[----:B------:R-:W-:-:S02]  /*0f00*/  SHF.L.W.U32.HI R8, R6, 0xf, R6 ;  /* 0x0000000f06087819 */ /* 0x000fc40000010e06 */
[--C-:B------:R-:W-:Y:S02]  /*0f10*/  SHF.L.W.U32.HI R11, R6, 0xd, R6.reuse ;  /* 0x0000000d060b7819 */ /* 0x100fe40000010e06 */
[----:B------:R-:W-:Y:S01]  /*0f20*/  SHF.R.U32.HI R10, RZ, 0xa, R6 ;  /* 0x0000000aff0a7819 */ /* 0x000fe20000011606 */
[----:B------:R0:W-:Y:S01]  /*0f30*/  STL.128 [R3+0x1c], R4 ;  /* 0x00001c0403007387 */ /* 0x0001e20000100c00 */
[C---:B------:R-:W-:Y:S02]  /*0f40*/  SHF.L.W.U32.HI R18, R7.reuse, 0xf, R7 ;  /* 0x0000000f07127819 */ /* 0x040fe40000010e07 */
[----:B------:R-:W-:Y:S01]  /*0f50*/  LOP3.LUT R8, R10, R8, R11, 0x96, !PT ;  /* 0x000000080a087212 */ /* 0x000fe200078e960b */
[----:B------:R-:W4:Y:S01]  /*0f60*/  LDL R34, [R3+0x20] ;  /* 0x0000200003227983 */ /* 0x000f220000100800 */
[--C-:B------:R-:W-:Y:S02]  /*0f70*/  SHF.L.W.U32.HI R19, R7, 0xd, R7.reuse ;  /* 0x0000000d07137819 */ /* 0x100fe40000010e07 */
[----:B------:R-:W-:-:S02]  /*0f80*/  SHF.R.U32.HI R22, RZ, 0xa, R7 ;  /* 0x0000000aff167819 */ /* 0x000fc40000011607 */
[----:B------:R-:W-:Y:S02]  /*0f90*/  IADD3 R23, PT, PT, R21, R8, R20 ;  /* 0x0000000815177210 */ /* 0x000fe40007ffe014 */
[C-C-:B------:R-:W-:Y:S01]  /*0fa0*/  SHF.L.W.U32.HI R8, R9.reuse, 0x19, R9.reuse ;  /* 0x0000001909087819 */ /* 0x140fe20000010e09 */
[----:B------:R-:W5:Y:S01]  /*0fb0*/  LDL.64 R20, [R3+0x24] ;  /* 0x0000240003147983 */ /* 0x000f620000100a00 */
[--C-:B------:R-:W-:Y:S02]  /*0fc0*/  SHF.L.W.U32.HI R11, R9, 0xe, R9.reuse ;  /* 0x0000000e090b7819 */ /* 0x100fe40000010e09 */
[----:B------:R-:W-:Y:S02]  /*0fd0*/  SHF.R.U32.HI R10, RZ, 0x3, R9 ;  /* 0x00000003ff0a7819 */ /* 0x000fe40000011609 */
[----:B------:R-:W-:Y:S02]  /*0fe0*/  LOP3.LUT R22, R22, R18, R19, 0x96, !PT ;  /* 0x0000001216167212 */ /* 0x000fe400078e9613 */
[----:B------:R-:W2:Y:S01]  /*0ff0*/  LDL.64 R18, [R3+0x4] ;  /* 0x0000040003127983 */ /* 0x000ea20000100a00 */
[----:B------:R-:W-:-:S02]  /*1000*/  SHF.L.W.U32.HI R36, R12, 0x19, R12 ;  /* 0x000000190c247819 */ /* 0x000fc40000010e0c */
[--C-:B0-----:R-:W-:Y:S02]  /*1010*/  SHF.L.W.U32.HI R5, R12, 0xe, R12.reuse ;  /* 0x0000000e0c057819 */ /* 0x101fe40000010e0c */
[----:B------:R-:W-:Y:S02]  /*1020*/  SHF.R.U32.HI R6, RZ, 0x3, R12 ;  /* 0x00000003ff067819 */ /* 0x000fe4000001160c */
[----:B------:R-:W-:Y:S02]  /*1030*/  LOP3.LUT R8, R10, R8, R11, 0x96, !PT ;  /* 0x000000080a087212 */ /* 0x000fe400078e960b */
[----:B------:R-:W-:Y:S02]  /*1040*/  IADD3 R14, PT, PT, R9, R22, R14 ;  /* 0x00000016090e7210 */ /* 0x000fe40007ffe00e */
[----:B------:R-:W-:Y:S01]  /*1050*/  LOP3.LUT R5, R6, R36, R5, 0x96, !PT ;  /* 0x0000002406057212 */ /* 0x000fe200078e9605 */
[----:B------:R-:W-:-:S04]  /*1060*/  IMAD.IADD R8, R8, 0x1, R23 ;  /* 0x0000000108087824 */ /* 0x000fc800078e0217 */
[----:B------:R-:W-:Y:S01]  /*1070*/  IMAD.IADD R9, R5, 0x1, R14 ;  /* 0x0000000105097824 */ /* 0x000fe200078e020e */
[C-C-:B------:R-:W-:Y:S02]  /*1080*/  SHF.L.W.U32.HI R5, R8.reuse, 0xf, R8.reuse ;  /* 0x0000000f08057819 */ /* 0x140fe40000010e08 */
[--C-:B------:R-:W-:Y:S02]  /*1090*/  SHF.L.W.U32.HI R6, R8, 0xd, R8.reuse ;  /* 0x0000000d08067819 */ /* 0x100fe40000010e08 */
[----:B------:R-:W-:Y:S02]  /*10a0*/  SHF.R.U32.HI R7, RZ, 0xa, R8 ;  /* 0x0000000aff077819 */ /* 0x000fe40000011608 */
[C-C-:B------:R-:W-:Y:S02]  /*10b0*/  SHF.L.W.U32.HI R10, R9.reuse, 0xf, R9.reuse ;  /* 0x0000000f090a7819 */ /* 0x140fe40000010e09 */
[--C-:B------:R-:W-:Y:S02]  /*10c0*/  SHF.L.W.U32.HI R11, R9, 0xd, R9.reuse ;  /* 0x0000000d090b7819 */ /* 0x100fe40000010e09 */
[----:B------:R-:W-:-:S02]  /*10d0*/  SHF.R.U32.HI R14, RZ, 0xa, R9 ;  /* 0x0000000aff0e7819 */ /* 0x000fc40000011609 */
[----:B------:R-:W-:Y:S02]  /*10e0*/  LOP3.LUT R6, R7, R5, R6, 0x96, !PT ;  /* 0x0000000507067212 */ /* 0x000fe400078e9606 */
[----:B------:R-:W2:Y:S01]  /*10f0*/  LDL R5, [R3+0xc] ;  /* 0x00000c0003057983 */ /* 0x000ea20000100800 */
[----:B------:R-:W-:Y:S02]  /*1100*/  LOP3.LUT R14, R14, R10, R11, 0x96, !PT ;  /* 0x0000000a0e0e7212 */ /* 0x000fe400078e960b */
[C-C-:B------:R-:W-:Y:S02]  /*1110*/  SHF.L.W.U32.HI R7, R13.reuse, 0x19, R13.reuse ;  /* 0x000000190d077819 */ /* 0x140fe40000010e0d */
[--C-:B------:R-:W-:Y:S02]  /*1120*/  SHF.L.W.U32.HI R10, R13, 0xe, R13.reuse ;  /* 0x0000000e0d0a7819 */ /* 0x100fe40000010e0d */
[----:B------:R-:W-:Y:S02]  /*1130*/  SHF.R.U32.HI R11, RZ, 0x3, R13 ;  /* 0x00000003ff0b7819 */ /* 0x000fe4000001160d */
[----:B------:R-:W-:-:S02]  /*1140*/  SHF.L.W.U32.HI R22, R29, 0x19, R29 ;  /* 0x000000191d167819 */ /* 0x000fc40000010e1d */
[--C-:B------:R-:W-:Y:S02]  /*1150*/  SHF.L.W.U32.HI R23, R29, 0xe, R29.reuse ;  /* 0x0000000e1d177819 */ /* 0x100fe40000010e1d */
[----:B------:R-:W-:Y:S02]  /*1160*/  SHF.R.U32.HI R36, RZ, 0x3, R29 ;  /* 0x00000003ff247819 */ /* 0x000fe4000001161d */
[----:B------:R-:W-:Y:S02]  /*1170*/  LOP3.LUT R10, R11, R7, R10, 0x96, !PT ;  /* 0x000000070b0a7212 */ /* 0x000fe400078e960a */
[----:B------:R-:W-:Y:S02]  /*1180*/  IADD3 R15, PT, PT, R12, R6, R15 ;  /* 0x000000060c0f7210 */ /* 0x000fe40007ffe00f */
[----:B------:R-:W-:Y:S01]  /*1190*/  IADD3 R14, PT, PT, R13, R14, R4 ;  /* 0x0000000e0d0e7210 */ /* 0x000fe20007ffe004 */
[----:B------:R-:W2:Y:S01]  /*11a0*/  LDL.64 R6, [R3+0x14] ;  /* 0x0000140003067983 */ /* 0x000ea20000100a00 */
[----:B------:R-:W-:Y:S01]  /*11b0*/  LOP3.LUT R11, R36, R22, R23, 0x96, !PT ;  /* 0x00000016240b7212 */ /* 0x000fe200078e9617 */
[----:B------:R-:W-:-:S02]  /*11c0*/  IMAD.IADD R10, R10, 0x1, R15 ;  /* 0x000000010a0a7824 */ /* 0x000fc400078e020f */
[----:B------:R-:W2:Y:S02]  /*11d0*/  LDL R4, [R3+0x1c] ;  /* 0x00001c0003047983 */ /* 0x000ea40000100800 */
[----:B------:R-:W-:-:S05]  /*11e0*/  IMAD.IADD R11, R11, 0x1, R14 ;  /* 0x000000010b0b7824 */ /* 0x000fca00078e020e */
[----:B------:R0:W-:Y:S04]  /*11f0*/  STL.128 [R3+0x2c], R8 ;  /* 0x00002c0803007387 */ /* 0x0001e80000100c00 */
[----:B------:R-:W2:Y:S04]  /*1200*/  LDL R36, [R3+0x30] ;  /* 0x0000300003247983 */ /* 0x000ea80000100800 */
[----:B------:R-:W2:Y:S01]  /*1210*/  LDL.64 R22, [R3+0x34] ;  /* 0x0000340003167983 */ /* 0x000ea20000100a00 */
[C-C-:B------:R-:W-:Y:S02]  /*1220*/  SHF.L.W.U32.HI R15, R11.reuse, 0xf, R11.reuse ;  /* 0x0000000f0b0f7819 */ /* 0x140fe40000010e0b */
[----:B------:R-:W-:-:S02]  /*1230*/  SHF.L.W.U32.HI R38, R11, 0xd, R11 ;  /* 0x0000000d0b267819 */ /* 0x000fc40000010e0b */
[C-C-:B------:R-:W-:Y:S02]  /*1240*/  SHF.L.W.U32.HI R12, R10.reuse, 0xf, R10.reuse ;  /* 0x0000000f0a0c7819 */ /* 0x140fe40000010e0a */
[--C-:B------:R-:W-:Y:S02]  /*1250*/  SHF.L.W.U32.HI R13, R10, 0xd, R10.reuse ;  /* 0x0000000d0a0d7819 */ /* 0x100fe40000010e0a */
[----:B0-----:R-:W-:Y:S02]  /*1260*/  SHF.R.U32.HI R11, RZ, 0xa, R11 ;  /* 0x0000000aff0b7819 */ /* 0x001fe4000001160b */
[----:B------:R-:W-:Y:S02]  /*1270*/  SHF.R.U32.HI R14, RZ, 0xa, R10 ;  /* 0x0000000aff0e7819 */ /* 0x000fe4000001160a */
[----:B------:R-:W-:Y:S02]  /*1280*/  LOP3.LUT R15, R11, R15, R38, 0x96, !PT ;  /* 0x0000000f0b0f7212 */ /* 0x000fe400078e9626 */
[----:B------:R-:W-:Y:S01]  /*1290*/  LOP3.LUT R12, R14, R12, R13, 0x96, !PT ;  /* 0x0000000c0e0c7212 */ /* 0x000fe200078e960d */
[----:B------:R-:W-:-:S05]  /*12a0*/  VIADD R16, R16, 0x10 ;  /* 0x0000001010107836 */ /* 0x000fca0000000000 */
[----:B------:R-:W-:Y:S02]  /*12b0*/  ISETP.NE.AND P1, PT, R16, 0x30, PT ;  /* 0x000000301000780c */ /* 0x000fe40003f25270 */
[C-C-:B---3--:R-:W-:Y:S02]  /*12c0*/  SHF.L.W.U32.HI R9, R35.reuse, 0x19, R35.reuse ;  /* 0x0000001923097819 */ /* 0x148fe40000010e23 */
[--C-:B------:R-:W-:Y:S02]  /*12d0*/  SHF.L.W.U32.HI R10, R35, 0xe, R35.reuse ;  /* 0x0000000e230a7819 */ /* 0x100fe40000010e23 */
[----:B------:R-:W-:-:S04]  /*12e0*/  SHF.R.U32.HI R11, RZ, 0x3, R35 ;  /* 0x00000003ff0b7819 */ /* 0x000fc80000011623 */
[----:B------:R-:W-:Y:S02]  /*12f0*/  LOP3.LUT R9, R11, R9, R10, 0x96, !PT ;  /* 0x000000090b097212 */ /* 0x000fe400078e960a */
[----:B----4-:R-:W-:-:S05]  /*1300*/  IADD3 R12, PT, PT, R29, R12, R34 ;  /* 0x0000000c1d0c7210 */ /* 0x010fca0007ffe022 */
[----:B------:R-:W-:Y:S01]  /*1310*/  IMAD.IADD R12, R9, 0x1, R12 ;  /* 0x00000001090c7824 */ /* 0x000fe200078e020c */
[----:B-----5:R-:W-:Y:S02]  /*1320*/  IADD3 R20, PT, PT, R35, R15, R20 ;  /* 0x0000000f23147210 */ /* 0x020fe40007ffe014 */
[C-C-:B--2---:R-:W-:Y:S02]  /*1330*/  SHF.L.W.U32.HI R13, R18.reuse, 0x19, R18.reuse ;  /* 0x00000019120d7819 */ /* 0x144fe40000010e12 */
[--C-:B------:R-:W-:Y:S02]  /*1340*/  SHF.L.W.U32.HI R14, R18, 0xe, R18.reuse ;  /* 0x0000000e120e7819 */ /* 0x100fe40000010e12 */
[----:B------:R-:W-:-:S04]  /*1350*/  SHF.R.U32.HI R38, RZ, 0x3, R18 ;  /* 0x00000003ff267819 */ /* 0x000fc80000011612 */
[----:B------:R-:W-:Y:S02]  /*1360*/  LOP3.LUT R13, R38, R13, R14, 0x96, !PT ;  /* 0x0000000d260d7212 */ /* 0x000fe400078e960e */
[----:B------:R-:W-:-:S03]  /*1370*/  SHF.L.W.U32.HI R9, R12, 0xf, R12 ;  /* 0x0000000f0c097819 */ /* 0x000fc60000010e0c */
[----:B------:R-:W-:Y:S01]  /*1380*/  IMAD.IADD R13, R13, 0x1, R20 ;  /* 0x000000010d0d7824 */ /* 0x000fe200078e0214 */
[--C-:B------:R-:W-:Y:S02]  /*1390*/  SHF.L.W.U32.HI R10, R12, 0xd, R12.reuse ;  /* 0x0000000d0c0a7819 */ /* 0x100fe40000010e0c */
[----:B------:R-:W-:Y:S02]  /*13a0*/  SHF.R.U32.HI R11, RZ, 0xa, R12 ;  /* 0x0000000aff0b7819 */ /* 0x000fe4000001160c */
[C-C-:B------:R-:W-:Y:S02]  /*13b0*/  SHF.L.W.U32.HI R14, R19.reuse, 0x19, R19.reuse ;  /* 0x00000019130e7819 */ /* 0x140fe40000010e13 */
[--C-:B------:R-:W-:Y:S02]  /*13c0*/  SHF.L.W.U32.HI R15, R19, 0xe, R19.reuse ;  /* 0x0000000e130f7819 */ /* 0x100fe40000010e13 */
[----:B------:R-:W-:Y:S02]  /*13d0*/  SHF.R.U32.HI R20, RZ, 0x3, R19 ;  /* 0x00000003ff147819 */ /* 0x000fe40000011613 */
[----:B------:R-:W-:-:S02]  /*13e0*/  SHF.L.W.U32.HI R29, R13, 0xf, R13 ;  /* 0x0000000f0d1d7819 */ /* 0x000fc40000010e0d */
[--C-:B------:R-:W-:Y:S02]  /*13f0*/  SHF.L.W.U32.HI R34, R13, 0xd, R13.reuse ;  /* 0x0000000d0d227819 */ /* 0x100fe40000010e0d */
[----:B------:R-:W-:Y:S02]  /*1400*/  SHF.R.U32.HI R35, RZ, 0xa, R13 ;  /* 0x0000000aff237819 */ /* 0x000fe4000001160d */
[----:B------:R-:W-:Y:S02]  /*1410*/  LOP3.LUT R9, R11, R9, R10, 0x96, !PT ;  /* 0x000000090b097212 */ /* 0x000fe400078e960a */
[----:B------:R-:W-:Y:S02]  /*1420*/  LOP3.LUT R14, R20, R14, R15, 0x96, !PT ;  /* 0x0000000e140e7212 */ /* 0x000fe400078e960f */
[----:B------:R-:W-:Y:S02]  /*1430*/  LOP3.LUT R29, R35, R29, R34, 0x96, !PT ;  /* 0x0000001d231d7212 */ /* 0x000fe400078e9622 */
[----:B------:R-:W-:-:S02]  /*1440*/  SHF.L.W.U32.HI R10, R5, 0x19, R5 ;  /* 0x00000019050a7819 */ /* 0x000fc40000010e05 */
[--C-:B------:R-:W-:Y:S02]  /*1450*/  SHF.L.W.U32.HI R11, R5, 0xe, R5.reuse ;  /* 0x0000000e050b7819 */ /* 0x100fe40000010e05 */
[----:B------:R-:W-:Y:S02]  /*1460*/  SHF.R.U32.HI R15, RZ, 0x3, R5 ;  /* 0x00000003ff0f7819 */ /* 0x000fe40000011605 */
[----:B------:R-:W-:Y:S02]  /*1470*/  IADD3 R9, PT, PT, R18, R9, R21 ;  /* 0x0000000912097210 */ /* 0x000fe40007ffe015 */
        /* <DEDUP_REMOVED lines=11> */
[----:B------:R-:W-:Y:S02]  /*1530*/  LOP3.LUT R18, R19, R11, R18, 0x96, !PT ;  /* 0x0000000b13127212 */ /* 0x000fe400078e9612 */
[----:B------:R-:W-:Y:S02]  /*1540*/  IADD3 R11, PT, PT, R5, R8, R36 ;  /* 0x00000008050b7210 */ /* 0x000fe40007ffe024 */
[C-C-:B------:R-:W-:Y:S02]  /*1550*/  SHF.L.W.U32.HI R5, R37.reuse, 0x19, R37.reuse ;  /* 0x0000001925057819 */ /* 0x140fe40000010e25 */
[--C-:B------:R-:W-:Y:S02]  /*1560*/  SHF.L.W.U32.HI R8, R37, 0xe, R37.reuse ;  /* 0x0000000e25087819 */ /* 0x100fe40000010e25 */
[----:B------:R-:W-:-:S02]  /*1570*/  SHF.R.U32.HI R9, RZ, 0x3, R37 ;  /* 0x00000003ff097819 */ /* 0x000fc40000011625 */
[C-C-:B------:R-:W-:Y:S02]  /*1580*/  SHF.L.W.U32.HI R10, R6.reuse, 0x19, R6.reuse ;  /* 0x00000019060a7819 */ /* 0x140fe40000010e06 */
[--C-:B------:R-:W-:Y:S02]  /*1590*/  SHF.L.W.U32.HI R19, R6, 0xe, R6.reuse ;  /* 0x0000000e06137819 */ /* 0x100fe40000010e06 */
        /* <DEDUP_REMOVED lines=22> */
[----:B------:R-:W-:Y:S02]  /*1700*/  IADD3 R19, PT, PT, R7, R19, R12 ;  /* 0x0000001307137210 */ /* 0x000fe40007ffe00c */
[----:B------:R-:W-:Y:S01]  /*1710*/  LOP3.LUT R20, R22, R20, R21, 0x96, !PT ;  /* 0x0000001416147212 */ /* 0x000fe200078e9615 */
[----:B------:R-:W-:-:S04]  /*1720*/  IMAD.IADD R10, R10, 0x1, R5 ;  /* 0x000000010a0a7824 */ /* 0x000fc800078e0205 */
[----:B------:R-:W-:Y:S01]  /*1730*/  IMAD.IADD R11, R20, 0x1, R19 ;  /* 0x00000001140b7824 */ /* 0x000fe200078e0213 */
[----:B------:R-:W-:Y:S04]  /*1740*/  STL.128 [R3+0x3c], R12 ;  /* 0x00003c0c03007387 */ /* 0x000fe80000100c00 */
[----:B------:R0:W-:Y:S02]  /*1750*/  STL.128 [R3+0x4c], R8 ;  /* 0x00004c0803007387 */ /* 0x0001e40000100c00 */
[----:B0-----:R-:W-:Y:S01]  /*1760*/  VIADD R3, R3, 0x40 ;  /* 0x0000004003037836 */ /* 0x001fe20000000000 */
[----:B------:R-:W-:Y:S06]  /*1770*/  @P1 BRA `(.L_x_8) ;  /* 0xfffffff400101947 */ /* 0x000fec000383ffff */
[----:B------:R-:W-:Y:S05]  /*1780*/  BSYNC.RECONVERGENT B3 ;  /* 0x0000000000037941 */ /* 0x000fea0003800200 */
.L_x_7:
        /* <DEDUP_REMOVED lines=8> */
[----:B------:R-:W2:Y:S04]  /*1810*/  LD.E.64 R8, desc[UR4][R32.64+0x50] ;  /* 0x0000500420087980 */ /* 0x000ea8000c101b00 */
[----:B------:R-:W3:Y:S04]  /*1820*/  LD.E.64 R10, desc[UR6][R32.64+0x58] ;  /* 0x00005806200a7980 */ /* 0x000ee8000c101b00 */
[----:B------:R-:W4:Y:S04]  /*1830*/  LD.E.64 R12, desc[UR8][R32.64+0x60] ;  /* 0x00006008200c7980 */ /* 0x000f28000c101b00 */
[----:B------:R-:W5:Y:S01]  /*1840*/  LD.E.64 R14, desc[UR10][R32.64+0x68] ;  /* 0x0000680a200e7980 */ /* 0x000f62000c101b00 */
[----:B------:R-:W-:Y:S01]  /*1850*/  BSSY.RECONVERGENT B3, `(.L_x_9) ;  /* 0x000004f000037945 */ /* 0x000fe20003800200 */
[----:B------:R-:W-:-:S02]  /*1860*/  IMAD.MOV.U32 R34, RZ, RZ, RZ ;  /* 0x000000ffff227224 */ /* 0x000fc400078e00ff */
[----:B--2---:R-:W-:Y:S02]  /*1870*/  IMAD.MOV.U32 R29, RZ, RZ, R8 ;  /* 0x000000ffff1d7224 */ /* 0x004fe400078e0008 */
[----:B------:R-:W-:Y:S02]  /*1880*/  IMAD.MOV.U32 R22, RZ, RZ, R9 ;  /* 0x000000ffff167224 */ /* 0x000fe400078e0009 */
[----:B---3--:R-:W-:Y:S02]  /*1890*/  IMAD.MOV.U32 R23, RZ, RZ, R10 ;  /* 0x000000ffff177224 */ /* 0x008fe400078e000a */
[----:B------:R-:W-:Y:S02]  /*18a0*/  IMAD.MOV.U32 R40, RZ, RZ, R11 ;  /* 0x000000ffff287224 */ /* 0x000fe400078e000b */
[----:B----4-:R-:W-:Y:S02]  /*18b0*/  IMAD.MOV.U32 R21, RZ, RZ, R12 ;  /* 0x000000ffff157224 */ /* 0x010fe400078e000c */
[----:B------:R-:W-:-:S02]  /*18c0*/  IMAD.MOV.U32 R16, RZ, RZ, R13 ;  /* 0x000000ffff107224 */ /* 0x000fc400078e000d */
[----:B-----5:R-:W-:Y:S02]  /*18d0*/  IMAD.MOV.U32 R20, RZ, RZ, R15 ;  /* 0x000000ffff147224 */ /* 0x020fe400078e000f */
[----:B------:R-:W-:-:S07]  /*18e0*/  IMAD.MOV.U32 R3, RZ, RZ, R14 ;  /* 0x000000ffff037224 */ /* 0x000fce00078e000e */
.L_x_10:
[----:B------:R-:W0:Y:S01]  /*18f0*/  LDC.64 R18, c[0x4][0x10] ;  /* 0x01000400ff127b82 */ /* 0x000e220000000a00 */
[----:B------:R-:W-:Y:S01]  /*1900*/  R2UR UR4, R30 ;  /* 0x000000001e0472ca */ /* 0x000fe200000e0000 */
[----:B------:R-:W-:Y:S01]  /*1910*/  IMAD R4, R34, 0x4, R1 ;  /* 0x0000000422047824 */ /* 0x000fe200078e0201 */
[----:B------:R-:W-:-:S05]  /*1920*/  R2UR UR5, R31 ;  /* 0x000000001f0572ca */ /* 0x000fca00000e0000 */
[----:B------:R-:W2:Y:S01]  /*1930*/  LDL.128 R4, [R4] ;  /* 0x0000000004047983 */ /* 0x000ea20000100c00 */
[----:B0-----:R-:W-:-:S07]  /*1940*/  IMAD.WIDE.U32 R18, R34, 0x4, R18 ;  /* 0x0000000422127825 */ /* 0x001fce00078e0012 */
[----:B------:R-:W2:Y:S04]  /*1950*/  LDG.E.CONSTANT R41, desc[UR4][R18.64] ;  /* 0x0000000412297981 */ /* 0x000ea8000c1e9900 */
[----:B------:R-:W3:Y:S04]  /*1960*/  LDG.E.CONSTANT R36, desc[UR4][R18.64+0x4] ;  /* 0x0000040412247981 */ /* 0x000ee8000c1e9900 */
[----:B------:R-:W4:Y:S04]  /*1970*/  LDG.E.CONSTANT R35, desc[UR4][R18.64+0x8] ;  /* 0x0000080412237981 */ /* 0x000f28000c1e9900 */
[----:B------:R0:W5:Y:S01]  /*1980*/  LDG.E.CONSTANT R38, desc[UR4][R18.64+0xc] ;  /* 0x00000c0412267981 */ /* 0x000162000c1e9900 */
[----:B------:R-:W-:-:S02]  /*1990*/  SHF.L.W.U32.HI R37, R21, 0x1a, R21 ;  /* 0x0000001a15257819 */ /* 0x000fc40000010e15 */
[C-C-:B------:R-:W-:Y:S02]  /*19a0*/  SHF.L.W.U32.HI R42, R21.reuse, 0x15, R21.reuse ;  /* 0x00000015152a7819 */ /* 0x140fe40000010e15 */
[----:B------:R-:W-:-:S04]  /*19b0*/  SHF.L.W.U32.HI R39, R21, 0x7, R21 ;  /* 0x0000000715277819 */ /* 0x000fc80000010e15 */
[----:B------:R-:W-:Y:S02]  /*19c0*/  LOP3.LUT R37, R39, R37, R42, 0x96, !PT ;  /* 0x0000002527257212 */ /* 0x000fe400078e962a */
[----:B------:R-:W-:-:S04]  /*19d0*/  LOP3.LUT R39, R3, R21, R16, 0xb8, !PT ;  /* 0x0000001503277212 */ /* 0x000fc800078eb810 */
[----:B------:R-:W-:Y:S02]  /*19e0*/  IADD3 R37, PT, PT, R20, R37, R39 ;  /* 0x0000002514257210 */ /* 0x000fe40007ffe027 */
[----:B0-----:R-:W-:Y:S01]  /*19f0*/  SHF.L.W.U32.HI R19, R29, 0x13, R29 ;  /* 0x000000131d137819 */ /* 0x001fe20000010e1d */
[----:B------:R-:W-:-:S05]  /*1a00*/  VIADD R34, R34, 0x4 ;  /* 0x0000000422227836 */ /* 0x000fca0000000000 */
[----:B------:R-:W-:Y:S02]  /*1a10*/  ISETP.NE.AND P1, PT, R34, 0x40, PT ;  /* 0x000000402200780c */ /* 0x000fe40003f25270 */
[----:B--2---:R-:W-:-:S05]  /*1a20*/  IADD3 R37, PT, PT, R4, R37, R41 ;  /* 0x0000002504257210 */ /* 0x004fca0007ffe029 */
[----:B------:R-:W-:-:S05]  /*1a30*/  IMAD.IADD R20, R37, 0x1, R40 ;  /* 0x0000000125147824 */ /* 0x000fca00078e0228 */
[C-C-:B------:R-:W-:Y:S02]  /*1a40*/  SHF.L.W.U32.HI R4, R20.reuse, 0x1a, R20.reuse ;  /* 0x0000001a14047819 */ /* 0x140fe40000010e14 */
[C-C-:B------:R-:W-:Y:S02]  /*1a50*/  SHF.L.W.U32.HI R39, R20.reuse, 0x15, R20.reuse ;  /* 0x0000001514277819 */ /* 0x140fe40000010e14 */
[----:B------:R-:W-:-:S04]  /*1a60*/  SHF.L.W.U32.HI R18, R20, 0x7, R20 ;  /* 0x0000000714127819 */ /* 0x000fc80000010e14 */
[----:B------:R-:W-:Y:S02]  /*1a70*/  LOP3.LUT R40, R18, R4, R39, 0x96, !PT ;  /* 0x0000000412287212 */ /* 0x000fe400078e9627 */
[----:B------:R-:W-:Y:S02]  /*1a80*/  LOP3.LUT R39, R16, R20, R21, 0xb8, !PT ;  /* 0x0000001410277212 */ /* 0x000fe400078eb815 */
[----:B------:R-:W-:Y:S02]  /*1a90*/  SHF.L.W.U32.HI R4, R29, 0x1e, R29 ;  /* 0x0000001e1d047819 */ /* 0x000fe40000010e1d */
[----:B------:R-:W-:Y:S02]  /*1aa0*/  IADD3 R39, PT, PT, R3, R40, R39 ;  /* 0x0000002803277210 */ /* 0x000fe40007ffe027 */
[----:B------:R-:W-:Y:S02]  /*1ab0*/  SHF.L.W.U32.HI R18, R29, 0xa, R29 ;  /* 0x0000000a1d127819 */ /* 0x000fe40000010e1d */
[----:B---3--:R-:W-:-:S02]  /*1ac0*/  IADD3 R36, PT, PT, R5, R39, R36 ;  /* 0x0000002705247210 */ /* 0x008fc40007ffe024 */
[----:B------:R-:W-:Y:S02]  /*1ad0*/  LOP3.LUT R4, R18, R4, R19, 0x96, !PT ;  /* 0x0000000412047212 */ /* 0x000fe400078e9613 */
[----:B------:R-:W-:Y:S01]  /*1ae0*/  LOP3.LUT R40, R22, R23, R29, 0xe8, !PT ;  /* 0x0000001716287212 */ /* 0x000fe200078ee81d */
[----:B------:R-:W-:-:S03]  /*1af0*/  IMAD.IADD R3, R36, 0x1, R23 ;  /* 0x0000000124037824 */ /* 0x000fc600078e0217 */
[----:B------:R-:W-:Y:S02]  /*1b00*/  IADD3 R40, PT, PT, R37, R4, R40 ;  /* 0x0000000425287210 */ /* 0x000fe40007ffe028 */
[C-C-:B------:R-:W-:Y:S02]  /*1b10*/  SHF.L.W.U32.HI R19, R3.reuse, 0x1a, R3.reuse ;  /* 0x0000001a03137819 */ /* 0x140fe40000010e03 */
[C-C-:B------:R-:W-:Y:S02]  /*1b20*/  SHF.L.W.U32.HI R4, R40.reuse, 0x1e, R40.reuse ;  /* 0x0000001e28047819 */ /* 0x140fe40000010e28 */
[C-C-:B------:R-:W-:Y:S02]  /*1b30*/  SHF.L.W.U32.HI R5, R40.reuse, 0x13, R40.reuse ;  /* 0x0000001328057819 */ /* 0x140fe40000010e28 */
[----:B------:R-:W-:Y:S02]  /*1b40*/  SHF.L.W.U32.HI R18, R40, 0xa, R40 ;  /* 0x0000000a28127819 */ /* 0x000fe40000010e28 */
[----:B------:R-:W-:-:S02]  /*1b50*/  SHF.L.W.U32.HI R42, R3, 0x15, R3 ;  /* 0x00000015032a7819 */ /* 0x000fc40000010e03 */
[----:B------:R-:W-:Y:S02]  /*1b60*/  SHF.L.W.U32.HI R23, R3, 0x7, R3 ;  /* 0x0000000703177819 */ /* 0x000fe40000010e03 */
[----:B------:R-:W-:Y:S02]  /*1b70*/  LOP3.LUT R5, R18, R4, R5, 0x96, !PT ;  /* 0x0000000412057212 */ /* 0x000fe400078e9605 */
[----:B------:R-:W-:Y:S02]  /*1b80*/  LOP3.LUT R19, R23, R19, R42, 0x96, !PT ;  /* 0x0000001317137212 */ /* 0x000fe400078e962a */
[----:B------:R-:W-:Y:S02]  /*1b90*/  LOP3.LUT R4, R21, R3, R20, 0xb8, !PT ;  /* 0x0000000315047212 */ /* 0x000fe400078eb814 */
[----:B------:R-:W-:Y:S02]  /*1ba0*/  LOP3.LUT R23, R29, R22, R40, 0xe8, !PT ;  /* 0x000000161d177212 */ /* 0x000fe400078ee828 */
[----:B------:R-:W-:-:S02]  /*1bb0*/  IADD3 R4, PT, PT, R16, R19, R4 ;  /* 0x0000001310047210 */ /* 0x000fc40007ffe004 */
[----:B------:R-:W-:Y:S02]  /*1bc0*/  IADD3 R23, PT, PT, R36, R5, R23 ;  /* 0x0000000524177210 */ /* 0x000fe40007ffe017 */
[----:B----4-:R-:W-:Y:S02]  /*1bd0*/  IADD3 R35, PT, PT, R6, R4, R35 ;  /* 0x0000000406237210 */ /* 0x010fe40007ffe023 */
[C-C-:B------:R-:W-:Y:S02]  /*1be0*/  SHF.L.W.U32.HI R5, R23.reuse, 0x1e, R23.reuse ;  /* 0x0000001e17057819 */ /* 0x140fe40000010e17 */
[--C-:B------:R-:W-:Y:S01]  /*1bf0*/  SHF.L.W.U32.HI R4, R23, 0x13, R23.reuse ;  /* 0x0000001317047819 */ /* 0x100fe20000010e17 */
[----:B------:R-:W-:Y:S01]  /*1c00*/  IMAD.IADD R16, R35, 0x1, R22 ;  /* 0x0000000123107824 */ /* 0x000fe200078e0216 */
[--C-:B------:R-:W-:Y:S02]  /*1c10*/  SHF.L.W.U32.HI R6, R23, 0xa, R23.reuse ;  /* 0x0000000a17067819 */ /* 0x100fe40000010e17 */
[----:B------:R-:W-:-:S02]  /*1c20*/  LOP3.LUT R22, R40, R29, R23, 0xe8, !PT ;  /* 0x0000001d28167212 */ /* 0x000fc400078ee817 */
[----:B------:R-:W-:Y:S02]  /*1c30*/  LOP3.LUT R4, R6, R5, R4, 0x96, !PT ;  /* 0x0000000506047212 */ /* 0x000fe400078e9604 */
[C-C-:B------:R-:W-:Y:S02]  /*1c40*/  SHF.L.W.U32.HI R5, R16.reuse, 0x1a, R16.reuse ;  /* 0x0000001a10057819 */ /* 0x140fe40000010e10 */
[C-C-:B------:R-:W-:Y:S02]  /*1c50*/  SHF.L.W.U32.HI R6, R16.reuse, 0x15, R16.reuse ;  /* 0x0000001510067819 */ /* 0x140fe40000010e10 */
[----:B------:R-:W-:Y:S02]  /*1c60*/  SHF.L.W.U32.HI R18, R16, 0x7, R16 ;  /* 0x0000000710127819 */ /* 0x000fe40000010e10 */
[----:B------:R-:W-:Y:S02]  /*1c70*/  IADD3 R22, PT, PT, R35, R4, R22 ;  /* 0x0000000423167210 */ /* 0x000fe40007ffe016 */
[----:B------:R-:W-:-:S02]  /*1c80*/  LOP3.LUT R6, R18, R5, R6, 0x96, !PT ;  /* 0x0000000512067212 */ /* 0x000fc400078e9606 */
[----:B------:R-:W-:Y:S02]  /*1c90*/  LOP3.LUT R4, R20, R16, R3, 0xb8, !PT ;  /* 0x0000001014047212 */ /* 0x000fe400078eb803 */
[C---:B------:R-:W-:Y:S02]  /*1ca0*/  SHF.L.W.U32.HI R5, R22.reuse, 0x1e, R22 ;  /* 0x0000001e16057819 */ /* 0x040fe40000010e16 */
[----:B------:R-:W-:Y:S02]  /*1cb0*/  IADD3 R4, PT, PT, R21, R6, R4 ;  /* 0x0000000615047210 */ /* 0x000fe40007ffe004 */
[C-C-:B------:R-:W-:Y:S02]  /*1cc0*/  SHF.L.W.U32.HI R18, R22.reuse, 0x13, R22.reuse ;  /* 0x0000001316127819 */ /* 0x140fe40000010e16 */
[----:B------:R-:W-:Y:S02]  /*1cd0*/  SHF.L.W.U32.HI R19, R22, 0xa, R22 ;  /* 0x0000000a16137819 */ /* 0x000fe40000010e16 */
[----:B-----5:R-:W-:-:S02]  /*1ce0*/  IADD3 R4, PT, PT, R7, R4, R38 ;  /* 0x0000000407047210 */ /* 0x020fc40007ffe026 */
[----:B------:R-:W-:Y:S02]  /*1cf0*/  LOP3.LUT R5, R19, R5, R18, 0x96, !PT ;  /* 0x0000000513057212 */ /* 0x000fe400078e9612 */
[----:B------:R-:W-:Y:S01]  /*1d00*/  LOP3.LUT R6, R23, R40, R22, 0xe8, !PT ;  /* 0x0000002817067212 */ /* 0x000fe200078ee816 */
[----:B------:R-:W-:-:S03]  /*1d10*/  IMAD.IADD R21, R4, 0x1, R29 ;  /* 0x0000000104157824 */ /* 0x000fc600078e021d */
[----:B------:R-:W-:Y:S01]  /*1d20*/  IADD3 R29, PT, PT, R4, R5, R6 ;  /* 0x00000005041d7210 */ /* 0x000fe20007ffe006 */
[----:B------:R-:W-:Y:S06]  /*1d30*/  @P1 BRA `(.L_x_10) ;  /* 0xfffffff800ec1947 */ /* 0x000fec000383ffff */
[----:B------:R-:W-:Y:S05]  /*1d40*/  BSYNC.RECONVERGENT B3 ;  /* 0x0000000000037941 */ /* 0x000fea0003800200 */
.L_x_9:
[----:B------:R-:W-:Y:S02]  /*1d50*/  R2UR UR4, R30 ;  /* 0x000000001e0472ca */ /* 0x000fe400000e0000 */
[----:B------:R-:W-:-:S13]  /*1d60*/  R2UR UR5, R31 ;  /* 0x000000001f0572ca */ /* 0x000fda00000e0000 */
[----:B------:R-:W2:Y:S01]  /*1d70*/  LD.E.64 R4, desc[UR4][R32.64+0x48] ;  /* 0x0000480420047980 */ /* 0x000ea2000c101b00 */
[----:B------:R-:W-:Y:S01]  /*1d80*/  R2UR UR6, R30 ;  /* 0x000000001e0672ca */ /* 0x000fe200000e0000 */
[----:B------:R-:W-:Y:S01]  /*1d90*/  IMAD.IADD R8, R8, 0x1, R29 ;  /* 0x0000000108087824 */ /* 0x000fe200078e021d */
        /* <DEDUP_REMOVED lines=15> */
[----:B------:R0:W-:Y:S01]  /*1e90*/  ST.E.64 desc[UR4][R32.64+0x50], R8 ;  /* 0x0000500820007985 */ /* 0x0001e2000c101b04 */
[----:B------:R-:W-:Y:S01]  /*1ea0*/  R2UR UR15, R31 ;  /* 0x000000001f0f72ca */ /* 0x000fe200000e0000 */
[----:B------:R-:W-:-:S02]  /*1eb0*/  IMAD.MOV.U32 R11, RZ, RZ, RZ ;  /* 0x000000ffff0b7224 */ /* 0x000fc400078e00ff */
[----:B------:R0:W-:Y:S04]  /*1ec0*/  ST.E.64 desc[UR6][R32.64+0x58], R6 ;  /* 0x0000580620007985 */ /* 0x0001e8000c101b06 */
[----:B------:R0:W-:Y:S04]  /*1ed0*/  ST.E.64 desc[UR8][R32.64+0x60], R12 ;  /* 0x0000600c20007985 */ /* 0x0001e8000c101b08 */
[----:B------:R0:W-:Y:S04]  /*1ee0*/  ST.E.64 desc[UR10][R32.64+0x68], R14 ;  /* 0x0000680e20007985 */ /* 0x0001e8000c101b0a */
[----:B------:R0:W-:Y:S01]  /*1ef0*/  ST.E desc[UR14][R32.64+0x40], RZ ;  /* 0x000040ff20007985 */ /* 0x0001e2000c10190e */
[----:B--2---:R-:W-:-:S05]  /*1f00*/  IADD3 R4, P1, PT, R4, 0x200, RZ ;  /* 0x0000020004047810 */ /* 0x004fca0007f3e0ff */
[----:B------:R-:W-:-:S05]  /*1f10*/  IMAD.X R5, RZ, RZ, R5, P1 ;  /* 0x000000ffff057224 */ /* 0x000fca00008e0605 */
[----:B------:R0:W-:Y:S03]  /*1f20*/  ST.E.64 desc[UR12][R32.64+0x48], R4 ;  /* 0x0000480420007985 */ /* 0x0001e6000c101b0c */
.L_x_6:
[----:B------:R-:W-:Y:S05]  /*1f30*/  BSYNC.RECONVERGENT B1 ;  /* 0x0000000000017941 */ /* 0x000fea0003800200 */
.L_x_5:
[----:B------:R-:W-:Y:S05]  /*1f40*/  @P0 BRA `(.L_x_11) ;  /* 0xffffffe800600947 */ /* 0x000fea000383ffff */
[----:B------:R-:W-:Y:S05]  /*1f50*/  BSYNC.RECONVERGENT B2 ;  /* 0x0000000000027941 */ /* 0x000fea0003800200 */
.L_x_4:
[----:B------:R-:W-:Y:S01]  /*1f60*/  ISETP.GT.U32.AND P0, PT, R11, 0xd, PT ;  /* 0x0000000d0b00780c */ /* 0x000fe20003f04070 */
[----:B------:R-:W-:-:S12]  /*1f70*/  BSSY.RECONVERGENT B1, `(.L_x_12) ;  /* 0x000025b000017945 */ /* 0x000fd80003800200 */
[----:B------:R-:W-:Y:S05]  /*1f80*/  @P0 BRA `(.L_x_13) ;  /* 0x0000000400240947 */ /* 0x000fea0003800000 */
[----:B------:R-:W-:Y:S01]  /*1f90*/  R2UR UR4, R30 ;  /* 0x000000001e0472ca */ /* 0x000fe200000e0000 */
[----:B------:R-:W-:Y:S01]  /*1fa0*/  IMAD.MOV.U32 R3, RZ, RZ, -0x80000000 ;  /* 0x80000000ff037424 */ /* 0x000fe200078e00ff */
[----:B------:R-:W-:Y:S01]  /*1fb0*/  R2UR UR5, R31 ;  /* 0x000000001f0572ca */ /* 0x000fe200000e0000 */
[C---:B0-----:R-:W-:Y:S01]  /*1fc0*/  IMAD.WIDE.U32 R4, R11.reuse, 0x4, R32 ;  /* 0x000000040b047825 */ /* 0x041fe200078e0020 */
[----:B------:R-:W-:-:S11]  /*1fd0*/  ISETP.NE.AND P0, PT, R11, 0xd, PT ;  /* 0x0000000d0b00780c */ /* 0x000fd60003f05270 */
[----:B------:R0:W-:Y:S02]  /*1fe0*/  ST.E desc[UR4][R4.64], R3 ;  /* 0x0000000304007985 */ /* 0x0001e4000c101904 */
[----:B------:R-:W-:Y:S05]  /*1ff0*/  @!P0 BRA `(.L_x_14) ;  /* 0x0000002400488947 */ /* 0x000fea0003800000 */
[C---:B------:R-:W-:Y:S01]  /*2000*/  ISETP.GT.U32.AND P0, PT, R11.reuse, 0x5, PT ;  /* 0x000000050b00780c */ /* 0x040fe20003f04070 */
[----:B------:R-:W-:Y:S01]  /*2010*/  BSSY.RECONVERGENT B2, `(.L_x_15) ;  /* 0x000001e000027945 */ /* 0x000fe20003800200 */
[----:B0-----:R-:W-:-:S04]  /*2020*/  IADD3 R3, PT, PT, -R11, 0xd, RZ ;  /* 0x0000000d0b037810 */ /* 0x001fc80007ffe1ff */
[----:B------:R-:W-:-:S04]  /*2030*/  LOP3.LUT R6, R3, 0x7, RZ, 0xc0, !PT ;  /* 0x0000000703067812 */ /* 0x000fc800078ec0ff */
[----:B------:R-:W-:-:S03]  /*2040*/  ISETP.NE.AND P1, PT, R6, RZ, PT ;  /* 0x000000ff0600720c */ /* 0x000fc60003f25270 */
[----:B------:R-:W-:Y:S10]  /*2050*/  @P0 BRA `(.L_x_16) ;  /* 0x0000000000640947 */ /* 0x000ff40003800000 */
[C---:B------:R-:W-:Y:S01]  /*2060*/  R2UR UR4, R30.reuse ;  /* 0x000000001e0472ca */ /* 0x040fe200000e0000 */
[----:B------:R-:W-:Y:S01]  /*2070*/  VIADD R11, R11, 0x8 ;  /* 0x000000080b0b7836 */ /* 0x000fe20000000000 */
[C---:B------:R-:W-:Y:S02]  /*2080*/  R2UR UR5, R31.reuse ;  /* 0x000000001f0572ca */ /* 0x040fe400000e0000 */
[C---:B------:R-:W-:Y:S02]  /*2090*/  R2UR UR6, R30.reuse ;  /* 0x000000001e0672ca */ /* 0x040fe400000e0000 */
[C---:B------:R-:W-:Y:S02]  /*20a0*/  R2UR UR7, R31.reuse ;  /* 0x000000001f0772ca */ /* 0x040fe400000e0000 */
[----:B------:R-:W-:Y:S02]  /*20b0*/  R2UR UR8, R30 ;  /* 0x000000001e0872ca */ /* 0x000fe400000e0000 */
[----:B------:R-:W-:-:S02]  /*20c0*/  R2UR UR9, R31 ;  /* 0x000000001f0972ca */ /* 0x000fc400000e0000 */
[C---:B------:R-:W-:Y:S02]  /*20d0*/  R2UR UR10, R30.reuse ;  /* 0x000000001e0a72ca */ /* 0x040fe400000e0000 */
[C---:B------:R-:W-:Y:S01]  /*20e0*/  R2UR UR11, R31.reuse ;  /* 0x000000001f0b72ca */ /* 0x040fe200000e0000 */
[----:B------:R0:W-:Y:S01]  /*20f0*/  ST.E desc[UR4][R4.64+0x4], RZ ;  /* 0x000004ff04007985 */ /* 0x0001e2000c101904 */
[C---:B------:R-:W-:Y:S02]  /*2100*/  R2UR UR12, R30.reuse ;  /* 0x000000001e0c72ca */ /* 0x040fe400000e0000 */
[C---:B------:R-:W-:Y:S01]  /*2110*/  R2UR UR13, R31.reuse ;  /* 0x000000001f0d72ca */ /* 0x040fe200000e0000 */
[----:B------:R0:W-:Y:S01]  /*2120*/  ST.E desc[UR6][R4.64+0x8], RZ ;  /* 0x000008ff04007985 */ /* 0x0001e2000c101906 */
[C---:B------:R-:W-:Y:S02]  /*2130*/  R2UR UR14, R30.reuse ;  /* 0x000000001e0e72ca */ /* 0x040fe400000e0000 */
[----:B------:R-:W-:Y:S01]  /*2140*/  R2UR UR15, R31 ;  /* 0x000000001f0f72ca */ /* 0x000fe200000e0000 */
[----:B------:R0:W-:Y:S01]  /*2150*/  ST.E desc[UR8][R4.64+0xc], RZ ;  /* 0x00000cff04007985 */ /* 0x0001e2000c101908 */
[----:B------:R-:W-:-:S02]  /*2160*/  R2UR UR16, R30 ;  /* 0x000000001e1072ca */ /* 0x000fc400000e0000 */
[C---:B------:R-:W-:Y:S01]  /*2170*/  R2UR UR17, R31.reuse ;  /* 0x000000001f1172ca */ /* 0x040fe200000e0000 */
[----:B------:R0:W-:Y:S01]  /*2180*/  ST.E desc[UR10][R4.64+0x10], RZ ;  /* 0x000010ff04007985 */ /* 0x0001e2000c10190a */
[----:B------:R-:W-:Y:S02]  /*2190*/  R2UR UR18, R30 ;  /* 0x000000001e1272ca */ /* 0x000fe400000e0000 */
[----:B------:R-:W-:Y:S01]  /*21a0*/  R2UR UR19, R31 ;  /* 0x000000001f1372ca */ /* 0x000fe200000e0000 */
[----:B------:R0:W-:Y:S04]  /*21b0*/  ST.E desc[UR12][R4.64+0x14], RZ ;  /* 0x000014ff04007985 */ /* 0x0001e8000c10190c */
[----:B------:R0:W-:Y:S04]  /*21c0*/  ST.E desc[UR14][R4.64+0x18], RZ ;  /* 0x000018ff04007985 */ /* 0x0001e8000c10190e */
[----:B------:R0:W-:Y:S04]  /*21d0*/  ST.E desc[UR16][R4.64+0x1c], RZ ;  /* 0x00001cff04007985 */ /* 0x0001e8000c101910 */
[----:B------:R0:W-:Y:S02]  /*21e0*/  ST.E desc[UR18][R4.64+0x20], RZ ;  /* 0x000020ff04007985 */ /* 0x0001e4000c101912 */
.L_x_16:
[----:B------:R-:W-:Y:S05]  /*21f0*/  BSYNC.RECONVERGENT B2 ;  /* 0x0000000000027941 */ /* 0x000fea0003800200 */
.L_x_15:
[----:B------:R-:W-:Y:S05]  /*2200*/  @!P1 BRA `(.L_x_14) ;  /* 0x0000002000c49947 */ /* 0x000fea0003800000 */
[----:B------:R-:W-:Y:S02]  /*2210*/  ISETP.GE.U32.AND P0, PT, R6, 0x4, PT ;  /* 0x000000040600780c */ /* 0x000fe40003f06070 */
[----:B------:R-:W-:-:S04]  /*2220*/  LOP3.LUT R3, R3, 0x3, RZ, 0xc0, !PT ;  /* 0x0000000303037812 */ /* 0x000fc800078ec0ff */
[----:B------:R-:W-:-:S07]  /*2230*/  ISETP.NE.AND P1, PT, R3, RZ, PT ;  /* 0x000000ff0300720c */ /* 0x000fce0003f25270 */
[C---:B------:R-:W-:Y:S01]  /*2240*/  @P0 R2UR UR4, R30.reuse ;  /* 0x000000001e0402ca */ /* 0x040fe200000e0000 */
[----:B0-----:R-:W-:Y:S01]  /*2250*/  @P0 IMAD.WIDE.U32 R4, R11, 0x4, R32 ;  /* 0x000000040b040825 */ /* 0x001fe200078e0020 */
[----:B------:R-:W-:Y:S02]  /*2260*/  @P0 R2UR UR5, R31 ;  /* 0x000000001f0502ca */ /* 0x000fe400000e0000 */
[C---:B------:R-:W-:Y:S01]  /*2270*/  @P0 R2UR UR6, R30.reuse ;  /* 0x000000001e0602ca */ /* 0x040fe200000e0000 */
[----:B------:R-:W-:Y:S01]  /*2280*/  @P0 VIADD R11, R11, 0x4 ;  /* 0x000000040b0b0836 */ /* 0x000fe20000000000 */
[C---:B------:R-:W-:Y:S02]  /*2290*/  @P0 R2UR UR7, R31.reuse ;  /* 0x000000001f0702ca */ /* 0x040fe400000e0000 */
[----:B------:R-:W-:Y:S02]  /*22a0*/  @P0 R2UR UR8, R30 ;  /* 0x000000001e0802ca */ /* 0x000fe400000e0000 */
[----:B------:R-:W-:-:S02]  /*22b0*/  @P0 R2UR UR9, R31 ;  /* 0x000000001f0902ca */ /* 0x000fc400000e0000 */
[----:B------:R-:W-:Y:S02]  /*22c0*/  @P0 R2UR UR10, R30 ;  /* 0x000000001e0a02ca */ /* 0x000fe400000e0000 */
[----:B------:R-:W-:Y:S01]  /*22d0*/  @P0 R2UR UR11, R31 ;  /* 0x000000001f0b02ca */ /* 0x000fe200000e0000 */
[----:B------:R1:W-:Y:S04]  /*22e0*/  @P0 ST.E desc[UR4][R4.64+0x4], RZ ;  /* 0x000004ff04000985 */ /* 0x0003e8000c101904 */
[----:B------:R1:W-:Y:S04]  /*22f0*/  @P0 ST.E desc[UR6][R4.64+0x8], RZ ;  /* 0x000008ff04000985 */ /* 0x0003e8000c101906 */
[----:B------:R1:W-:Y:S04]  /*2300*/  @P0 ST.E desc[UR8][R4.64+0xc], RZ ;  /* 0x00000cff04000985 */ /* 0x0003e8000c101908 */
[----:B------:R1:W-:Y:S01]  /*2310*/  @P0 ST.E desc[UR10][R4.64+0x10], RZ ;  /* 0x000010ff04000985 */ /* 0x0003e2000c10190a */
[----:B------:R-:W-:Y:S05]  /*2320*/  @!P1 BRA `(.L_x_14) ;  /* 0x00000020007c9947 */ /* 0x000fea0003800000 */
[----:B------:R-:W-:Y:S01]  /*2330*/  R2UR UR4, R30 ;  /* 0x000000001e0472ca */ /* 0x000fe200000e0000 */
[----:B-1----:R-:W-:Y:S01]  /*2340*/  IMAD.WIDE.U32 R4, R11, 0x4, R32 ;  /* 0x000000040b047825 */ /* 0x002fe200078e0020 */
[----:B------:R-:W-:Y:S02]  /*2350*/  R2UR UR5, R31 ;  /* 0x000000001f0572ca */ /* 0x000fe400000e0000 */
[----:B------:R-:W-:-:S11]  /*2360*/  ISETP.NE.AND P0, PT, R3, 0x1, PT ;  /* 0x000000010300780c */ /* 0x000fd60003f05270 */
[----:B------:R2:W-:Y:S02]  /*2370*/  ST.E desc[UR4][R4.64+0x4], RZ ;  /* 0x000004ff04007985 */ /* 0x0005e4000c101904 */
[----:B------:R-:W-:Y:S05]  /*2380*/  @!P0 BRA `(.L_x_14) ;  /* 0x0000002000648947 */ /* 0x000fea0003800000 */
[----:B------:R-:W-:Y:S02]  /*2390*/  R2UR UR4, R30 ;  /* 0x000000001e0472ca */ /* 0x000fe400000e0000 */
[----:B------:R-:W-:Y:S02]  /*23a0*/  R2UR UR5, R31 ;  /* 0x000000001f0572ca */ /* 0x000fe400000e0000 */
[----:B------:R-:W-:-:S11]  /*23b0*/  ISETP.NE.AND P0, PT, R3, 0x2, PT ;  /* 0x000000020300780c */ /* 0x000fd60003f05270 */
[----:B------:R3:W-:Y:S02]  /*23c0*/  ST.E desc[UR4][R4.64+0x8], RZ ;  /* 0x000008ff04007985 */ /* 0x0007e4000c101904 */
[----:B------:R-:W-:Y:S05]  /*23d0*/  @!P0 BRA `(.L_x_14) ;  /* 0x0000002000508947 */ /* 0x000fea0003800000 */
[----:B------:R-:W-:Y:S02]  /*23e0*/  R2UR UR4, R30 ;  /* 0x000000001e0472ca */ /* 0x000fe400000e0000 */
[----:B------:R-:W-:-:S13]  /*23f0*/  R2UR UR5, R31 ;  /* 0x000000001f0572ca */ /* 0x000fda00000e0000 */
[----:B------:R4:W-:Y:S01]  /*2400*/  ST.E desc[UR4][R4.64+0xc], RZ ;  /* 0x00000cff04007985 */ /* 0x0009e2000c101904 */
[----:B------:R-:W-:Y:S05]  /*2410*/  BRA `(.L_x_14) ;  /* 0x0000002000407947 */ /* 0x000fea0003800000 */
.L_x_13:
[----:B0-----:R-:W-:Y:S01]  /*2420*/  VIADD R7, R11, 0x1 ;  /* 0x000000010b077836 */ /* 0x001fe20000000000 */
[----:B------:R-:W-:Y:S01]  /*2430*/  R2UR UR4, R30 ;  /* 0x000000001e0472ca */ /* 0x000fe200000e0000 */
[----:B------:R-:W-:Y:S01]  /*2440*/  IMAD.MOV.U32 R3, RZ, RZ, -0x80000000 ;  /* 0x80000000ff037424 */ /* 0x000fe200078e00ff */
[----:B------:R-:W-:Y:S01]  /*2450*/  R2UR UR5, R31 ;  /* 0x000000001f0572ca */ /* 0x000fe200000e0000 */
[----:B------:R-:W-:Y:S01]  /*2460*/  IMAD.WIDE.U32 R4, R11, 0x4, R32 ;  /* 0x000000040b047825 */ /* 0x000fe200078e0020 */
[----:B------:R-:W-:Y:S01]  /*2470*/  ISETP.GT.U32.AND P0, PT, R7, 0xf, PT ;  /* 0x0000000f0700780c */ /* 0x000fe20003f04070 */
[----:B------:R-:W-:Y:S10]  /*2480*/  BSSY.RECONVERGENT B2, `(.L_x_17) ;  /* 0x00000a1000027945 */ /* 0x000ff40003800200 */
[----:B------:R0:W-:Y:S02]  /*2490*/  ST.E desc[UR4][R4.64], R3 ;  /* 0x0000000304007985 */ /* 0x0001e4000c101904 */
[----:B------:R-:W-:Y:S05]  /*24a0*/  @P0 BRA `(.L_x_18) ;  /* 0x0000000800780947 */ /* 0x000fea0003800000 */
[C---:B------:R-:W-:Y:S01]  /*24b0*/  ISETP.NE.AND P0, PT, R11.reuse, 0xe, PT ;  /* 0x0000000e0b00780c */ /* 0x040fe20003f05270 */
[----:B------:R-:W-:Y:S01]  /*24c0*/  BSSY.RECONVERGENT B3, `(.L_x_19) ;  /* 0x0000046000037945 */ /* 0x000fe20003800200 */
[----:B0-----:R-:W-:Y:S01]  /*24d0*/  IADD3 R3, PT, PT, -R11, 0xf, RZ ;  /* 0x0000000f0b037810 */ /* 0x001fe20007ffe1ff */
[----:B------:R-:W-:-:S03]  /*24e0*/  IMAD.MOV.U32 R5, RZ, RZ, 0xf ;  /* 0x0000000fff057424 */ /* 0x000fc600078e00ff */
[----:B------:R-:W-:-:S04]  /*24f0*/  LOP3.LUT R6, R3, 0xf, RZ, 0xc0, !PT ;  /* 0x0000000f03067812 */ /* 0x000fc800078ec0ff */
[----:B------:R-:W-:-:S03]  /*2500*/  ISETP.NE.AND P1, PT, R6, RZ, PT ;  /* 0x000000ff0600720c */ /* 0x000fc60003f25270 */
[----:B------:R-:W-:Y:S10]  /*2510*/  @!P0 BRA `(.L_x_20) ;  /* 0x0000000400008947 */ /* 0x000ff40003800000 */
[----:B------:R-:W-:Y:S01]  /*2520*/  IMAD.MOV.U32 R5, RZ, RZ, R7 ;  /* 0x000000ffff057224 */ /* 0x000fe200078e0007 */
[----:B------:R-:W-:Y:S01]  /*2530*/  LOP3.LUT R4, R3, 0xfffffff0, RZ, 0xc0, !PT ;  /* 0xfffffff003047812 */ /* 0x000fe200078ec0ff */
[----:B------:R-:W-:-:S07]  /*2540*/  IMAD.MOV.U32 R7, RZ, RZ, RZ ;  /* 0x000000ffff077224 */ /* 0x000fce00078e00ff */
.L_x_21:
[C---:B------:R-:W-:Y:S01]  /*2550*/  R2UR UR4, R30.reuse ;  /* 0x000000001e0472ca */ /* 0x040fe200000e0000 */
[--C-:B---3--:R-:W-:Y:S01]  /*2560*/  IMAD.WIDE.U32 R8, R5, 0x4, R32.reuse ;  /* 0x0000000405087825 */ /* 0x108fe200078e0020 */
[----:B------:R-:W-:Y:S02]  /*2570*/  R2UR UR5, R31 ;  /* 0x000000001f0572ca */ /* 0x000fe400000e0000 */
[C---:B------:R-:W-:Y:S01]  /*2580*/  R2UR UR6, R30.reuse ;  /* 0x000000001e0672ca */ /* 0x040fe200000e0000 */
[----:B------:R-:W-:Y:S01]  /*2590*/  VIADD R11, R5, 0x1 ;  /* 0x00000001050b7836 */ /* 0x000fe20000000000 */
[----:B------:R-:W-:Y:S01]  /*25a0*/  R2UR UR7, R31 ;  /* 0x000000001f0772ca */ /* 0x000fe200000e0000 */
[C---:B------:R-:W-:Y:S01]  /*25b0*/  VIADD R13, R5.reuse, 0x2 ;  /* 0x00000002050d7836 */ /* 0x040fe20000000000 */
[C---:B------:R-:W-:Y:S01]  /*25c0*/  R2UR UR8, R30.reuse ;  /* 0x000000001e0872ca */ /* 0x040fe200000e0000 */
[----:B------:R-:W-:Y:S01]  /*25d0*/  VIADD R15, R5, 0x3 ;  /* 0x00000003050f7836 */ /* 0x000fe20000000000 */
[----:B------:R-:W-:Y:S01]  /*25e0*/  R2UR UR9, R31 ;  /* 0x000000001f0972ca */ /* 0x000fe200000e0000 */
[----:B------:R-:W-:Y:S01]  /*25f0*/  VIADD R17, R5, 0x4 ;  /* 0x0000000405117836 */ /* 0x000fe20000000000 */
[C---:B------:R-:W-:Y:S01]  /*2600*/  R2UR UR10, R30.reuse ;  /* 0x000000001e0a72ca */ /* 0x040fe200000e0000 */
[--C-:B------:R-:W-:Y:S01]  /*2610*/  IMAD.WIDE.U32 R10, R11, 0x4, R32.reuse ;  /* 0x000000040b0a7825 */ /* 0x100fe200078e0020 */
[----:B------:R-:W-:Y:S01]  /*2620*/  R2UR UR11, R31 ;  /* 0x000000001f0b72ca */ /* 0x000fe200000e0000 */
[----:B------:R0:W-:Y:S01]  /*2630*/  ST.E desc[UR4][R8.64], RZ ;  /* 0x000000ff08007985 */ /* 0x0001e2000c101904 */
[----:B------:R-:W-:Y:S01]  /*2640*/  R2UR UR12, R30 ;  /* 0x000000001e0c72ca */ /* 0x000fe200000e0000 */
[----:B------:R-:W-:Y:S01]  /*2650*/  VIADD R19, R5, 0x5 ;  /* 0x0000000505137836 */ /* 0x000fe20000000000 */
[----:B------:R-:W-:Y:S01]  /*2660*/  R2UR UR13, R31 ;  /* 0x000000001f0d72ca */ /* 0x000fe200000e0000 */
[--C-:B------:R-:W-:Y:S01]  /*2670*/  IMAD.WIDE.U32 R12, R13, 0x4, R32.reuse ;  /* 0x000000040d0c7825 */ /* 0x100fe200078e0020 */
[----:B------:R1:W-:Y:S03]  /*2680*/  ST.E desc[UR6][R10.64], RZ ;  /* 0x000000ff0a007985 */ /* 0x0003e6000c101906 */
[----:B------:R-:W-:Y:S01]  /*2690*/  VIADD R7, R7, 0x10 ;  /* 0x0000001007077836 */ /* 0x000fe20000000000 */
[----:B------:R-:W-:Y:S01]  /*26a0*/  ST.E desc[UR8][R12.64], RZ ;  /* 0x000000ff0c007985 */ /* 0x000fe2000c101908 */
[----:B0-----:R-:W-:-:S03]  /*26b0*/  IMAD.WIDE.U32 R8, R15, 0x4, R32 ;  /* 0x000000040f087825 */ /* 0x001fc600078e0020 */
[----:B------:R-:W-:Y:S01]  /*26c0*/  ISETP.NE.AND P0, PT, R7, R4, PT ;  /* 0x000000040700720c */ /* 0x000fe20003f05270 */
[--C-:B------:R-:W-:Y:S01]  /*26d0*/  IMAD.WIDE.U32 R14, R17, 0x4, R32.reuse ;  /* 0x00000004110e7825 */ /* 0x100fe200078e0020 */
[----:B------:R0:W-:Y:S03]  /*26e0*/  ST.E desc[UR4][R8.64], RZ ;  /* 0x000000ff08007985 */ /* 0x0001e6000c101904 */
[----:B------:R-:W-:Y:S01]  /*26f0*/  IMAD.WIDE.U32 R16, R19, 0x4, R32 ;  /* 0x0000000413107825 */ /* 0x000fe200078e0020 */
[----:B------:R-:W-:Y:S03]  /*2700*/  ST.E desc[UR10][R14.64], RZ ;  /* 0x000000ff0e007985 */ /* 0x000fe6000c10190a */
[C---:B------:R-:W-:Y:S01]  /*2710*/  VIADD R19, R5.reuse, 0x6 ;  /* 0x0000000605137836 */ /* 0x040fe20000000000 */
[----:B------:R-:W-:Y:S01]  /*2720*/  ST.E desc[UR12][R16.64], RZ ;  /* 0x000000ff10007985 */ /* 0x000fe2000c10190c */
[----:B-1----:R-:W-:-:S02]  /*2730*/  VIADD R11, R5, 0x7 ;  /* 0x00000007050b7836 */ /* 0x002fc40000000000 */
[----:B0-----:R-:W-:-:S04]  /*2740*/  IMAD.WIDE.U32 R8, R19, 0x4, R32 ;  /* 0x0000000413087825 */ /* 0x001fc800078e0020 */
[--C-:B------:R-:W-:Y:S01]  /*2750*/  IMAD.WIDE.U32 R10, R11, 0x4, R32.reuse ;  /* 0x000000040b0a7825 */ /* 0x100fe200078e0020 */
[----:B------:R0:W-:Y:S03]  /*2760*/  ST.E desc[UR4][R8.64], RZ ;  /* 0x000000ff08007985 */ /* 0x0001e6000c101904 */
[C---:B------:R-:W-:Y:S01]  /*2770*/  VIADD R13, R5.reuse, 0x8 ;  /* 0x00000008050d7836 */ /* 0x040fe20000000000 */
[----:B------:R1:W-:Y:S01]  /*2780*/  ST.E desc[UR6][R10.64], RZ ;  /* 0x000000ff0a007985 */ /* 0x0003e2000c101906 */
[C---:B------:R-:W-:Y:S02]  /*2790*/  VIADD R21, R5.reuse, 0x9 ;  /* 0x0000000905157836 */ /* 0x040fe40000000000 */
[----:B------:R-:W-:Y:S02]  /*27a0*/  VIADD R19, R5, 0xa ;  /* 0x0000000a05137836 */ /* 0x000fe40000000000 */
[----:B------:R-:W-:-:S04]  /*27b0*/  IMAD.WIDE.U32 R12, R13, 0x4, R32 ;  /* 0x000000040d0c7825 */ /* 0x000fc800078e0020 */
[----:B0-----:R-:W-:Y:S01]  /*27c0*/  VIADD R9, R5, 0xb ;  /* 0x0000000b05097836 */ /* 0x001fe20000000000 */
[----:B------:R0:W-:Y:S01]  /*27d0*/  ST.E desc[UR8][R12.64], RZ ;  /* 0x000000ff0c007985 */ /* 0x0001e2000c101908 */
[----:B------:R-:W-:-:S04]  /*27e0*/  IMAD.WIDE.U32 R14, R21, 0x4, R32 ;  /* 0x00000004150e7825 */ /* 0x000fc800078e0020 */
[----:B------:R-:W-:Y:S01]  /*27f0*/  IMAD.WIDE.U32 R16, R19, 0x4, R32 ;  /* 0x0000000413107825 */ /* 0x000fe200078e0020 */
[----:B------:R2:W-:Y:S03]  /*2800*/  ST.E desc[UR10][R14.64], RZ ;  /* 0x000000ff0e007985 */ /* 0x0005e6000c10190a */
[C---:B-1----:R-:W-:Y:S01]  /*2810*/  VIADD R11, R5.reuse, 0xc ;  /* 0x0000000c050b7836 */ /* 0x042fe20000000000 */
[----:B------:R1:W-:Y:S01]  /*2820*/  ST.E desc[UR12][R16.64], RZ ;  /* 0x000000ff10007985 */ /* 0x0003e2000c10190c */
[C---:B------:R-:W-:Y:S02]  /*2830*/  VIADD R19, R5.reuse, 0xd ;  /* 0x0000000d05137836 */ /* 0x040fe40000000000 */
[C---:B------:R-:W-:Y:S02]  /*2840*/  VIADD R21, R5.reuse, 0xe ;  /* 0x0000000e05157836 */ /* 0x040fe40000000000 */
[----:B------:R-:W-:-:S02]  /*2850*/  VIADD R23, R5, 0xf ;  /* 0x0000000f05177836 */ /* 0x000fc40000000000 */
[----:B------:R-:W-:-:S04]  /*2860*/  IMAD.WIDE.U32 R8, R9, 0x4, R32 ;  /* 0x0000000409087825 */ /* 0x000fc800078e0020 */
[--C-:B------:R-:W-:Y:S01]  /*2870*/  IMAD.WIDE.U32 R10, R11, 0x4, R32.reuse ;  /* 0x000000040b0a7825 */ /* 0x100fe200078e0020 */
[----:B------:R3:W-:Y:S03]  /*2880*/  ST.E desc[UR4][R8.64], RZ ;  /* 0x000000ff08007985 */ /* 0x0007e6000c101904 */
[--C-:B0-----:R-:W-:Y:S01]  /*2890*/  IMAD.WIDE.U32 R12, R19, 0x4, R32.reuse ;  /* 0x00000004130c7825 */ /* 0x101fe200078e0020 */
[----:B------:R3:W-:Y:S03]  /*28a0*/  ST.E desc[UR6][R10.64], RZ ;  /* 0x000000ff0a007985 */ /* 0x0007e6000c101906 */
[--C-:B--2---:R-:W-:Y:S01]  /*28b0*/  IMAD.WIDE.U32 R14, R21, 0x4, R32.reuse ;  /* 0x00000004150e7825 */ /* 0x104fe200078e0020 */
[----:B------:R3:W-:Y:S03]  /*28c0*/  ST.E desc[UR8][R12.64], RZ ;  /* 0x000000ff0c007985 */ /* 0x0007e6000c101908 */
[----:B-1----:R-:W-:Y:S01]  /*28d0*/  IMAD.WIDE.U32 R16, R23, 0x4, R32 ;  /* 0x0000000417107825 */ /* 0x002fe200078e0020 */
[----:B------:R3:W-:Y:S03]  /*28e0*/  ST.E desc[UR10][R14.64], RZ ;  /* 0x000000ff0e007985 */ /* 0x0007e6000c10190a */
[----:B------:R-:W-:Y:S01]  /*28f0*/  VIADD R5, R5, 0x10 ;  /* 0x0000001005057836 */ /* 0x000fe20000000000 */
[----:B------:R3:W-:Y:S01]  /*2900*/  ST.E desc[UR12][R16.64], RZ ;  /* 0x000000ff10007985 */ /* 0x0007e2000c10190c */
[----:B------:R-:W-:Y:S05]  /*2910*/  @P0 BRA `(.L_x_21) ;  /* 0xfffffffc000c0947 */ /* 0x000fea000383ffff */
.L_x_20:
[----:B------:R-:W-:Y:S05]  /*2920*/  BSYNC.RECONVERGENT B3 ;  /* 0x0000000000037941 */ /* 0x000fea0003800200 */
.L_x_19:
[----:B------:R-:W-:Y:S05]  /*2930*/  @!P1 BRA `(.L_x_18) ;  /* 0x0000000400549947 */ /* 0x000fea0003800000 */
[----:B------:R-:W-:Y:S01]  /*2940*/  ISETP.GE.U32.AND P0, PT, R6, 0x8, PT ;  /* 0x000000080600780c */ /* 0x000fe20003f06070 */
[----:B------:R-:W-:Y:S01]  /*2950*/  BSSY.RECONVERGENT B3, `(.L_x_22) ;  /* 0x0000026000037945 */ /* 0x000fe20003800200 */
[----:B------:R-:W-:-:S04]  /*2960*/  LOP3.LUT R4, R3, 0x7, RZ, 0xc0, !PT ;  /* 0x0000000703047812 */ /* 0x000fc800078ec0ff */
[----:B------:R-:W-:-:S07]  /*2970*/  ISETP.NE.AND P1, PT, R4, RZ, PT ;  /* 0x000000ff0400720c */ /* 0x000fce0003f25270 */
[----:B------:R-:W-:Y:S06]  /*2980*/  @!P0 BRA `(.L_x_23) ;  /* 0x0000000000888947 */ /* 0x000fec0003800000 */
[C---:B------:R-:W-:Y:S01]  /*2990*/  R2UR UR4, R30.reuse ;  /* 0x000000001e0472ca */ /* 0x040fe200000e0000 */
[----:B---3--:R-:W-:Y:S01]  /*29a0*/  VIADD R9, R5, 0x1 ;  /* 0x0000000105097836 */ /* 0x008fe20000000000 */
[----:B------:R-:W-:Y:S01]  /*29b0*/  R2UR UR5, R31 ;  /* 0x000000001f0572ca */ /* 0x000fe200000e0000 */
[C---:B------:R-:W-:Y:S01]  /*29c0*/  VIADD R11, R5.reuse, 0x2 ;  /* 0x00000002050b7836 */ /* 0x040fe20000000000 */
[C---:B------:R-:W-:Y:S01]  /*29d0*/  R2UR UR6, R30.reuse ;  /* 0x000000001e0672ca */ /* 0x040fe200000e0000 */
[--C-:B------:R-:W-:Y:S01]  /*29e0*/  IMAD.WIDE.U32 R6, R5, 0x4, R32.reuse ;  /* 0x0000000405067825 */ /* 0x100fe200078e0020 */
[----:B------:R-:W-:Y:S02]  /*29f0*/  R2UR UR7, R31 ;  /* 0x000000001f0772ca */ /* 0x000fe400000e0000 */
[----:B------:R-:W-:Y:S01]  /*2a00*/  R2UR UR8, R30 ;  /* 0x000000001e0872ca */ /* 0x000fe200000e0000 */
[----:B------:R-:W-:Y:S01]  /*2a10*/  IMAD.WIDE.U32 R8, R9, 0x4, R32 ;  /* 0x0000000409087825 */ /* 0x000fe200078e0020 */
[----:B------:R-:W-:-:S02]  /*2a20*/  R2UR UR9, R31 ;  /* 0x000000001f0972ca */ /* 0x000fc400000e0000 */
[C---:B------:R-:W-:Y:S01]  /*2a30*/  R2UR UR10, R30.reuse ;  /* 0x000000001e0a72ca */ /* 0x040fe200000e0000 */
[----:B------:R-:W-:Y:S01]  /*2a40*/  IMAD.WIDE.U32 R10, R11, 0x4, R32 ;  /* 0x000000040b0a7825 */ /* 0x000fe200078e0020 */
[----:B------:R-:W-:Y:S01]  /*2a50*/  R2UR UR11, R31 ;  /* 0x000000001f0b72ca */ /* 0x000fe200000e0000 */
[----:B------:R0:W-:Y:S01]  /*2a60*/  ST.E desc[UR4][R6.64], RZ ;  /* 0x000000ff06007985 */ /* 0x0001e2000c101904 */
[----:B------:R-:W-:Y:S01]  /*2a70*/  R2UR UR12, R30 ;  /* 0x000000001e0c72ca */ /* 0x000fe200000e0000 */
[----:B------:R-:W-:Y:S01]  /*2a80*/  VIADD R13, R5, 0x3 ;  /* 0x00000003050d7836 */ /* 0x000fe20000000000 */
[----:B------:R-:W-:Y:S01]  /*2a90*/  R2UR UR13, R31 ;  /* 0x000000001f0d72ca */ /* 0x000fe200000e0000 */
[C---:B------:R-:W-:Y:S01]  /*2aa0*/  VIADD R15, R5.reuse, 0x4 ;  /* 0x00000004050f7836 */ /* 0x040fe20000000000 */
[----:B------:R1:W-:Y:S01]  /*2ab0*/  ST.E desc[UR6][R8.64], RZ ;  /* 0x000000ff08007985 */ /* 0x0003e2000c101906 */
[C---:B------:R-:W-:Y:S02]  /*2ac0*/  VIADD R17, R5.reuse, 0x5 ;  /* 0x0000000505117836 */ /* 0x040fe40000000000 */
[C---:B------:R-:W-:Y:S01]  /*2ad0*/  VIADD R19, R5.reuse, 0x6 ;  /* 0x0000000605137836 */ /* 0x040fe20000000000 */
[----:B------:R2:W-:Y:S01]  /*2ae0*/  ST.E desc[UR8][R10.64], RZ ;  /* 0x000000ff0a007985 */ /* 0x0005e2000c101908 */
[----:B------:R-:W-:-:S02]  /*2af0*/  VIADD R21, R5, 0x7 ;  /* 0x0000000705157836 */ /* 0x000fc40000000000 */
[----:B0-----:R-:W-:-:S04]  /*2b00*/  IMAD.WIDE.U32 R6, R13, 0x4, R32 ;  /* 0x000000040d067825 */ /* 0x001fc800078e0020 */
[--C-:B-1----:R-:W-:Y:S01]  /*2b10*/  IMAD.WIDE.U32 R8, R15, 0x4, R32.reuse ;  /* 0x000000040f087825 */ /* 0x102fe200078e0020 */
[----:B------:R0:W-:Y:S03]  /*2b20*/  ST.E desc[UR4][R6.64], RZ ;  /* 0x000000ff06007985 */ /* 0x0001e6000c101904 */
[--C-:B--2---:R-:W-:Y:S01]  /*2b30*/  IMAD.WIDE.U32 R10, R17, 0x4, R32.reuse ;  /* 0x00000004110a7825 */ /* 0x104fe200078e0020 */
[----:B------:R0:W-:Y:S03]  /*2b40*/  ST.E desc[UR6][R8.64], RZ ;  /* 0x000000ff08007985 */ /* 0x0001e6000c101906 */
[--C-:B------:R-:W-:Y:S01]  /*2b50*/  IMAD.WIDE.U32 R12, R19, 0x4, R32.reuse ;  /* 0x00000004130c7825 */ /* 0x100fe200078e0020 */
[----:B------:R0:W-:Y:S03]  /*2b60*/  ST.E desc[UR8][R10.64], RZ ;  /* 0x000000ff0a007985 */ /* 0x0001e6000c101908 */
[----:B------:R-:W-:Y:S01]  /*2b70*/  IMAD.WIDE.U32 R14, R21, 0x4, R32 ;  /* 0x00000004150e7825 */ /* 0x000fe200078e0020 */
[----:B------:R0:W-:Y:S03]  /*2b80*/  ST.E desc[UR10][R12.64], RZ ;  /* 0x000000ff0c007985 */ /* 0x0001e6000c10190a */
[----:B------:R-:W-:Y:S01]  /*2b90*/  VIADD R5, R5, 0x8 ;  /* 0x0000000805057836 */ /* 0x000fe20000000000 */
[----:B------:R0:W-:Y:S06]  /*2ba0*/  ST.E desc[UR12][R14.64], RZ ;  /* 0x000000ff0e007985 */ /* 0x0001ec000c10190c */
.L_x_23:
[----:B------:R-:W-:Y:S05]  /*2bb0*/  BSYNC.RECONVERGENT B3 ;  /* 0x0000000000037941 */ /* 0x000fea0003800200 */
.L_x_22:
[----:B------:R-:W-:Y:S05]  /*2bc0*/  @!P1 BRA `(.L_x_18) ;  /* 0x0000000000b09947 */ /* 0x000fea0003800000 */
[----:B------:R-:W-:Y:S01]  /*2bd0*/  ISETP.GE.U32.AND P0, PT, R4, 0x4, PT ;  /* 0x000000040400780c */ /* 0x000fe20003f06070 */
[----:B------:R-:W-:Y:S01]  /*2be0*/  BSSY.RECONVERGENT B3, `(.L_x_24) ;  /* 0x0000018000037945 */ /* 0x000fe20003800200 */
[----:B------:R-:W-:-:S04]  /*2bf0*/  LOP3.LUT R3, R3, 0x3, RZ, 0xc0, !PT ;  /* 0x0000000303037812 */ /* 0x000fc800078ec0ff */
[----:B------:R-:W-:-:S07]  /*2c00*/  ISETP.NE.AND P1, PT, R3, RZ, PT ;  /* 0x000000ff0300720c */ /* 0x000fce0003f25270 */
[----:B------:R-:W-:Y:S06]  /*2c10*/  @!P0 BRA `(.L_x_25) ;  /* 0x0000000000508947 */ /* 0x000fec0003800000 */
[C---:B------:R-:W-:Y:S01]  /*2c20*/  R2UR UR4, R30.reuse ;  /* 0x000000001e0472ca */ /* 0x040fe200000e0000 */
[----:B0--3--:R-:W-:Y:S01]  /*2c30*/  VIADD R9, R5, 0x1 ;  /* 0x0000000105097836 */ /* 0x009fe20000000000 */
[----:B------:R-:W-:Y:S01]  /*2c40*/  R2UR UR5, R31 ;  /* 0x000000001f0572ca */ /* 0x000fe200000e0000 */
[C---:B------:R-:W-:Y:S01]  /*2c50*/  VIADD R11, R5.reuse, 0x2 ;  /* 0x00000002050b7836 */ /* 0x040fe20000000000 */
[C---:B------:R-:W-:Y:S01]  /*2c60*/  R2UR UR6, R30.reuse ;  /* 0x000000001e0672ca */ /* 0x040fe200000e0000 */
[----:B------:R-:W-:Y:S01]  /*2c70*/  VIADD R13, R5, 0x3 ;  /* 0x00000003050d7836 */ /* 0x000fe20000000000 */
[----:B------:R-:W-:Y:S01]  /*2c80*/  R2UR UR7, R31 ;  /* 0x000000001f0772ca */ /* 0x000fe200000e0000 */
[--C-:B------:R-:W-:Y:S01]  /*2c90*/  IMAD.WIDE.U32 R6, R5, 0x4, R32.reuse ;  /* 0x0000000405067825 */ /* 0x100fe200078e0020 */
[C---:B------:R-:W-:Y:S02]  /*2ca0*/  R2UR UR8, R30.reuse ;  /* 0x000000001e0872ca */ /* 0x040fe400000e0000 */
[----:B------:R-:W-:Y:S01]  /*2cb0*/  R2UR UR9, R31 ;  /* 0x000000001f0972ca */ /* 0x000fe200000e0000 */
[----:B------:R-:W-:Y:S01]  /*2cc0*/  IMAD.WIDE.U32 R8, R9, 0x4, R32 ;  /* 0x0000000409087825 */ /* 0x000fe200078e0020 */
[----:B------:R-:W-:-:S02]  /*2cd0*/  R2UR UR10, R30 ;  /* 0x000000001e0a72ca */ /* 0x000fc400000e0000 */
[----:B------:R-:W-:Y:S01]  /*2ce0*/  R2UR UR11, R31 ;  /* 0x000000001f0b72ca */ /* 0x000fe200000e0000 */
[--C-:B------:R-:W-:Y:S01]  /*2cf0*/  IMAD.WIDE.U32 R10, R11, 0x4, R32.reuse ;  /* 0x000000040b0a7825 */ /* 0x100fe200078e0020 */
[----:B------:R1:W-:Y:S03]  /*2d00*/  ST.E desc[UR4][R6.64], RZ ;  /* 0x000000ff06007985 */ /* 0x0003e6000c101904 */
[----:B------:R-:W-:Y:S01]  /*2d10*/  IMAD.WIDE.U32 R12, R13, 0x4, R32 ;  /* 0x000000040d0c7825 */ /* 0x000fe200078e0020 */
[----:B------:R1:W-:Y:S03]  /*2d20*/  ST.E desc[UR6][R8.64], RZ ;  /* 0x000000ff08007985 */ /* 0x0003e6000c101906 */
[----:B------:R-:W-:Y:S01]  /*2d30*/  VIADD R5, R5, 0x4 ;  /* 0x0000000405057836 */ /* 0x000fe20000000000 */
[----:B------:R1:W-:Y:S04]  /*2d40*/  ST.E desc[UR8][R10.64], RZ ;  /* 0x000000ff0a007985 */ /* 0x0003e8000c101908 */
[----:B------:R1:W-:Y:S02]  /*2d50*/  ST.E desc[UR10][R12.64], RZ ;  /* 0x000000ff0c007985 */ /* 0x0003e4000c10190a */
.L_x_25:
[----:B------:R-:W-:Y:S05]  /*2d60*/  BSYNC.RECONVERGENT B3 ;  /* 0x0000000000037941 */ /* 0x000fea0003800200 */
.L_x_24:
[----:B------:R-:W-:Y:S05]  /*2d70*/  @!P1 BRA `(.L_x_18) ;  /* 0x0000000000449947 */ /* 0x000fea0003800000 */
[----:B------:R-:W-:Y:S01]  /*2d80*/  R2UR UR4, R30 ;  /* 0x000000001e0472ca */ /* 0x000fe200000e0000 */
[----:B01----:R-:W-:Y:S01]  /*2d90*/  IMAD.WIDE.U32 R6, R5, 0x4, R32 ;  /* 0x0000000405067825 */ /* 0x003fe200078e0020 */
[----:B------:R-:W-:Y:S02]  /*2da0*/  R2UR UR5, R31 ;  /* 0x000000001f0572ca */ /* 0x000fe400000e0000 */
[----:B------:R-:W-:-:S11]  /*2db0*/  ISETP.NE.AND P0, PT, R3, 0x1, PT ;  /* 0x000000010300780c */ /* 0x000fd60003f05270 */
[----:B------:R2:W-:Y:S02]  /*2dc0*/  ST.E desc[UR4][R6.64], RZ ;  /* 0x000000ff06007985 */ /* 0x0005e4000c101904 */
[----:B------:R-:W-:Y:S05]  /*2dd0*/  @!P0 BRA `(.L_x_18) ;  /* 0x00000000002c8947 */ /* 0x000fea0003800000 */
[----:B------:R-:W-:Y:S01]  /*2de0*/  ISETP.NE.AND P0, PT, R3, 0x2, PT ;  /* 0x000000020300780c */ /* 0x000fe20003f05270 */
[----:B------:R-:W-:Y:S01]  /*2df0*/  VIADD R3, R5, 0x1 ;  /* 0x0000000105037836 */ /* 0x000fe20000000000 */
[----:B------:R-:W-:Y:S02]  /*2e00*/  R2UR UR4, R30 ;  /* 0x000000001e0472ca */ /* 0x000fe400000e0000 */
[----:B------:R-:W-:-:S09]  /*2e10*/  R2UR UR5, R31 ;  /* 0x000000001f0572ca */ /* 0x000fd200000e0000 */
[----:B------:R-:W-:Y:S01]  /*2e20*/  @P0 R2UR UR6, R30 ;  /* 0x000000001e0602ca */ /* 0x000fe200000e0000 */
[----:B--2---:R-:W-:Y:S01]  /*2e30*/  @P0 VIADD R7, R5, 0x2 ;  /* 0x0000000205070836 */ /* 0x004fe20000000000 */
[----:B------:R-:W-:Y:S01]  /*2e40*/  @P0 R2UR UR7, R31 ;  /* 0x000000001f0702ca */ /* 0x000fe200000e0000 */
[----:B------:R-:W-:-:S04]  /*2e50*/  IMAD.WIDE.U32 R4, R3, 0x4, R32 ;  /* 0x0000000403047825 */ /* 0x000fc800078e0020 */
[----:B------:R-:W-:Y:S01]  /*2e60*/  @P0 IMAD.WIDE.U32 R6, R7, 0x4, R32 ;  /* 0x0000000407060825 */ /* 0x000fe200078e0020 */
[----:B------:R4:W-:Y:S07]  /*2e70*/  ST.E desc[UR4][R4.64], RZ ;  /* 0x000000ff04007985 */ /* 0x0009ee000c101904 */
[----:B------:R4:W-:Y:S02]  /*2e80*/  @P0 ST.E desc[UR6][R6.64], RZ ;  /* 0x000000ff06000985 */ /* 0x0009e4000c101906 */
.L_x_18:
[----:B------:R-:W-:Y:S05]  /*2e90*/  BSYNC.RECONVERGENT B2 ;  /* 0x0000000000027941 */ /* 0x000fea0003800200 */
.L_x_17:
        /* <DEDUP_REMOVED lines=8> */
[----:B01-3--:R-:W3:Y:S04]  /*2f20*/  LD.E R8, desc[UR4][R32.64] ;  /* 0x0000000420087980 */ /* 0x00bee8000c101900 */
[----:B------:R-:W3:Y:S04]  /*2f30*/  LD.E R9, desc[UR6][R32.64+0x4] ;  /* 0x0000040620097980 */ /* 0x000ee8000c101900 */
[----:B------:R-:W3:Y:S04]  /*2f40*/  LD.E R10, desc[UR8][R32.64+0x8] ;  /* 0x00000808200a7980 */ /* 0x000ee8000c101900 */
[----:B------:R-:W3:Y:S04]  /*2f50*/  LD.E R11, desc[UR10][R32.64+0xc] ;  /* 0x00000c0a200b7980 */ /* 0x000ee8000c101900 */
[----:B---3--:R-:W-:Y:S04]  /*2f60*/  STL.128 [R1], R8 ;  /* 0x0000000801007387 */ /* 0x008fe80000100c00 */
[----:B----4-:R-:W3:Y:S04]  /*2f70*/  LD.E R4, desc[UR4][R32.64+0x10] ;  /* 0x0000100420047980 */ /* 0x010ee8000c101900 */
[----:B------:R-:W3:Y:S04]  /*2f80*/  LD.E R5, desc[UR6][R32.64+0x14] ;  /* 0x0000140620057980 */ /* 0x000ee8000c101900 */
[----:B--2---:R-:W3:Y:S04]  /*2f90*/  LD.E R6, desc[UR8][R32.64+0x18] ;  /* 0x0000180820067980 */ /* 0x004ee8000c101900 */
[----:B------:R-:W3:Y:S04]  /*2fa0*/  LD.E R7, desc[UR10][R32.64+0x1c] ;  /* 0x00001c0a20077980 */ /* 0x000ee8000c101900 */
[----:B---3--:R0:W-:Y:S04]  /*2fb0*/  STL.128 [R1+0x10], R4 ;  /* 0x0000100401007387 */ /* 0x0081e80000100c00 */
        /* <DEDUP_REMOVED lines=10> */
[----:B------:R-:W-:-:S02]  /*3060*/  IMAD.MOV.U32 R3, RZ, RZ, 0x10 ;  /* 0x00000010ff037424 */ /* 0x000fc400078e00ff */
[----:B--2---:R1:W-:Y:S05]  /*3070*/  STL.128 [R1+0x30], R4 ;  /* 0x0000300401007387 */ /* 0x0043ea0000100c00 */
.L_x_27:
[----:B-1----:R-:W-:-:S04]  /*3080*/  VIADD R14, R3, 0xfffffff9 ;  /* 0xfffffff9030e7836 */ /* 0x002fc80000000000 */
[----:B------:R-:W-:-:S05]  /*3090*/  IMAD R14, R14, 0x4, R1 ;  /* 0x000000040e0e7824 */ /* 0x000fca00078e0201 */
[----:B------:R-:W2:Y:S04]  /*30a0*/  LDL R16, [R14] ;  /* 0x000000000e107983 */ /* 0x000ea80000100800 */
[----:B------:R-:W3:Y:S04]  /*30b0*/  LDL R17, [R14+-0x20] ;  /* 0xffffe0000e117983 */ /* 0x000ee80000100800 */
[----:B------:R-:W4:Y:S04]  /*30c0*/  LDL.64 R10, [R14+-0x1c] ;  /* 0xffffe4000e0a7983 */ /* 0x000f280000100a00 */
[----:B------:R-:W5:Y:S04]  /*30d0*/  LDL.64 R12, [R14+0x4] ;  /* 0x000004000e0c7983 */ /* 0x000f680000100a00 */
[----:B0-----:R-:W5:Y:S01]  /*30e0*/  LDL R5, [R14+-0x14] ;  /* 0xffffec000e057983 */ /* 0x001f620000100800 */
[----:B------:R-:W-:-:S02]  /*30f0*/  SHF.R.U32.HI R15, RZ, 0xa, R6 ;  /* 0x0000000aff0f7819 */ /* 0x000fc40000011606 */
[C-C-:B------:R-:W-:Y:S02]  /*3100*/  SHF.L.W.U32.HI R9, R6.reuse, 0xf, R6.reuse ;  /* 0x0000000f06097819 */ /* 0x140fe40000010e06 */
[----:B------:R-:W-:Y:S02]  /*3110*/  SHF.L.W.U32.HI R6, R6, 0xd, R6 ;  /* 0x0000000d06067819 */ /* 0x000fe40000010e06 */
[--C-:B------:R-:W-:Y:S02]  /*3120*/  SHF.R.U32.HI R19, RZ, 0xa, R7.reuse ;  /* 0x0000000aff137819 */ /* 0x100fe40000011607 */
[C-C-:B------:R-:W-:Y:S02]  /*3130*/  SHF.L.W.U32.HI R18, R7.reuse, 0xf, R7.reuse ;  /* 0x0000000f07127819 */ /* 0x140fe40000010e07 */
[----:B------:R-:W-:Y:S02]  /*3140*/  SHF.L.W.U32.HI R7, R7, 0xd, R7 ;  /* 0x0000000d07077819 */ /* 0x000fe40000010e07 */
[----:B------:R-:W-:-:S02]  /*3150*/  LOP3.LUT R9, R15, R9, R6, 0x96, !PT ;  /* 0x000000090f097212 */ /* 0x000fc400078e9606 */
[----:B------:R-:W-:Y:S02]  /*3160*/  LOP3.LUT R18, R19, R18, R7, 0x96, !PT ;  /* 0x0000001213127212 */ /* 0x000fe400078e9607 */
[----:B--2---:R-:W-:Y:S02]  /*3170*/  IADD3 R9, PT, PT, R8, R9, R16 ;  /* 0x0000000908097210 */ /* 0x004fe40007ffe010 */
[C-C-:B---3--:R-:W-:Y:S02]  /*3180*/  SHF.L.W.U32.HI R6, R17.reuse, 0x19, R17.reuse ;  /* 0x0000001911067819 */ /* 0x148fe40000010e11 */
[--C-:B------:R-:W-:Y:S02]  /*3190*/  SHF.L.W.U32.HI R7, R17, 0xe, R17.reuse ;  /* 0x0000000e11077819 */ /* 0x100fe40000010e11 */
[----:B------:R-:W-:Y:S02]  /*31a0*/  SHF.R.U32.HI R8, RZ, 0x3, R17 ;  /* 0x00000003ff087819 */ /* 0x000fe40000011611 */
[----:B----4-:R-:W-:-:S02]  /*31b0*/  SHF.L.W.U32.HI R15, R10, 0x19, R10 ;  /* 0x000000190a0f7819 */ /* 0x010fc40000010e0a */
[--C-:B------:R-:W-:Y:S02]  /*31c0*/  SHF.L.W.U32.HI R16, R10, 0xe, R10.reuse ;  /* 0x0000000e0a107819 */ /* 0x100fe40000010e0a */
[----:B------:R-:W-:Y:S02]  /*31d0*/  SHF.R.U32.HI R19, RZ, 0x3, R10 ;  /* 0x00000003ff137819 */ /* 0x000fe4000001160a */
[----:B------:R-:W-:Y:S02]  /*31e0*/  LOP3.LUT R8, R8, R6, R7, 0x96, !PT ;  /* 0x0000000608087212 */ /* 0x000fe400078e9607 */
[----:B-----5:R-:W-:Y:S02]  /*31f0*/  IADD3 R12, PT, PT, R17, R18, R12 ;  /* 0x00000012110c7210 */ /* 0x020fe40007ffe00c */
[----:B------:R-:W-:Y:S01]  /*3200*/  LOP3.LUT R15, R19, R15, R16, 0x96, !PT ;  /* 0x0000000f130f7212 */ /* 0x000fe200078e9610 */
[----:B------:R-:W-:Y:S01]  /*3210*/  IMAD.IADD R8, R8, 0x1, R9 ;  /* 0x0000000108087824 */ /* 0x000fe200078e0209 */
[----:B------:R-:W-:-:S02]  /*3220*/  SHF.L.W.U32.HI R18, R5, 0xe, R5 ;  /* 0x0000000e05127819 */ /* 0x000fc40000010e05 */
[----:B------:R-:W-:Y:S01]  /*3230*/  SHF.R.U32.HI R19, RZ, 0x3, R5 ;  /* 0x00000003ff137819 */ /* 0x000fe20000011605 */
[----:B------:R-:W-:Y:S01]  /*3240*/  IMAD.IADD R9, R15, 0x1, R12 ;  /* 0x000000010f097824 */ /* 0x000fe200078e020c */
[C-C-:B------:R-:W-:Y:S02]  /*3250*/  SHF.L.W.U32.HI R6, R8.reuse, 0xf, R8.reuse ;  /* 0x0000000f08067819 */ /* 0x140fe40000010e08 */
[--C-:B------:R-:W-:Y:S02]  /*3260*/  SHF.L.W.U32.HI R7, R8, 0xd, R8.reuse ;  /* 0x0000000d08077819 */ /* 0x100fe40000010e08 */
[----:B------:R-:W-:Y:S02]  /*3270*/  SHF.R.U32.HI R12, RZ, 0xa, R8 ;  /* 0x0000000aff0c7819 */ /* 0x000fe40000011608 */
[C-C-:B------:R-:W-:Y:S02]  /*3280*/  SHF.L.W.U32.HI R15, R9.reuse, 0xf, R9.reuse ;  /* 0x0000000f090f7819 */ /* 0x140fe40000010e09 */
[----:B------:R-:W-:-:S02]  /*3290*/  SHF.L.W.U32.HI R16, R9, 0xd, R9 ;  /* 0x0000000d09107819 */ /* 0x000fc40000010e09 */
[----:B------:R-:W-:Y:S02]  /*32a0*/  SHF.R.U32.HI R17, RZ, 0xa, R9 ;  /* 0x0000000aff117819 */ /* 0x000fe40000011609 */
[----:B------:R-:W-:Y:S02]  /*32b0*/  LOP3.LUT R6, R12, R6, R7, 0x96, !PT ;  /* 0x000000060c067212 */ /* 0x000fe400078e9607 */
[----:B------:R-:W-:Y:S02]  /*32c0*/  LOP3.LUT R16, R17, R15, R16, 0x96, !PT ;  /* 0x0000000f11107212 */ /* 0x000fe400078e9610 */
[C-C-:B------:R-:W-:Y:S02]  /*32d0*/  SHF.L.W.U32.HI R7, R11.reuse, 0x19, R11.reuse ;  /* 0x000000190b077819 */ /* 0x140fe40000010e0b */
[--C-:B------:R-:W-:Y:S02]  /*32e0*/  SHF.L.W.U32.HI R12, R11, 0xe, R11.reuse ;  /* 0x0000000e0b0c7819 */ /* 0x100fe40000010e0b */
[----:B------:R-:W-:-:S02]  /*32f0*/  SHF.R.U32.HI R15, RZ, 0x3, R11 ;  /* 0x00000003ff0f7819 */ /* 0x000fc4000001160b */
[----:B------:R-:W-:Y:S02]  /*3300*/  SHF.L.W.U32.HI R17, R5, 0x19, R5 ;  /* 0x0000001905117819 */ /* 0x000fe40000010e05 */
[----:B------:R-:W-:Y:S01]  /*3310*/  IADD3 R16, PT, PT, R11, R16, R4 ;  /* 0x000000100b107210 */ /* 0x000fe20007ffe004 */
[----:B------:R-:W-:Y:S01]  /*3320*/  VIADD R4, R3, 0xfffffffd ;  /* 0xfffffffd03047836 */ /* 0x000fe20000000000 */
[----:B------:R-:W-:Y:S02]  /*3330*/  LOP3.LUT R7, R15, R7, R12, 0x96, !PT ;  /* 0x000000070f077212 */ /* 0x000fe400078e960c */
[----:B------:R-:W-:Y:S02]  /*3340*/  IADD3 R10, PT, PT, R10, R6, R13 ;  /* 0x000000060a0a7210 */ /* 0x000fe40007ffe00d */
[----:B------:R-:W-:-:S03]  /*3350*/  LOP3.LUT R11, R19, R17, R18, 0x96, !PT ;  /* 0x00000011130b7212 */ /* 0x000fc600078e9612 */
[----:B------:R-:W-:Y:S02]  /*3360*/  IMAD.IADD R10, R7, 0x1, R10 ;  /* 0x00000001070a7824 */ /* 0x000fe400078e020a */
[----:B------:R-:W-:Y:S02]  /*3370*/  IMAD.IADD R11, R11, 0x1, R16 ;  /* 0x000000010b0b7824 */ /* 0x000fe400078e0210 */
[----:B------:R-:W-:-:S03]  /*3380*/  IMAD R16, R4, 0x4, R1 ;  /* 0x0000000404107824 */ /* 0x000fc600078e0201 */
[----:B------:R0:W-:Y:S04]  /*3390*/  STL.128 [R14+0x1c], R8 ;  /* 0x00001c080e007387 */ /* 0x0001e80000100c00 */
[----:B------:R-:W2:Y:S04]  /*33a0*/  LDL R19, [R16] ;  /* 0x0000000010137983 */ /* 0x000ea80000100800 */
[----:B------:R-:W3:Y:S04]  /*33b0*/  LDL R21, [R16+-0x20] ;  /* 0xffffe00010157983 */ /* 0x000ee80000100800 */
[----:B------:R-:W4:Y:S04]  /*33c0*/  LDL.64 R6, [R16+-0x1c] ;  /* 0xffffe40010067983 */ /* 0x000f280000100a00 */
[----:B------:R-:W5:Y:S04]  /*33d0*/  LDL.64 R12, [R16+0x4] ;  /* 0x00000400100c7983 */ /* 0x000f680000100a00 */
[----:B------:R-:W5:Y:S01]  /*33e0*/  LDL R15, [R16+-0x14] ;  /* 0xffffec00100f7983 */ /* 0x000f620000100800 */
[----:B------:R-:W-:-:S02]  /*33f0*/  SHF.L.W.U32.HI R4, R10, 0xf, R10 ;  /* 0x0000000f0a047819 */ /* 0x000fc40000010e0a */
[--C-:B------:R-:W-:Y:S02]  /*3400*/  SHF.L.W.U32.HI R17, R10, 0xd, R10.reuse ;  /* 0x0000000d0a117819 */ /* 0x100fe40000010e0a */
[----:B------:R-:W-:Y:S02]  /*3410*/  SHF.R.U32.HI R18, RZ, 0xa, R10 ;  /* 0x0000000aff127819 */ /* 0x000fe4000001160a */
[C---:B------:R-:W-:Y:S02]  /*3420*/  SHF.L.W.U32.HI R20, R11.reuse, 0xf, R11 ;  /* 0x0000000f0b147819 */ /* 0x040fe40000010e0b */
[----:B------:R-:W-:Y:S02]  /*3430*/  LOP3.LUT R4, R18, R4, R17, 0x96, !PT ;  /* 0x0000000412047212 */ /* 0x000fe400078e9611 */
[--C-:B------:R-:W-:Y:S02]  /*3440*/  SHF.L.W.U32.HI R23, R11, 0xd, R11.reuse ;  /* 0x0000000d0b177819 */ /* 0x100fe40000010e0b */
[----:B0-----:R-:W-:-:S04]  /*3450*/  SHF.R.U32.HI R11, RZ, 0xa, R11 ;  /* 0x0000000aff0b7819 */ /* 0x001fc8000001160b */
        /* <DEDUP_REMOVED lines=27> */
[----:B------:R-:W-:Y:S02]  /*3610*/  IADD3 R14, PT, PT, R7, R14, R8 ;  /* 0x0000000e070e7210 */ /* 0x000fe40007ffe008 */
[----:B------:R-:W-:Y:S02]  /*3620*/  LOP3.LUT R10, R12, R10, R11, 0x96, !PT ;  /* 0x0000000a0c0a7212 */ /* 0x000fe400078e960b */
[----:B------:R-:W-:Y:S02]  /*3630*/  IADD3 R9, PT, PT, R6, R9, R13 ;  /* 0x0000000906097210 */ /* 0x000fe40007ffe00d */
[----:B------:R-:W-:Y:S01]  /*3640*/  LOP3.LUT R7, R19, R17, R18, 0x96, !PT ;  /* 0x0000001113077212 */ /* 0x000fe200078e9612 */
[----:B------:R-:W-:Y:S02]  /*3650*/  VIADD R18, R3, 0x1 ;  /* 0x0000000103127836 */ /* 0x000fe40000000000 */
[----:B------:R-:W-:-:S02]  /*3660*/  IMAD.IADD R6, R10, 0x1, R9 ;  /* 0x000000010a067824 */ /* 0x000fc400078e0209 */
        /* <DEDUP_REMOVED lines=11> */
[C-C-:B------:R-:W-:Y:S02]  /*3720*/  SHF.L.W.U32.HI R20, R7.reuse, 0xf, R7.reuse ;  /* 0x0000000f07147819 */ /* 0x140fe40000010e07 */
[--C-:B------:R-:W-:Y:S02]  /*3730*/  SHF.L.W.U32.HI R23, R7, 0xd, R7.reuse ;  /* 0x0000000d07177819 */ /* 0x100fe40000010e07 */
[----:B0-----:R-:W-:Y:S02]  /*3740*/  SHF.R.U32.HI R7, RZ, 0xa, R7 ;  /* 0x0000000aff077819 */ /* 0x001fe40000011607 */
        /* <DEDUP_REMOVED lines=30> */
[----:B------:R-:W-:Y:S01]  /*3930*/  IADD3 R8, PT, PT, R9, R14, R4 ;  /* 0x0000000e09087210 */ /* 0x000fe20007ffe004 */
[----:B------:R-:W-:Y:S01]  /*3940*/  VIADD R4, R3, 0x5 ;  /* 0x0000000503047836 */ /* 0x000fe20000000000 */
[----:B------:R-:W-:Y:S01]  /*3950*/  LOP3.LUT R15, R19, R15, R16, 0x96, !PT ;  /* 0x0000000f130f7212 */ /* 0x000fe200078e9610 */
[----:B------:R-:W-:Y:S02]  /*3960*/  IMAD.IADD R14, R6, 0x1, R5 ;  /* 0x00000001060e7824 */ /* 0x000fe400078e0205 */
[----:B------:R-:W-:-:S02]  /*3970*/  IMAD R9, R4, 0x4, R1 ;  /* 0x0000000404097824 */ /* 0x000fc400078e0201 */
[----:B------:R-:W-:-:S05]  /*3980*/  IMAD.IADD R15, R15, 0x1, R8 ;  /* 0x000000010f0f7824 */ /* 0x000fca00078e0208 */
[----:B------:R0:W-:Y:S04]  /*3990*/  STL.128 [R18+0x1c], R12 ;  /* 0x00001c0c12007387 */ /* 0x0001e80000100c00 */
[----:B------:R-:W2:Y:S04]  /*39a0*/  LDL R19, [R9] ;  /* 0x0000000009137983 */ /* 0x000ea80000100800 */
[----:B------:R-:W3:Y:S04]  /*39b0*/  LDL R21, [R9+-0x20] ;  /* 0xffffe00009157983 */ /* 0x000ee80000100800 */
[----:B------:R-:W4:Y:S04]  /*39c0*/  LDL.64 R6, [R9+-0x1c] ;  /* 0xffffe40009067983 */ /* 0x000f280000100a00 */
[----:B------:R-:W5:Y:S04]  /*39d0*/  LDL.64 R4, [R9+0x4] ;  /* 0x0000040009047983 */ /* 0x000f680000100a00 */
[----:B------:R-:W5:Y:S01]  /*39e0*/  LDL R8, [R9+-0x14] ;  /* 0xffffec0009087983 */ /* 0x000f620000100800 */
[C-C-:B------:R-:W-:Y:S01]  /*39f0*/  SHF.L.W.U32.HI R10, R14.reuse, 0xf, R14.reuse ;  /* 0x0000000f0e0a7819 */ /* 0x140fe20000010e0e */
[----:B------:R-:W-:Y:S01]  /*3a00*/  VIADD R3, R3, 0x10 ;  /* 0x0000001003037836 */ /* 0x000fe20000000000 */
[----:B------:R-:W-:-:S02]  /*3a10*/  SHF.L.W.U32.HI R11, R14, 0xd, R14 ;  /* 0x0000000d0e0b7819 */ /* 0x000fc40000010e0e */
[----:B------:R-:W-:Y:S02]  /*3a20*/  SHF.R.U32.HI R16, RZ, 0xa, R14 ;  /* 0x0000000aff107819 */ /* 0x000fe4000001160e */
[C-C-:B------:R-:W-:Y:S02]  /*3a30*/  SHF.L.W.U32.HI R20, R15.reuse, 0xf, R15.reuse ;  /* 0x0000000f0f147819 */ /* 0x140fe40000010e0f */
[----:B------:R-:W-:Y:S02]  /*3a40*/  SHF.L.W.U32.HI R23, R15, 0xd, R15 ;  /* 0x0000000d0f177819 */ /* 0x000fe40000010e0f */
[----:B------:R-:W-:Y:S02]  /*3a50*/  LOP3.LUT R10, R16, R10, R11, 0x96, !PT ;  /* 0x0000000a100a7212 */ /* 0x000fe400078e960b */
[----:B0-----:R-:W-:Y:S02]  /*3a60*/  SHF.R.U32.HI R15, RZ, 0xa, R15 ;  /* 0x0000000aff0f7819 */ /* 0x001fe4000001160f */
[----:B------:R-:W-:-:S02]  /*3a70*/  ISETP.NE.AND P0, PT, R3, 0x40, PT ;  /* 0x000000400300780c */ /* 0x000fc40003f05270 */
        /* <DEDUP_REMOVED lines=27> */
[----:B------:R-:W-:Y:S02]  /*3c30*/  LOP3.LUT R11, R13, R11, R16, 0x96, !PT ;  /* 0x0000000b0d0b7212 */ /* 0x000fe400078e9610 */
[----:B------:R-:W-:Y:S01]  /*3c40*/  IADD3 R6, PT, PT, R6, R10, R5 ;  /* 0x0000000a06067210 */ /* 0x000fe20007ffe005 */
[----:B------:R-:W-:Y:S01]  /*3c50*/  IMAD.MOV.U32 R5, RZ, RZ, R14 ;  /* 0x000000ffff057224 */ /* 0x000fe200078e000e */
[----:B------:R-:W-:Y:S02]  /*3c60*/  IADD3 R12, PT, PT, R7, R15, R12 ;  /* 0x0000000f070c7210 */ /* 0x000fe40007ffe00c */
[----:B------:R-:W-:Y:S01]  /*3c70*/  LOP3.LUT R17, R19, R17, R18, 0x96, !PT ;  /* 0x0000001113117212 */ /* 0x000fe200078e9612 */
[----:B------:R-:W-:-:S04]  /*3c80*/  IMAD.IADD R6, R11, 0x1, R6 ;  /* 0x000000010b067824 */ /* 0x000fc800078e0206 */
[----:B------:R-:W-:-:S05]  /*3c90*/  IMAD.IADD R7, R17, 0x1, R12 ;  /* 0x0000000111077824 */ /* 0x000fca00078e020c */
[----:B------:R0:W-:Y:S01]  /*3ca0*/  STL.128 [R9+0x1c], R4 ;  /* 0x00001c0409007387 */ /* 0x0001e20000100c00 */
[----:B------:R-:W-:Y:S05]  /*3cb0*/  @P0 BRA `(.L_x_27) ;  /* 0xfffffff000f00947 */ /* 0x000fea000383ffff */
[----:B------:R-:W-:Y:S05]  /*3cc0*/  BSYNC.RECONVERGENT B2 ;  /* 0x0000000000027941 */ /* 0x000fea0003800200 */
.L_x_26:
        /* <DEDUP_REMOVED lines=8> */
[----:B0-----:R-:W2:Y:S04]  /*3d50*/  LD.E.64 R8, desc[UR4][R32.64+0x50] ;  /* 0x0000500420087980 */ /* 0x001ea8000c101b00 */
        /* <DEDUP_REMOVED lines=13> */
.L_x_29:
        /* <DEDUP_REMOVED lines=70> */
.L_x_28:
        /* <DEDUP_REMOVED lines=18> */
[----:B------:R-:W-:-:S02]  /*43b0*/  R2UR UR13, R31 ;  /* 0x000000001f0d72ca */ /* 0x000fc400000e0000 */
[C---:B------:R-:W-:Y:S01]  /*43c0*/  R2UR UR14, R30.reuse ;  /* 0x000000001e0e72ca */ /* 0x040fe200000e0000 */
[----:B------:R0:W-:Y:S01]  /*43d0*/  ST.E.64 desc[UR6][R32.64+0x58], R10 ;  /* 0x0000580a20007985 */ /* 0x0001e2000c101b06 */
[C---:B------:R-:W-:Y:S02]  /*43e0*/  R2UR UR15, R31.reuse ;  /* 0x000000001f0f72ca */ /* 0x040fe400000e0000 */
[C---:B------:R-:W-:Y:S01]  /*43f0*/  R2UR UR16, R30.reuse ;  /* 0x000000001e1072ca */ /* 0x040fe200000e0000 */
[----:B------:R0:W-:Y:S01]  /*4400*/  ST.E.64 desc[UR8][R32.64+0x60], R12 ;  /* 0x0000600c20007985 */ /* 0x0001e2000c101b08 */
[C---:B------:R-:W-:Y:S02]  /*4410*/  R2UR UR17, R31.reuse ;  /* 0x000000001f1172ca */ /* 0x040fe400000e0000 */
[----:B------:R-:W-:Y:S01]  /*4420*/  R2UR UR18, R30 ;  /* 0x000000001e1272ca */ /* 0x000fe200000e0000 */
[----:B------:R0:W-:Y:S01]  /*4430*/  ST.E.64 desc[UR10][R32.64+0x68], R14 ;  /* 0x0000680e20007985 */ /* 0x0001e2000c101b0a */
[----:B------:R-:W-:-:S02]  /*4440*/  R2UR UR19, R31 ;  /* 0x000000001f1372ca */ /* 0x000fc400000e0000 */
[C---:B------:R-:W-:Y:S01]  /*4450*/  R2UR UR20, R30.reuse ;  /* 0x000000001e1472ca */ /* 0x040fe200000e0000 */
[----:B------:R0:W-:Y:S01]  /*4460*/  ST.E.64 desc[UR12][R32.64], RZ ;  /* 0x000000ff20007985 */ /* 0x0001e2000c101b0c */
[C---:B------:R-:W-:Y:S02]  /*4470*/  R2UR UR21, R31.reuse ;  /* 0x000000001f1572ca */ /* 0x040fe400000e0000 */
[C---:B------:R-:W-:Y:S01]  /*4480*/  R2UR UR22, R30.reuse ;  /* 0x000000001e1672ca */ /* 0x040fe200000e0000 */
[----:B------:R0:W-:Y:S01]  /*4490*/  ST.E.64 desc[UR14][R32.64+0x8], RZ ;  /* 0x000008ff20007985 */ /* 0x0001e2000c101b0e */
[C---:B------:R-:W-:Y:S02]  /*44a0*/  R2UR UR23, R31.reuse ;  /* 0x000000001f1772ca */ /* 0x040fe400000e0000 */
[----:B------:R-:W-:Y:S01]  /*44b0*/  R2UR UR24, R30 ;  /* 0x000000001e1872ca */ /* 0x000fe200000e0000 */
[----:B------:R0:W-:Y:S01]  /*44c0*/  ST.E.64 desc[UR16][R32.64+0x10], RZ ;  /* 0x000010ff20007985 */ /* 0x0001e2000c101b10 */
[----:B------:R-:W-:-:S03]  /*44d0*/  R2UR UR25, R31 ;  /* 0x000000001f1972ca */ /* 0x000fc600000e0000 */
[----:B------:R0:W-:Y:S04]  /*44e0*/  ST.E.64 desc[UR18][R32.64+0x18], RZ ;  /* 0x000018ff20007985 */ /* 0x0001e8000c101b12 */
[----:B------:R0:W-:Y:S04]  /*44f0*/  ST.E.64 desc[UR20][R32.64+0x20], RZ ;  /* 0x000020ff20007985 */ /* 0x0001e8000c101b14 */
[----:B------:R0:W-:Y:S04]  /*4500*/  ST.E.64 desc[UR22][R32.64+0x28], RZ ;  /* 0x000028ff20007985 */ /* 0x0001e8000c101b16 */
[----:B------:R0:W-:Y:S02]  /*4510*/  ST.E.64 desc[UR24][R32.64+0x30], RZ ;  /* 0x000030ff20007985 */ /* 0x0001e4000c101b18 */
.L_x_14:
[----:B------:R-:W-:Y:S05]  /*4520*/  BSYNC.RECONVERGENT B1 ;  /* 0x0000000000017941 */ /* 0x000fea0003800200 */
.L_x_12:
[C---:B------:R-:W-:Y:S02]  /*4530*/  R2UR UR4, R30.reuse ;  /* 0x000000001e0472ca */ /* 0x040fe400000e0000 */
[C---:B------:R-:W-:Y:S02]  /*4540*/  R2UR UR5, R31.reuse ;  /* 0x000000001f0572ca */ /* 0x040fe400000e0000 */
[C---:B------:R-:W-:Y:S02]  /*4550*/  R2UR UR6, R30.reuse ;  /* 0x000000001e0672ca */ /* 0x040fe400000e0000 */
[C---:B------:R-:W-:Y:S02]  /*4560*/  R2UR UR7, R31.reuse ;  /* 0x000000001f0772ca */ /* 0x040fe400000e0000 */
[----:B------:R-:W-:Y:S02]  /*4570*/  R2UR UR8, R30 ;  /* 0x000000001e0872ca */ /* 0x000fe400000e0000 */
[----:B------:R-:W-:-:S02]  /*4580*/  R2UR UR9, R31 ;  /* 0x000000001f0972ca */ /* 0x000fc400000e0000 */
[C---:B------:R-:W-:Y:S02]  /*4590*/  R2UR UR10, R30.reuse ;  /* 0x000000001e0a72ca */ /* 0x040fe400000e0000 */
[C---:B------:R-:W-:Y:S01]  /*45a0*/  R2UR UR11, R31.reuse ;  /* 0x000000001f0b72ca */ /* 0x040fe200000e0000 */
[----:B------:R-:W5:Y:S01]  /*45b0*/  LD.E R7, desc[UR4][R32.64+0x40] ;  /* 0x0000400420077980 */ /* 0x000f62000c101900 */
[C---:B------:R-:W-:Y:S02]  /*45c0*/  R2UR UR12, R30.reuse ;  /* 0x000000001e0c72ca */ /* 0x040fe400000e0000 */
[C---:B------:R-:W-:Y:S01]  /*45d0*/  R2UR UR13, R31.reuse ;  /* 0x000000001f0d72ca */ /* 0x040fe200000e0000 */
[----:B01234-:R-:W5:Y:S01]  /*45e0*/  LD.E.64 R4, desc[UR6][R32.64+0x48] ;  /* 0x0000480620047980 */ /* 0x01ff62000c101b00 */
[----:B------:R-:W-:Y:S02]  /*45f0*/  R2UR UR14, R30 ;  /* 0x000000001e0e72ca */ /* 0x000fe400000e0000 */
[----:B------:R-:W-:Y:S01]  /*4600*/  R2UR UR15, R31 ;  /* 0x000000001f0f72ca */ /* 0x000fe200000e0000 */
[----:B------:R-:W2:Y:S04]  /*4610*/  LD.E R8, desc[UR8][R32.64] ;  /* 0x0000000820087980 */ /* 0x000ea8000c101900 */
[----:B------:R-:W2:Y:S04]  /*4620*/  LD.E R9, desc[UR10][R32.64+0x4] ;  /* 0x0000040a20097980 */ /* 0x000ea8000c101900 */
[----:B------:R-:W2:Y:S04]  /*4630*/  LD.E R10, desc[UR12][R32.64+0x8] ;  /* 0x0000080c200a7980 */ /* 0x000ea8000c101900 */
[----:B------:R-:W2:Y:S01]  /*4640*/  LD.E R11, desc[UR14][R32.64+0xc] ;  /* 0x00000c0e200b7980 */ /* 0x000ea2000c101900 */
[----:B-----5:R-:W-:-:S05]  /*4650*/  LEA R7, P0, R7, R4, 0x5 ;  /* 0x0000000407077211 */ /* 0x020fca00078028ff */
[----:B------:R-:W-:Y:S02]  /*4660*/  IMAD.X R6, RZ, RZ, R5, P0 ;  /* 0x000000ffff067224 */ /* 0x000fe400000e0605 */
[----:B------:R-:W-:Y:S02]  /*4670*/  IMAD.MOV.U32 R4, RZ, RZ, R7 ;  /* 0x000000ffff047224 */ /* 0x000fe400078e0007 */
[----:B------:R-:W-:Y:S01]  /*4680*/  IMAD.MOV.U32 R5, RZ, RZ, R6 ;  /* 0x000000ffff057224 */ /* 0x000fe200078e0006 */
[----:B------:R-:W-:Y:S04]  /*4690*/  ST.E.64 desc[UR6][R32.64+0x38], R6 ;  /* 0x0000380620007985 */ /* 0x000fe8000c101b06 */
[----:B------:R0:W-:Y:S04]  /*46a0*/  ST.E.64 desc[UR4][R32.64+0x48], R4 ;  /* 0x0000480420007985 */ /* 0x0001e8000c101b04 */
[----:B--2---:R1:W-:Y:S04]  /*46b0*/  STL.128 [R1], R8 ;  /* 0x0000000801007387 */ /* 0x0043e80000100c00 */
        /* <DEDUP_REMOVED lines=11> */
[----:B------:R-:W2:Y:S01]  /*4770*/  LD.E R4, desc[UR4][R32.64+0x30] ;  /* 0x0000300420047980 */ /* 0x000ea2000c101900 */
[----:B------:R-:W-:Y:S01]  /*4780*/  BSSY.RECONVERGENT B1, `(.L_x_30) ;  /* 0x00000c7000017945 */ /* 0x000fe20003800200 */
[----:B------:R-:W-:-:S02]  /*4790*/  IMAD.MOV.U32 R3, RZ, RZ, 0x10 ;  /* 0x00000010ff037424 */ /* 0x000fc400078e00ff */
[----:B--2---:R1:W-:Y:S05]  /*47a0*/  STL.128 [R1+0x30], R4 ;  /* 0x0000300401007387 */ /* 0x0043ea0000100c00 */
.L_x_31:
        /* <DEDUP_REMOVED lines=197> */
.L_x_30:
        /* <DEDUP_REMOVED lines=11> */
[----:B------:R-:W0:Y:S01]  /*54b0*/  LD.E.64 R12, desc[UR10][R32.64+0x68] ;  /* 0x0000680a200c7980 */ /* 0x000e22000c101b00 */
        /* <DEDUP_REMOVED lines=8> */
[----:B0-----:R-:W-:Y:S02]  /*5540*/  IMAD.MOV.U32 R4, RZ, RZ, R13 ;  /* 0x000000ffff047224 */ /* 0x001fe400078e000d */
[----:B------:R-:W-:-:S07]  /*5550*/  IMAD.MOV.U32 R3, RZ, RZ, R12 ;  /* 0x000000ffff037224 */ /* 0x000fce00078e000c */
.L_x_33:
        /* <DEDUP_REMOVED lines=59> */
[C-C-:B------:R-:W-:Y:S02]  /*5910*/  SHF.L.W.U32.HI R6, R42.reuse, 0x1e, R42.reuse ;  /* 0x0000001e2a067819 */ /* 0x140fe40000010e2a */
        /* <DEDUP_REMOVED lines=10> */
.L_x_32:
        /* <DEDUP_REMOVED lines=8> */
[----:B------:R-:W2:Y:S01]  /*5a40*/  LD.E R50, desc[UR4][R32.64+0x200e0] ;  /* 0x0200e00420327980 */ /* 0x000ea2000c101900 */
[C---:B------:R-:W-:Y:S02]  /*5a50*/  R2UR UR12, R30.reuse ;  /* 0x000000001e0c72ca */ /* 0x040fe400000e0000 */
[C---:B------:R-:W-:Y:S01]  /*5a60*/  R2UR UR13, R31.reuse ;  /* 0x000000001f0d72ca */ /* 0x040fe200000e0000 */
[----:B------:R-:W3:Y:S01]  /*5a70*/  LD.E R48, desc[UR6][R32.64+0x200e4] ;  /* 0x0200e40620307980 */ /* 0x000ee2000c101900 */
[C---:B------:R-:W-:Y:S02]  /*5a80*/  R2UR UR14, R30.reuse ;  /* 0x000000001e0e72ca */ /* 0x040fe400000e0000 */
[----:B------:R-:W-:Y:S01]  /*5a90*/  R2UR UR15, R31 ;  /* 0x000000001f0f72ca */ /* 0x000fe200000e0000 */
[----:B------:R-:W4:Y:S01]  /*5aa0*/  LD.E R46, desc[UR8][R32.64+0x200e8] ;  /* 0x0200e808202e7980 */ /* 0x000f22000c101900 */
[----:B------:R-:W-:-:S02]  /*5ab0*/  R2UR UR16, R30 ;  /* 0x000000001e1072ca */ /* 0x000fc400000e0000 */
[C---:B------:R-:W-:Y:S01]  /*5ac0*/  R2UR UR17, R31.reuse ;  /* 0x000000001f1172ca */ /* 0x040fe200000e0000 */
[----:B------:R-:W5:Y:S01]  /*5ad0*/  LD.E R44, desc[UR10][R32.64+0x200ec] ;  /* 0x0200ec0a202c7980 */ /* 0x000f62000c101900 */
[C---:B------:R-:W-:Y:S02]  /*5ae0*/  R2UR UR18, R30.reuse ;  /* 0x000000001e1272ca */ /* 0x040fe400000e0000 */
[C---:B------:R-:W-:Y:S01]  /*5af0*/  R2UR UR19, R31.reuse ;  /* 0x000000001f1372ca */ /* 0x040fe200000e0000 */
[----:B------:R-:W5:Y:S01]  /*5b00*/  LD.E R40, desc[UR12][R32.64+0x200f0] ;  /* 0x0200f00c20287980 */ /* 0x000f62000c101900 */
[C---:B------:R-:W-:Y:S02]  /*5b10*/  R2UR UR20, R30.reuse ;  /* 0x000000001e1472ca */ /* 0x040fe400000e0000 */
[----:B------:R-:W-:Y:S01]  /*5b20*/  R2UR UR21, R31 ;  /* 0x000000001f1572ca */ /* 0x000fe200000e0000 */
[----:B------:R-:W5:Y:S01]  /*5b30*/  LD.E R5, desc[UR4][R32.64+0x200f4] ;  /* 0x0200f40420057980 */ /* 0x000f62000c101900 */
        /* <DEDUP_REMOVED lines=10> */
[----:B------:R-:W-:Y:S01]  /*5be0*/  R2UR UR29, R31 ;  /* 0x000000001f1d72ca */ /* 0x000fe200000e0000 */
        /* <DEDUP_REMOVED lines=12> */
[----:B------:R-:W-:-:S02]  /*5cb0*/  IMAD.IADD R39, R39, 0x1, R42 ;  /* 0x0000000127277824 */ /* 0x000fc400078e022a */
[----:B------:R-:W-:Y:S02]  /*5cc0*/  IMAD.IADD R29, R22, 0x1, R15 ;  /* 0x00000001161d7824 */ /* 0x000fe400078e020f */
[----:B------:R-:W-:Y:S02]  /*5cd0*/  IMAD.IADD R23, R23, 0x1, R14 ;  /* 0x0000000117177824 */ /* 0x000fe400078e020e */
[----:B------:R-:W-:Y:S02]  /*5ce0*/  IMAD.MOV.U32 R42, RZ, RZ, 0x6a09e667 ;  /* 0x6a09e667ff2a7424 */ /* 0x000fe400078e00ff */
[----:B------:R-:W-:Y:S02]  /*5cf0*/  IMAD.MOV.U32 R43, RZ, RZ, -0x4498517b ;  /* 0xbb67ae85ff2b7424 */ /* 0x000fe400078e00ff */
[----:B------:R-:W-:Y:S02]  /*5d00*/  IMAD.MOV.U32 R14, RZ, RZ, 0x3c6ef372 ;  /* 0x3c6ef372ff0e7424 */ /* 0x000fe400078e00ff */
[----:B------:R-:W-:Y:S01]  /*5d10*/  IMAD.MOV.U32 R15, RZ, RZ, -0x5ab00ac6 ;  /* 0xa54ff53aff0f7424 */ /* 0x000fe200078e00ff */
[----:B------:R0:W-:Y:S01]  /*5d20*/  ST.E.64 desc[UR4][R32.64+0x50], R42 ;  /* 0x0000502a20007985 */ /* 0x0001e2000c101b04 */
[----:B------:R-:W-:-:S02]  /*5d30*/  IMAD.IADD R41, R38, 0x1, R21 ;  /* 0x0000000126297824 */ /* 0x000fc400078e0215 */
[----:B------:R-:W-:Y:S01]  /*5d40*/  IMAD.IADD R21, R12, 0x1, R3 ;  /* 0x000000010c157824 */ /* 0x000fe200078e0203 */
[----:B------:R1:W-:Y:S01]  /*5d50*/  ST.E.64 desc[UR6][R32.64+0x58], R14 ;  /* 0x0000580e20007985 */ /* 0x0003e2000c101b06 */
[----:B------:R-:W-:Y:S02]  /*5d60*/  IMAD.IADD R3, R13, 0x1, R4 ;  /* 0x000000010d037824 */ /* 0x000fe400078e0204 */
[----:B------:R-:W-:Y:S02]  /*5d70*/  IMAD.IADD R37, R34, 0x1, R17 ;  /* 0x0000000122257824 */ /* 0x000fe400078e0211 */
[----:B0-----:R-:W-:Y:S01]  /*5d80*/  IMAD.MOV.U32 R43, RZ, RZ, 0x36363636 ;  /* 0x36363636ff2b7424 */ /* 0x001fe200078e00ff */
[----:B-1----:R-:W-:-:S04]  /*5d90*/  LOP3.LUT R15, R39, 0x36363636, RZ, 0x3c, !PT ;  /* 0x36363636270f7812 */ /* 0x002fc800078e3cff */
[----:B------:R-:W-:Y:S01]  /*5da0*/  ST.E desc[UR10][R32.64+0x20174], R43 ;  /* 0x0201742b20007985 */ /* 0x000fe2000c10190a */
[----:B------:R-:W-:Y:S01]  /*5db0*/  IMAD.IADD R35, R35, 0x1, R16 ;  /* 0x0000000123237824 */ /* 0x000fe200078e0210 */
[----:B------:R-:W-:Y:S02]  /*5dc0*/  LOP3.LUT R4, R3, 0x36363636, RZ, 0x3c, !PT ;  /* 0x3636363603047812 */ /* 0x000fe400078e3cff */
[----:B------:R-:W-:Y:S04]  /*5dd0*/  ST.E desc[UR12][R32.64+0x20178], R43 ;  /* 0x0201782b20007985 */ /* 0x000fe8000c10190c */
[----:B------:R-:W-:Y:S04]  /*5de0*/  ST.E desc[UR14][R32.64+0x2017c], R43 ;  /* 0x02017c2b20007985 */ /* 0x000fe8000c10190e */
[----:B------:R-:W-:Y:S04]  /*5df0*/  ST.E desc[UR16][R32.64+0x20180], R43 ;  /* 0x0201802b20007985 */ /* 0x000fe8000c101910 */
[----:B------:R-:W-:Y:S04]  /*5e00*/  ST.E desc[UR18][R32.64+0x20184], R43 ;  /* 0x0201842b20007985 */ /* 0x000fe8000c101912 */
[----:B------:R-:W-:Y:S04]  /*5e10*/  ST.E desc[UR20][R32.64+0x20188], R43 ;  /* 0x0201882b20007985 */ /* 0x000fe8000c101914 */
[----:B------:R-:W-:Y:S04]  /*5e20*/  ST.E desc[UR22][R32.64+0x2018c], R43 ;  /* 0x02018c2b20007985 */ /* 0x000fe8000c101916 */
[----:B------:R0:W-:Y:S04]  /*5e30*/  ST.E desc[UR24][R32.64+0x20190], R43 ;  /* 0x0201902b20007985 */ /* 0x0001e8000c101918 */
[----:B------:R1:W-:Y:S01]  /*5e40*/  ST.E desc[UR6][R32.64+0x20158], R15 ;  /* 0x0201580f20007985 */ /* 0x0003e2000c101906 */
[----:B------:R-:W-:Y:S01]  /*5e50*/  IMAD.MOV.U32 R16, RZ, RZ, 0x510e527f ;  /* 0x510e527fff107424 */ /* 0x000fe200078e00ff */
[----:B0-----:R-:W-:-:S02]  /*5e60*/  LOP3.LUT R43, R21, 0x36363636, RZ, 0x3c, !PT ;  /* 0x36363636152b7812 */ /* 0x001fc400078e3cff */
[----:B-1----:R-:W-:-:S03]  /*5e70*/  LOP3.LUT R15, R29, 0x36363636, RZ, 0x3c, !PT ;  /* 0x363636361d0f7812 */ /* 0x002fc600078e3cff */
[----:B------:R-:W-:Y:S01]  /*5e80*/  ST.E desc[UR10][R32.64+0x2016c], R43 ;  /* 0x02016c2b20007985 */ /* 0x000fe2000c10190a */
[----:B------:R-:W-:-:S03]  /*5e90*/  IMAD.MOV.U32 R17, RZ, RZ, -0x64fa9774 ;  /* 0x9b05688cff117424 */ /* 0x000fc600078e00ff */
[----:B------:R-:W-:Y:S01]  /*5ea0*/  ST.E desc[UR6][R32.64+0x20164], R15 ;  /* 0x0201640f20007985 */ /* 0x000fe2000c101906 */
[----:B------:R-:W-:-:S03]  /*5eb0*/  IMAD.MOV.U32 R12, RZ, RZ, 0x1f83d9ab ;  /* 0x1f83d9abff0c7424 */ /* 0x000fc600078e00ff */
[----:B------:R-:W-:Y:S01]  /*5ec0*/  ST.E desc[UR12][R32.64+0x20170], R4 ;  /* 0x0201700420007985 */ /* 0x000fe2000c10190c */
[----:B------:R-:W-:-:S03]  /*5ed0*/  IMAD.MOV.U32 R13, RZ, RZ, 0x5be0cd19 ;  /* 0x5be0cd19ff0d7424 */ /* 0x000fc600078e00ff */
[----:B------:R-:W-:Y:S04]  /*5ee0*/  ST.E desc[UR4][R32.64+0x2034c], R41 ;  /* 0x02034c2920007985 */ /* 0x000fe8000c101904 */
[----:B------:R-:W-:Y:S04]  /*5ef0*/  ST.E desc[UR6][R32.64+0x20350], R39 ;  /* 0x0203502720007985 */ /* 0x000fe8000c101906 */
[----:B------:R-:W-:Y:S04]  /*5f00*/  ST.E desc[UR8][R32.64+0x20354], R37 ;  /* 0x0203542520007985 */ /* 0x000fe8000c101908 */
[----:B------:R-:W-:Y:S04]  /*5f10*/  ST.E desc[UR10][R32.64+0x20358], R35 ;  /* 0x0203582320007985 */ /* 0x000fe8000c10190a */
[----:B------:R-:W-:Y:S04]  /*5f20*/  ST.E desc[UR12][R32.64+0x2035c], R29 ;  /* 0x02035c1d20007985 */ /* 0x000fe8000c10190c */
[----:B------:R-:W-:Y:S04]  /*5f30*/  ST.E desc[UR14][R32.64+0x20360], R23 ;  /* 0x0203601720007985 */ /* 0x000fe8000c10190e */
[----:B------:R-:W-:Y:S04]  /*5f40*/  ST.E desc[UR16][R32.64+0x20364], R21 ;  /* 0x0203641520007985 */ /* 0x000fe8000c101910 */
[----:B------:R-:W-:Y:S04]  /*5f50*/  ST.E desc[UR18][R32.64+0x20368], R3 ;  /* 0x0203680320007985 */ /* 0x000fe8000c101912 */
[----:B------:R-:W-:Y:S04]  /*5f60*/  ST.E desc[UR26][R32.64+0x40], RZ ;  /* 0x000040ff20007985 */ /* 0x000fe8000c10191a */
[----:B------:R-:W-:Y:S04]  /*5f70*/  ST.E.64 desc[UR28][R32.64+0x48], RZ ;  /* 0x000048ff20007985 */ /* 0x000fe8000c101b1c */
[----:B------:R0:W-:Y:S04]  /*5f80*/  ST.E.64 desc[UR8][R32.64+0x60], R16 ;  /* 0x0000601020007985 */ /* 0x0001e8000c101b08 */
[----:B------:R1:W-:Y:S01]  /*5f90*/  ST.E.64 desc[UR4][R32.64+0x68], R12 ;  /* 0x0000680c20007985 */ /* 0x0003e2000c101b04 */
[----:B0-----:R-:W-:-:S02]  /*5fa0*/  LOP3.LUT R17, R37, 0x36363636, RZ, 0x3c, !PT ;  /* 0x3636363625117812 */ /* 0x001fc400078e3cff */
[----:B-1----:R-:W-:-:S03]  /*5fb0*/  LOP3.LUT R13, R41, 0x36363636, RZ, 0x3c, !PT ;  /* 0x36363636290d7812 */ /* 0x002fc600078e3cff */
[----:B------:R0:W-:Y:S04]  /*5fc0*/  ST.E desc[UR8][R32.64+0x2015c], R17 ;  /* 0x02015c1120007985 */ /* 0x0001e8000c101908 */
[----:B------:R1:W-:Y:S01]  /*5fd0*/  ST.E desc[UR4][R32.64+0x20154], R13 ;  /* 0x0201540d20007985 */ /* 0x0003e2000c101904 */
[----:B------:R-:W-:Y:S01]  /*5fe0*/  BSSY.RECONVERGENT B2, `(.L_x_34) ;  /* 0x000018b000027945 */ /* 0x000fe20003800200 */
[----:B0-----:R-:W-:Y:S02]  /*5ff0*/  LOP3.LUT R17, R23, 0x36363636, RZ, 0x3c, !PT ;  /* 0x3636363617117812 */ /* 0x001fe400078e3cff */
[----:B-1----:R-:W-:-:S03]  /*6000*/  LOP3.LUT R13, R35, 0x36363636, RZ, 0x3c, !PT ;  /* 0x36363636230d7812 */ /* 0x002fc600078e3cff */
[----:B------:R0:W-:Y:S04]  /*6010*/  ST.E desc[UR8][R32.64+0x20168], R17 ;  /* 0x0201681120007985 */ /* 0x0001e8000c101908 */
[----:B------:R1:W-:Y:S01]  /*6020*/  ST.E desc[UR4][R32.64+0x20160], R13 ;  /* 0x0201600d20007985 */ /* 0x0003e2000c101904 */
[----:B0-----:R-:W-:Y:S02]  /*6030*/  IMAD.MOV.U32 R17, RZ, RZ, RZ ;  /* 0x000000ffff117224 */ /* 0x001fe400078e00ff */
[----:B-1----:R-:W-:Y:S01]  /*6040*/  IMAD.MOV.U32 R13, RZ, RZ, RZ ;  /* 0x000000ffff0d7224 */ /* 0x002fe200078e00ff */
        /* <DEDUP_REMOVED lines=21> */
.L_x_41:
        /* <DEDUP_REMOVED lines=46> */
.L_x_38:
        /* <DEDUP_REMOVED lines=151> */
[--C-:B------:R-:W-:Y:S01]  /*6df0*/  SHF.L.W.U32.HI R10, R14, 0xf, R14.reuse ;  /* 0x0000000f0e0a7819 */ /* 0x100fe20000010e0e */
[----:B------:R-:W-:Y:S01]  /*6e00*/  VIADD R16, R16, 0x10 ;  /* 0x0000001010107836 */ /* 0x000fe20000000000 */
[----:B------:R-:W-:-:S02]  /*6e10*/  SHF.L.W.U32.HI R11, R14, 0xd, R14 ;  /* 0x0000000d0e0b7819 */ /* 0x000fc40000010e0e */
[----:B------:R-:W-:Y:S02]  /*6e20*/  SHF.R.U32.HI R18, RZ, 0xa, R14 ;  /* 0x0000000aff127819 */ /* 0x000fe4000001160e */
[C-C-:B------:R-:W-:Y:S02]  /*6e30*/  SHF.L.W.U32.HI R34, R15.reuse, 0xf, R15.reuse ;  /* 0x0000000f0f227819 */ /* 0x140fe40000010e0f */
[--C-:B------:R-:W-:Y:S02]  /*6e40*/  SHF.L.W.U32.HI R45, R15, 0xd, R15.reuse ;  /* 0x0000000d0f2d7819 */ /* 0x100fe40000010e0f */
[----:B0-----:R-:W-:Y:S02]  /*6e50*/  SHF.R.U32.HI R15, RZ, 0xa, R15 ;  /* 0x0000000aff0f7819 */ /* 0x001fe4000001160f */
[----:B------:R-:W-:Y:S02]  /*6e60*/  LOP3.LUT R10, R18, R10, R11, 0x96, !PT ;  /* 0x0000000a120a7212 */ /* 0x000fe400078e960b */
[----:B------:R-:W-:-:S02]  /*6e70*/  LOP3.LUT R15, R15, R34, R45, 0x96, !PT ;  /* 0x000000220f0f7212 */ /* 0x000fc400078e962d */
[----:B------:R-:W-:Y:S02]  /*6e80*/  ISETP.NE.AND P1, PT, R16, 0x40, PT ;  /* 0x000000401000780c */ /* 0x000fe40003f25270 */
        /* <DEDUP_REMOVED lines=36> */
.L_x_37:
        /* <DEDUP_REMOVED lines=9> */
[----:B0-----:R-:W3:Y:S04]  /*7160*/  LD.E.64 R8, desc[UR6][R32.64+0x58] ;  /* 0x0000580620087980 */ /* 0x001ee8000c101b00 */
        /* <DEDUP_REMOVED lines=12> */
.L_x_40:
        /* <DEDUP_REMOVED lines=15> */
[----:B------:R-:W-:Y:S01]  /*7320*/  IADD3 R42, PT, PT, R16, R42, R44 ;  /* 0x0000002a102a7210 */ /* 0x000fe20007ffe02c */
[----:B------:R-:W-:-:S05]  /*7330*/  VIADD R36, R36, 0x4 ;  /* 0x0000000424247836 */ /* 0x000fca0000000000 */
[----:B------:R-:W-:Y:S02]  /*7340*/  ISETP.NE.AND P1, PT, R36, 0x40, PT ;  /* 0x000000402400780c */ /* 0x000fe40003f25270 */
[----:B--2---:R-:W-:-:S05]  /*7350*/  IADD3 R53, PT, PT, R4, R42, R53 ;  /* 0x0000002a04357210 */ /* 0x004fca0007ffe035 */
[----:B------:R-:W-:-:S05]  /*7360*/  IMAD.IADD R16, R53, 0x1, R22 ;  /* 0x0000000135107824 */ /* 0x000fca00078e0216 */
[C-C-:B------:R-:W-:Y:S02]  /*7370*/  SHF.L.W.U32.HI R4, R16.reuse, 0x1a, R16.reuse ;  /* 0x0000001a10047819 */ /* 0x140fe40000010e10 */
[C-C-:B------:R-:W-:Y:S02]  /*7380*/  SHF.L.W.U32.HI R22, R16.reuse, 0x15, R16.reuse ;  /* 0x0000001510167819 */ /* 0x140fe40000010e10 */
[----:B0-----:R-:W-:Y:S02]  /*7390*/  SHF.L.W.U32.HI R19, R16, 0x7, R16 ;  /* 0x0000000710137819 */ /* 0x001fe40000010e10 */
[----:B------:R-:W-:Y:S02]  /*73a0*/  LOP3.LUT R18, R20, R16, R45, 0xb8, !PT ;  /* 0x0000001014127212 */ /* 0x000fe400078eb82d */
[----:B------:R-:W-:Y:S02]  /*73b0*/  LOP3.LUT R4, R19, R4, R22, 0x96, !PT ;  /* 0x0000000413047212 */ /* 0x000fe400078e9616 */
[----:B------:R-:W-:-:S02]  /*73c0*/  SHF.L.W.U32.HI R19, R49, 0x13, R49 ;  /* 0x0000001331137819 */ /* 0x000fc40000010e31 */
[----:B------:R-:W-:Y:S02]  /*73d0*/  IADD3 R42, PT, PT, R43, R4, R18 ;  /* 0x000000042b2a7210 */ /* 0x000fe40007ffe012 */
[C-C-:B------:R-:W-:Y:S02]  /*73e0*/  SHF.L.W.U32.HI R4, R49.reuse, 0x1e, R49.reuse ;  /* 0x0000001e31047819 */ /* 0x140fe40000010e31 */
[----:B------:R-:W-:Y:S02]  /*73f0*/  SHF.L.W.U32.HI R18, R49, 0xa, R49 ;  /* 0x0000000a31127819 */ /* 0x000fe40000010e31 */
[----:B---3--:R-:W-:Y:S02]  /*7400*/  IADD3 R38, PT, PT, R5, R42, R38 ;  /* 0x0000002a05267210 */ /* 0x008fe40007ffe026 */
        /* <DEDUP_REMOVED lines=40> */
.L_x_39:
        /* <DEDUP_REMOVED lines=30> */
.L_x_36:
[----:B------:R-:W-:Y:S05]  /*7870*/  BSYNC.RECONVERGENT B1 ;  /* 0x0000000000017941 */ /* 0x000fea0003800200 */
.L_x_35:
[----:B------:R-:W-:Y:S05]  /*7880*/  @P0 BRA `(.L_x_41) ;  /* 0xffffffe800440947 */ /* 0x000fea000383ffff */
[----:B------:R-:W-:Y:S05]  /*7890*/  BSYNC.RECONVERGENT B2 ;  /* 0x0000000000027941 */ /* 0x000fea0003800200 */
.L_x_34:
[----:B------:R-:W-:Y:S01]  /*78a0*/  ISETP.GT.U32.AND P0, PT, R13, 0xd, PT ;  /* 0x0000000d0d00780c */ /* 0x000fe20003f04070 */
[----:B------:R-:W-:-:S12]  /*78b0*/  BSSY.RECONVERGENT B1, `(.L_x_42) ;  /* 0x000025b000017945 */ /* 0x000fd80003800200 */
[----:B------:R-:W-:Y:S05]  /*78c0*/  @P0 BRA `(.L_x_43) ;  /* 0x0000000400240947 */ /* 0x000fea0003800000 */
[----:B------:R-:W-:Y:S01]  /*78d0*/  R2UR UR4, R30 ;  /* 0x000000001e0472ca */ /* 0x000fe200000e0000 */
[----:B0-----:R-:W-:Y:S01]  /*78e0*/  IMAD.MOV.U32 R7, RZ, RZ, -0x80000000 ;  /* 0x80000000ff077424 */ /* 0x001fe200078e00ff */
[----:B------:R-:W-:Y:S01]  /*78f0*/  R2UR UR5, R31 ;  /* 0x000000001f0572ca */ /* 0x000fe200000e0000 */
[C---:B------:R-:W-:Y:S01]  /*7900*/  IMAD.WIDE.U32 R4, R13.reuse, 0x4, R32 ;  /* 0x000000040d047825 */ /* 0x040fe200078e0020 */
[----:B------:R-:W-:-:S11]  /*7910*/  ISETP.NE.AND P0, PT, R13, 0xd, PT ;  /* 0x0000000d0d00780c */ /* 0x000fd60003f05270 */
[----:B------:R0:W-:Y:S02]  /*7920*/  ST.E desc[UR4][R4.64], R7 ;  /* 0x0000000704007985 */ /* 0x0001e4000c101904 */
[----:B------:R-:W-:Y:S05]  /*7930*/  @!P0 BRA `(.L_x_44) ;  /* 0x0000002400488947 */ /* 0x000fea0003800000 */
[C---:B------:R-:W-:Y:S01]  /*7940*/  ISETP.GT.U32.AND P0, PT, R13.reuse, 0x5, PT ;  /* 0x000000050d00780c */ /* 0x040fe20003f04070 */
[----:B------:R-:W-:Y:S01]  /*7950*/  BSSY.RECONVERGENT B2, `(.L_x_45) ;  /* 0x000001e000027945 */ /* 0x000fe20003800200 */
[----:B------:R-:W-:-:S04]  /*7960*/  IADD3 R6, PT, PT, -R13, 0xd, RZ ;  /* 0x0000000d0d067810 */ /* 0x000fc80007ffe1ff */
[----:B0-----:R-:W-:-:S04]  /*7970*/  LOP3.LUT R7, R6, 0x7, RZ, 0xc0, !PT ;  /* 0x0000000706077812 */ /* 0x001fc800078ec0ff */
        /* <DEDUP_REMOVED lines=27> */
.L_x_46:
[----:B------:R-:W-:Y:S05]  /*7b30*/  BSYNC.RECONVERGENT B2 ;  /* 0x0000000000027941 */ /* 0x000fea0003800200 */
.L_x_45:
        /* <DEDUP_REMOVED lines=34> */
.L_x_43:
        /* <DEDUP_REMOVED lines=11> */
[----:B------:R-:W-:Y:S01]  /*7e10*/  IADD3 R14, PT, PT, -R13, 0xf, RZ ;  /* 0x0000000f0d0e7810 */ /* 0x000fe20007ffe1ff */
[----:B------:R-:W-:-:S03]  /*7e20*/  IMAD.MOV.U32 R15, RZ, RZ, 0xf ;  /* 0x0000000fff0f7424 */ /* 0x000fc600078e00ff */
[----:B------:R-:W-:-:S04]  /*7e30*/  LOP3.LUT R18, R14, 0xf, RZ, 0xc0, !PT ;  /* 0x0000000f0e127812 */ /* 0x000fc800078ec0ff */
[----:B------:R-:W-:-:S03]  /*7e40*/  ISETP.NE.AND P1, PT, R18, RZ, PT ;  /* 0x000000ff1200720c */ /* 0x000fc60003f25270 */
[----:B------:R-:W-:Y:S10]  /*7e50*/  @!P0 BRA `(.L_x_50) ;  /* 0x0000000400008947 */ /* 0x000ff40003800000 */
[----:B------:R-:W-:Y:S01]  /*7e60*/  IMAD.MOV.U32 R15, RZ, RZ, R6 ;  /* 0x000000ffff0f7224 */ /* 0x000fe200078e0006 */
[----:B------:R-:W-:Y:S01]  /*7e70*/  LOP3.LUT R16, R14, 0xfffffff0, RZ, 0xc0, !PT ;  /* 0xfffffff00e107812 */ /* 0x000fe200078ec0ff */
[----:B------:R-:W-:-:S07]  /*7e80*/  IMAD.MOV.U32 R17, RZ, RZ, RZ ;  /* 0x000000ffff117224 */ /* 0x000fce00078e00ff */
.L_x_51:
[C---:B------:R-:W-:Y:S01]  /*7e90*/  R2UR UR4, R30.reuse ;  /* 0x000000001e0472ca */ /* 0x040fe200000e0000 */
[--C-:B---3--:R-:W-:Y:S01]  /*7ea0*/  IMAD.WIDE.U32 R8, R15, 0x4, R32.reuse ;  /* 0x000000040f087825 */ /* 0x108fe200078e0020 */
[----:B------:R-:W-:Y:S02]  /*7eb0*/  R2UR UR5, R31 ;  /* 0x000000001f0572ca */ /* 0x000fe400000e0000 */
[C---:B------:R-:W-:Y:S01]  /*7ec0*/  R2UR UR6, R30.reuse ;  /* 0x000000001e0672ca */ /* 0x040fe200000e0000 */
[----:B------:R-:W-:Y:S01]  /*7ed0*/  VIADD R11, R15, 0x3 ;  /* 0x000000030f0b7836 */ /* 0x000fe20000000000 */
[----:B------:R-:W-:Y:S01]  /*7ee0*/  R2UR UR7, R31 ;  /* 0x000000001f0772ca */ /* 0x000fe200000e0000 */
[C---:B0-----:R-:W-:Y:S01]  /*7ef0*/  VIADD R5, R15.reuse, 0x1 ;  /* 0x000000010f057836 */ /* 0x041fe20000000000 */
[C---:B------:R-:W-:Y:S01]  /*7f00*/  R2UR UR8, R30.reuse ;  /* 0x000000001e0872ca */ /* 0x040fe200000e0000 */
[----:B------:R-:W-:Y:S01]  /*7f10*/  VIADD R13, R15, 0x4 ;  /* 0x000000040f0d7836 */ /* 0x000fe20000000000 */
[----:B------:R-:W-:Y:S01]  /*7f20*/  R2UR UR9, R31 ;  /* 0x000000001f0972ca */ /* 0x000fe200000e0000 */
[C---:B------:R-:W-:Y:S01]  /*7f30*/  VIADD R7, R15.reuse, 0x2 ;  /* 0x000000020f077836 */ /* 0x040fe20000000000 */
[C---:B------:R-:W-:Y:S01]  /*7f40*/  R2UR UR10, R30.reuse ;  /* 0x000000001e0a72ca */ /* 0x040fe200000e0000 */
[----:B------:R-:W-:Y:S01]  /*7f50*/  VIADD R19, R15, 0x5 ;  /* 0x000000050f137836 */ /* 0x000fe20000000000 */
[----:B------:R-:W-:Y:S01]  /*7f60*/  R2UR UR11, R31 ;  /* 0x000000001f0b72ca */ /* 0x000fe200000e0000 */
[----:B------:R0:W-:Y:S01]  /*7f70*/  ST.E desc[UR4][R8.64], RZ ;  /* 0x000000ff08007985 */ /* 0x0001e2000c101904 */
[----:B------:R-:W-:Y:S01]  /*7f80*/  R2UR UR12, R30 ;  /* 0x000000001e0c72ca */ /* 0x000fe200000e0000 */
[----:B------:R-:W-:Y:S01]  /*7f90*/  IMAD.WIDE.U32 R4, R5, 0x4, R32 ;  /* 0x0000000405047825 */ /* 0x000fe200078e0020 */
[----:B------:R-:W-:-:S03]  /*7fa0*/  R2UR UR13, R31 ;  /* 0x000000001f0d72ca */ /* 0x000fc600000e0000 */
[--C-:B------:R-:W-:Y:S01]  /*7fb0*/  IMAD.WIDE.U32 R6, R7, 0x4, R32.reuse ;  /* 0x0000000407067825 */ /* 0x100fe200078e0020 */
[----:B------:R1:W-:Y:S03]  /*7fc0*/  ST.E desc[UR6][R4.64], RZ ;  /* 0x000000ff04007985 */ /* 0x0003e6000c101906 */
[--C-:B0-----:R-:W-:Y:S01]  /*7fd0*/  IMAD.WIDE.U32 R8, R11, 0x4, R32.reuse ;  /* 0x000000040b087825 */ /* 0x101fe200078e0020 */
[----:B------:R0:W-:Y:S03]  /*7fe0*/  ST.E desc[UR8][R6.64], RZ ;  /* 0x000000ff06007985 */ /* 0x0001e6000c101908 */
[--C-:B------:R-:W-:Y:S01]  /*7ff0*/  IMAD.WIDE.U32 R10, R13, 0x4, R32.reuse ;  /* 0x000000040d0a7825 */ /* 0x100fe200078e0020 */
[----:B------:R2:W-:Y:S03]  /*8000*/  ST.E desc[UR4][R8.64], RZ ;  /* 0x000000ff08007985 */ /* 0x0005e6000c101904 */
[----:B------:R-:W-:Y:S01]  /*8010*/  IMAD.WIDE.U32 R12, R19, 0x4, R32 ;  /* 0x00000004130c7825 */ /* 0x000fe200078e0020 */
[----:B------:R-:W-:Y:S03]  /*8020*/  ST.E desc[UR10][R10.64], RZ ;  /* 0x000000ff0a007985 */ /* 0x000fe6000c10190a */
[C---:B------:R-:W-:Y:S01]  /*8030*/  VIADD R19, R15.reuse, 0x6 ;  /* 0x000000060f137836 */ /* 0x040fe20000000000 */
[----:B------:R-:W-:Y:S01]  /*8040*/  ST.E desc[UR12][R12.64], RZ ;  /* 0x000000ff0c007985 */ /* 0x000fe2000c10190c */
[----:B------:R-:W-:-:S02]  /*8050*/  VIADD R43, R15, 0x7 ;  /* 0x000000070f2b7836 */ /* 0x000fc40000000000 */
[----:B-1----:R-:W-:-:S04]  /*8060*/  IMAD.WIDE.U32 R4, R19, 0x4, R32 ;  /* 0x0000000413047825 */ /* 0x002fc800078e0020 */
[--C-:B0-----:R-:W-:Y:S01]  /*8070*/  IMAD.WIDE.U32 R6, R43, 0x4, R32.reuse ;  /* 0x000000042b067825 */ /* 0x101fe200078e0020 */
[----:B------:R0:W-:Y:S03]  /*8080*/  ST.E desc[UR4][R4.64], RZ ;  /* 0x000000ff04007985 */ /* 0x0001e6000c101904 */
[----:B------:R-:W-:Y:S01]  /*8090*/  VIADD R45, R15, 0x8 ;  /* 0x000000080f2d7836 */ /* 0x000fe20000000000 */
[----:B------:R1:W-:Y:S01]  /*80a0*/  ST.E desc[UR6][R6.64], RZ ;  /* 0x000000ff06007985 */ /* 0x0003e2000c101906 */
[----:B------:R-:W-:Y:S02]  /*80b0*/  VIADD R17, R17, 0x10 ;  /* 0x0000001011117836 */ /* 0x000fe40000000000 */
[C---:B------:R-:W-:Y:S02]  /*80c0*/  VIADD R47, R15.reuse, 0x9 ;  /* 0x000000090f2f7836 */ /* 0x040fe40000000000 */
[----:B------:R-:W-:Y:S01]  /*80d0*/  VIADD R19, R15, 0xa ;  /* 0x0000000a0f137836 */ /* 0x000fe20000000000 */
[----:B------:R-:W-:Y:S01]  /*80e0*/  ISETP.NE.AND P0, PT, R17, R16, PT ;  /* 0x000000101100720c */ /* 0x000fe20003f05270 */
[----:B--2---:R-:W-:-:S04]  /*80f0*/  IMAD.WIDE.U32 R8, R45, 0x4, R32 ;  /* 0x000000042d087825 */ /* 0x004fc800078e0020 */
        /* <DEDUP_REMOVED lines=22> */
.L_x_50:
[----:B------:R-:W-:Y:S05]  /*8260*/  BSYNC.RECONVERGENT B3 ;  /* 0x0000000000037941 */ /* 0x000fea0003800200 */
.L_x_49:
        /* <DEDUP_REMOVED lines=40> */
.L_x_53:
[----:B------:R-:W-:Y:S05]  /*84f0*/  BSYNC.RECONVERGENT B3 ;  /* 0x0000000000037941 */ /* 0x000fea0003800200 */
.L_x_52:
[----:B------:R-:W-:Y:S05]  /*8500*/  @!P1 BRA `(.L_x_48) ;  /* 0x0000000000b09947 */ /* 0x000fea0003800000 */
[----:B------:R-:W-:Y:S01]  /*8510*/  ISETP.GE.U32.AND P0, PT, R16, 0x4, PT ;  /* 0x000000041000780c */ /* 0x000fe20003f06070 */
[----:B------:R-:W-:Y:S01]  /*8520*/  BSSY.RECONVERGENT B3, `(.L_x_54) ;  /* 0x0000018000037945 */ /* 0x000fe20003800200 */
[----:B------:R-:W-:-:S04]  /*8530*/  LOP3.LUT R14, R14, 0x3, RZ, 0xc0, !PT ;  /* 0x000000030e0e7812 */ /* 0x000fc800078ec0ff */
[----:B------:R-:W-:-:S07]  /*8540*/  ISETP.NE.AND P1, PT, R14, RZ, PT ;  /* 0x000000ff0e00720c */ /* 0x000fce0003f25270 */
[----:B------:R-:W-:Y:S06]  /*8550*/  @!P0 BRA `(.L_x_55) ;  /* 0x0000000000508947 */ /* 0x000fec0003800000 */
[C---:B------:R-:W-:Y:S01]  /*8560*/  R2UR UR4, R30.reuse ;  /* 0x000000001e0472ca */ /* 0x040fe200000e0000 */
[----:B01-3--:R-:W-:Y:S01]  /*8570*/  VIADD R7, R15, 0x1 ;  /* 0x000000010f077836 */ /* 0x00bfe20000000000 */
        /* <DEDUP_REMOVED lines=18> */
.L_x_55:
[----:B------:R-:W-:Y:S05]  /*86a0*/  BSYNC.RECONVERGENT B3 ;  /* 0x0000000000037941 */ /* 0x000fea0003800200 */
.L_x_54:
[----:B------:R-:W-:Y:S05]  /*86b0*/  @!P1 BRA `(.L_x_48) ;  /* 0x0000000000449947 */ /* 0x000fea0003800000 */
[----:B------:R-:W-:Y:S01]  /*86c0*/  R2UR UR4, R30 ;  /* 0x000000001e0472ca */ /* 0x000fe200000e0000 */
[----:B0123--:R-:W-:Y:S01]  /*86d0*/  IMAD.WIDE.U32 R4, R15, 0x4, R32 ;  /* 0x000000040f047825 */ /* 0x00ffe200078e0020 */
[----:B------:R-:W-:Y:S02]  /*86e0*/  R2UR UR5, R31 ;  /* 0x000000001f0572ca */ /* 0x000fe400000e0000 */
[----:B------:R-:W-:-:S11]  /*86f0*/  ISETP.NE.AND P0, PT, R14, 0x1, PT ;  /* 0x000000010e00780c */ /* 0x000fd60003f05270 */
[----:B------:R4:W-:Y:S02]  /*8700*/  ST.E desc[UR4][R4.64], RZ ;  /* 0x000000ff04007985 */ /* 0x0009e4000c101904 */
[----:B------:R-:W-:Y:S05]  /*8710*/  @!P0 BRA `(.L_x_48) ;  /* 0x00000000002c8947 */ /* 0x000fea0003800000 */
[----:B------:R-:W-:Y:S01]  /*8720*/  ISETP.NE.AND P0, PT, R14, 0x2, PT ;  /* 0x000000020e00780c */ /* 0x000fe20003f05270 */
[----:B----4-:R-:W-:Y:S01]  /*8730*/  VIADD R5, R15, 0x1 ;  /* 0x000000010f057836 */ /* 0x010fe20000000000 */
[----:B------:R-:W-:Y:S02]  /*8740*/  R2UR UR4, R30 ;  /* 0x000000001e0472ca */ /* 0x000fe400000e0000 */
[----:B------:R-:W-:Y:S01]  /*8750*/  R2UR UR5, R31 ;  /* 0x000000001f0572ca */ /* 0x000fe200000e0000 */
[----:B------:R-:W-:-:S08]  /*8760*/  IMAD.WIDE.U32 R4, R5, 0x4, R32 ;  /* 0x0000000405047825 */ /* 0x000fd000078e0020 */
[----:B------:R-:W-:Y:S01]  /*8770*/  @P0 R2UR UR6, R30 ;  /* 0x000000001e0602ca */ /* 0x000fe200000e0000 */
[----:B------:R-:W-:Y:S01]  /*8780*/  @P0 VIADD R7, R15, 0x2 ;  /* 0x000000020f070836 */ /* 0x000fe20000000000 */
[----:B------:R-:W-:Y:S02]  /*8790*/  @P0 R2UR UR7, R31 ;  /* 0x000000001f0702ca */ /* 0x000fe400000e0000 */
[----:B------:R0:W-:Y:S01]  /*87a0*/  ST.E desc[UR4][R4.64], RZ ;  /* 0x000000ff04007985 */ /* 0x0001e2000c101904 */
[----:B------:R-:W-:-:S10]  /*87b0*/  @P0 IMAD.WIDE.U32 R6, R7, 0x4, R32 ;  /* 0x0000000407060825 */ /* 0x000fd400078e0020 */
[----:B------:R0:W-:Y:S02]  /*87c0*/  @P0 ST.E desc[UR6][R6.64], RZ ;  /* 0x000000ff06000985 */ /* 0x0001e4000c101906 */
.L_x_48:
[----:B------:R-:W-:Y:S05]  /*87d0*/  BSYNC.RECONVERGENT B2 ;  /* 0x0000000000027941 */ /* 0x000fea0003800200 */
.L_x_47:
        /* <DEDUP_REMOVED lines=8> */
[----:B-123--:R-:W2:Y:S04]  /*8860*/  LD.E R8, desc[UR4][R32.64] ;  /* 0x0000000420087980 */ /* 0x00eea8000c101900 */
[----:B------:R-:W2:Y:S04]  /*8870*/  LD.E R9, desc[UR6][R32.64+0x4] ;  /* 0x0000040620097980 */ /* 0x000ea8000c101900 */
[----:B------:R-:W2:Y:S04]  /*8880*/  LD.E R10, desc[UR8][R32.64+0x8] ;  /* 0x00000808200a7980 */ /* 0x000ea8000c101900 */
[----:B------:R-:W2:Y:S04]  /*8890*/  LD.E R11, desc[UR10][R32.64+0xc] ;  /* 0x00000c0a200b7980 */ /* 0x000ea8000c101900 */
[----:B--2---:R-:W-:Y:S04]  /*88a0*/  STL.128 [R1], R8 ;  /* 0x0000000801007387 */ /* 0x004fe80000100c00 */
[----:B0---4-:R-:W2:Y:S04]  /*88b0*/  LD.E R4, desc[UR4][R32.64+0x10] ;  /* 0x0000100420047980 */ /* 0x011ea8000c101900 */
        /* <DEDUP_REMOVED lines=16> */
.L_x_57:
        /* <DEDUP_REMOVED lines=93> */
[----:B------:R-:W-:Y:S01]  /*8f90*/  LOP3.LUT R7, R20, R18, R19, 0x96, !PT ;  /* 0x0000001214077212 */ /* 0x000fe200078e9613 */
[----:B------:R-:W-:Y:S02]  /*8fa0*/  IMAD R19, R8, 0x4, R1 ;  /* 0x0000000408137824 */ /* 0x000fe400078e0201 */
[----:B------:R-:W-:-:S02]  /*8fb0*/  IMAD.IADD R6, R10, 0x1, R9 ;  /* 0x000000010a067824 */ /* 0x000fc400078e0209 */
[----:B------:R-:W-:-:S05]  /*8fc0*/  IMAD.IADD R7, R7, 0x1, R14 ;  /* 0x0000000107077824 */ /* 0x000fca00078e020e */
        /* <DEDUP_REMOVED lines=100> */
.L_x_56:
        /* <DEDUP_REMOVED lines=11> */
[----:B0-----:R-:W5:Y:S01]  /*96c0*/  LD.E.64 R8, desc[UR10][R32.64+0x68] ;  /* 0x0000680a20087980 */ /* 0x001f62000c101b00 */
        /* <DEDUP_REMOVED lines=10> */
.L_x_59:
        /* <DEDUP_REMOVED lines=23> */
[----:B------:R-:W-:Y:S02]  /*98e0*/  SHF.L.W.U32.HI R16, R43, 0x7, R43 ;  /* 0x000000072b107819 */ /* 0x000fe40000010e2b */
[----:B------:R-:W-:Y:S02]  /*98f0*/  LOP3.LUT R42, R20, R43, R18, 0xb8, !PT ;  /* 0x0000002b142a7212 */ /* 0x000fe400078eb812 */
[----:B------:R-:W-:Y:S02]  /*9900*/  LOP3.LUT R22, R16, R4, R53, 0x96, !PT ;  /* 0x0000000410167212 */ /* 0x000fe400078e9635 */
[----:B------:R-:W-:-:S02]  /*9910*/  SHF.L.W.U32.HI R4, R47, 0x1e, R47 ;  /* 0x0000001e2f047819 */ /* 0x000fc40000010e2f */
[----:B------:R-:W-:Y:S02]  /*9920*/  IADD3 R42, PT, PT, R19, R22, R42 ;  /* 0x00000016132a7210 */ /* 0x000fe40007ffe02a */
        /* <DEDUP_REMOVED lines=31> */
[----:B------:R-:W-:Y:S02]  /*9b20*/  SHF.L.W.U32.HI R6, R34, 0x1e, R34 ;  /* 0x0000001e22067819 */ /* 0x000fe40000010e22 */
        /* <DEDUP_REMOVED lines=10> */
.L_x_58:
        /* <DEDUP_REMOVED lines=41> */
.L_x_44:
[----:B------:R-:W-:Y:S05]  /*9e60*/  BSYNC.RECONVERGENT B1 ;  /* 0x0000000000017941 */ /* 0x000fea0003800200 */
.L_x_42:
        /* <DEDUP_REMOVED lines=8> */
[----:B0-----:R-:W5:Y:S01]  /*9ef0*/  LD.E R7, desc[UR4][R32.64+0x40] ;  /* 0x0000400420077980 */ /* 0x001f62000c101900 */
[C---:B------:R-:W-:Y:S02]  /*9f00*/  R2UR UR12, R30.reuse ;  /* 0x000000001e0c72ca */ /* 0x040fe400000e0000 */
[C---:B------:R-:W-:Y:S01]  /*9f10*/  R2UR UR13, R31.reuse ;  /* 0x000000001f0d72ca */ /* 0x040fe200000e0000 */
[----:B-1234-:R-:W5:Y:S01]  /*9f20*/  LD.E.64 R4, desc[UR6][R32.64+0x48] ;  /* 0x0000480620047980 */ /* 0x01ef62000c101b00 */
        /* <DEDUP_REMOVED lines=28> */
.L_x_61:
        /* <DEDUP_REMOVED lines=197> */
.L_x_60:
        /* <DEDUP_REMOVED lines=10> */
[----:B0-----:R-:W4:Y:S04]  /*ade0*/  LD.E.64 R8, desc[UR8][R32.64+0x60] ;  /* 0x0000600820087980 */ /* 0x001f28000c101b00 */
        /* <DEDUP_REMOVED lines=11> */
.L_x_63:
        /* <DEDUP_REMOVED lines=70> */
.L_x_62:
        /* <DEDUP_REMOVED lines=19> */
[----:B------:R-:W-:Y:S01]  /*b430*/  R2UR UR19, R31 ;  /* 0x000000001f1372ca */ /* 0x000fe200000e0000 */
[----:B------:R-:W5:Y:S04]  /*b440*/  LD.E R53, desc[UR10][R32.64+0x20358] ;  /* 0x0203580a20357980 */ /* 0x000f68000c101900 */
[----:B------:R-:W5:Y:S04]  /*b450*/  LD.E R36, desc[UR14][R32.64+0x20360] ;  /* 0x0203600e20247980 */ /* 0x000f68000c101900 */
[----:B------:R-:W5:Y:S04]  /*b460*/  LD.E R38, desc[UR16][R32.64+0x20364] ;  /* 0x0203641020267980 */ /* 0x000f68000c101900 */
[----:B------:R-:W5:Y:S01]  /*b470*/  LD.E R40, desc[UR18][R32.64+0x20368] ;  /* 0x0203681220287980 */ /* 0x000f62000c101900 */
[----:B------:R-:W-:-:S02]  /*b480*/  R2UR UR20, R30 ;  /* 0x000000001e1472ca */ /* 0x000fc400000e0000 */
[C---:B------:R-:W-:Y:S02]  /*b490*/  R2UR UR21, R31.reuse ;  /* 0x000000001f1572ca */ /* 0x040fe400000e0000 */
[C---:B------:R-:W-:Y:S02]  /*b4a0*/  R2UR UR28, R30.reuse ;  /* 0x000000001e1c72ca */ /* 0x040fe400000e0000 */
[----:B------:R-:W-:Y:S01]  /*b4b0*/  R2UR UR29, R31 ;  /* 0x000000001f1d72ca */ /* 0x000fe200000e0000 */
[----:B------:R-:W-:Y:S01]  /*b4c0*/  IMAD.IADD R7, R13, 0x1, R22 ;  /* 0x000000010d077824 */ /* 0x000fe200078e0216 */
        /* <DEDUP_REMOVED lines=36> */
[----:B------:R-:W-:Y:S02]  /*b710*/  R2UR UR60, R30 ;  /* 0x000000001e3c72ca */ /* 0x000fe400000e0000 */
[----:B------:R-:W-:Y:S01]  /*b720*/  R2UR UR61, R31 ;  /* 0x000000001f3d72ca */ /* 0x000fe200000e0000 */
[----:B------:R-:W-:Y:S02]  /*b730*/  IMAD.MOV.U32 R13, RZ, RZ, 0x5c5c5c5c ;  /* 0x5c5c5c5cff0d7424 */ /* 0x000fe400078e00ff */
[----:B------:R-:W-:Y:S01]  /*b740*/  IMAD.IADD R4, R14, 0x1, R47 ;  /* 0x000000010e047824 */ /* 0x000fe200078e022f */
[----:B------:R-:W-:Y:S01]  /*b750*/  LOP3.LUT R14, R37, 0x5c5c5c5c, RZ, 0x3c, !PT ;  /* 0x5c5c5c5c250e7812 */ /* 0x000fe200078e3cff */
[----:B------:R-:W-:Y:S01]  /*b760*/  IMAD.IADD R5, R15, 0x1, R34 ;  /* 0x000000010f057824 */ /* 0x000fe200078e0222 */
[----:B------:R-:W-:Y:S01]  /*b770*/  ST.E desc[UR4][R32.64+0x2038c], R13 ;  /* 0x02038c0d20007985 */ /* 0x000fe2000c101904 */
        /* <DEDUP_REMOVED lines=9> */
[----:B------:R-:W-:-:S02]  /*b810*/  LOP3.LUT R18, R21, 0x5c5c5c5c, RZ, 0x3c, !PT ;  /* 0x5c5c5c5c15127812 */ /* 0x000fc400078e3cff */
[----:B------:R-:W-:Y:S01]  /*b820*/  ST.E desc[UR10][R32.64+0x20398], R13 ;  /* 0x0203980d20007985 */ /* 0x000fe2000c10190a */
[----:B------:R-:W-:-:S03]  /*b830*/  LOP3.LUT R19, R3, 0x5c5c5c5c, RZ, 0x3c, !PT ;  /* 0x5c5c5c5c03137812 */ /* 0x000fc600078e3cff */
[----:B------:R-:W-:Y:S04]  /*b840*/  ST.E desc[UR12][R32.64+0x2039c], R13 ;  /* 0x02039c0d20007985 */ /* 0x000fe8000c10190c */
[----:B------:R-:W-:Y:S04]  /*b850*/  ST.E desc[UR14][R32.64+0x203a0], R13 ;  /* 0x0203a00d20007985 */ /* 0x000fe8000c10190e */
[----:B------:R-:W-:Y:S04]  /*b860*/  ST.E desc[UR16][R32.64+0x203a4], R13 ;  /* 0x0203a40d20007985 */ /* 0x000fe8000c101910 */
[----:B------:R0:W-:Y:S01]  /*b870*/  ST.E desc[UR18][R32.64+0x203a8], R13 ;  /* 0x0203a80d20007985 */ /* 0x0001e2000c101912 */
[----:B------:R-:W-:-:S02]  /*b880*/  IMAD.MOV.U32 R20, RZ, RZ, 0x5c5c5c5c ;  /* 0x5c5c5c5cff147424 */ /* 0x000fc400078e00ff */
[----:B------:R-:W-:Y:S01]  /*b890*/  IMAD.MOV.U32 R21, RZ, RZ, 0x5c5c5c5c ;  /* 0x5c5c5c5cff157424 */ /* 0x000fe200078e00ff */
[----:B------:R-:W-:Y:S01]  /*b8a0*/  ST.E desc[UR4][R32.64+0x2032c], R4 ;  /* 0x02032c0420007985 */ /* 0x000fe2000c101904 */
[----:B------:R-:W-:Y:S01]  /*b8b0*/  IMAD.MOV.U32 R22, RZ, RZ, 0x5c5c5c5c ;  /* 0x5c5c5c5cff167424 */ /* 0x000fe200078e00ff */
[----:B0-----:R-:W-:Y:S02]  /*b8c0*/  LOP3.LUT R13, R39, 0x5c5c5c5c, RZ, 0x3c, !PT ;  /* 0x5c5c5c5c270d7812 */ /* 0x001fe400078e3cff */
        /* <DEDUP_REMOVED lines=24> */
[----:B------:R-:W-:Y:S01]  /*ba50*/  ST.E desc[UR58][R32.64+0x203f8], R15 ;  /* 0x0203f80f20007985 */ /* 0x000fe2000c10193a */
[----:B------:R-:W-:Y:S01]  /*ba60*/  BSSY.RECONVERGENT B2, `(.L_x_64) ;  /* 0x0000194000027945 */ /* 0x000fe20003800200 */
[----:B------:R-:W-:-:S02]  /*ba70*/  IMAD.MOV.U32 R3, RZ, RZ, RZ ;  /* 0x000000ffff037224 */ /* 0x000fc400078e00ff */
[----:B--2---:R0:W-:Y:S04]  /*ba80*/  ST.E desc[UR20][R32.64+0x203cc], R17 ;  /* 0x0203cc1120007985 */ /* 0x0041e8000c101914 */
[----:B---3--:R1:W-:Y:S01]  /*ba90*/  ST.E desc[UR28][R32.64+0x203dc], R16 ;  /* 0x0203dc1020007985 */ /* 0x0083e2000c10191c */
[----:B0-----:R-:W-:Y:S02]  /*baa0*/  LOP3.LUT R17, R23, 0x5c5c5c5c, RZ, 0x3c, !PT ;  /* 0x5c5c5c5c17117812 */ /* 0x001fe400078e3cff */
[----:B-1----:R-:W-:Y:S01]  /*bab0*/  LOP3.LUT R16, R29, 0x5c5c5c5c, RZ, 0x3c, !PT ;  /* 0x5c5c5c5c1d107812 */ /* 0x002fe200078e3cff */
[----:B----4-:R-:W-:Y:S01]  /*bac0*/  ST.E desc[UR22][R32.64+0x203d0], R49 ;  /* 0x0203d03120007985 */ /* 0x010fe2000c101916 */
[----:B------:R-:W-:-:S03]  /*bad0*/  IMAD.MOV.U32 R23, RZ, RZ, 0x5c5c5c5c ;  /* 0x5c5c5c5cff177424 */ /* 0x000fc600078e00ff */
[----:B-----5:R-:W-:Y:S04]  /*bae0*/  ST.E desc[UR24][R32.64+0x203d4], R51 ;  /* 0x0203d43320007985 */ /* 0x020fe8000c101918 */
[----:B------:R-:W-:Y:S04]  /*baf0*/  ST.E desc[UR26][R32.64+0x203d8], R53 ;  /* 0x0203d83520007985 */ /* 0x000fe8000c10191a */
[----:B------:R-:W-:Y:S04]  /*bb00*/  ST.E desc[UR30][R32.64+0x203e0], R36 ;  /* 0x0203e02420007985 */ /* 0x000fe8000c10191e */
[----:B------:R-:W-:Y:S04]  /*bb10*/  ST.E desc[UR32][R32.64+0x203e4], R38 ;  /* 0x0203e42620007985 */ /* 0x000fe8000c101920 */
[----:B------:R-:W-:Y:S04]  /*bb20*/  ST.E desc[UR34][R32.64+0x203e8], R40 ;  /* 0x0203e82820007985 */ /* 0x000fe8000c101922 */
[----:B------:R-:W-:Y:S04]  /*bb30*/  ST.E desc[UR28][R32.64+0x2037c], R16 ;  /* 0x02037c1020007985 */ /* 0x000fe8000c10191c */
[----:B------:R-:W-:Y:S04]  /*bb40*/  ST.E desc[UR30][R32.64+0x20380], R17 ;  /* 0x0203801120007985 */ /* 0x000fe8000c10191e */
[----:B------:R-:W-:Y:S04]  /*bb50*/  ST.E desc[UR60][R32.64+0x203fc], R16 ;  /* 0x0203fc1020007985 */ /* 0x000fe8000c10193c */
[----:B------:R0:W-:Y:S04]  /*bb60*/  STL.128 [R1+0x100], R12 ;  /* 0x0001000c01007387 */ /* 0x0001e80000100c00 */
[----:B------:R-:W-:Y:S04]  /*bb70*/  STL.128 [R1+0x110], R16 ;  /* 0x0001101001007387 */ /* 0x000fe80000100c00 */
[----:B------:R1:W-:Y:S04]  /*bb80*/  STL.128 [R1+0x140], R4 ;  /* 0x0001400401007387 */ /* 0x0003e80000100c00 */
[----:B------:R2:W-:Y:S01]  /*bb90*/  STL.128 [R1+0x120], R20 ;  /* 0x0001201401007387 */ /* 0x0005e20000100c00 */
[----:B0-----:R-:W-:-:S02]  /*bba0*/  IMAD.MOV.U32 R12, RZ, RZ, 0x6a09e667 ;  /* 0x6a09e667ff0c7424 */ /* 0x001fc400078e00ff */
[----:B------:R-:W-:Y:S02]  /*bbb0*/  IMAD.MOV.U32 R13, RZ, RZ, -0x4498517b ;  /* 0xbb67ae85ff0d7424 */ /* 0x000fe400078e00ff */
[----:B------:R-:W-:Y:S02]  /*bbc0*/  IMAD.MOV.U32 R14, RZ, RZ, 0x3c6ef372 ;  /* 0x3c6ef372ff0e7424 */ /* 0x000fe400078e00ff */
[----:B------:R-:W-:Y:S02]  /*bbd0*/  IMAD.MOV.U32 R15, RZ, RZ, -0x5ab00ac6 ;  /* 0xa54ff53aff0f7424 */ /* 0x000fe400078e00ff */
[----:B-1----:R-:W-:Y:S02]  /*bbe0*/  IMAD.MOV.U32 R6, RZ, RZ, 0x510e527f ;  /* 0x510e527fff067424 */ /* 0x002fe400078e00ff */
[----:B------:R-:W-:Y:S02]  /*bbf0*/  IMAD.MOV.U32 R7, RZ, RZ, -0x64fa9774 ;  /* 0x9b05688cff077424 */ /* 0x000fe400078e00ff */
[----:B------:R-:W-:-:S02]  /*bc00*/  IMAD.MOV.U32 R16, RZ, RZ, 0x1f83d9ab ;  /* 0x1f83d9abff107424 */ /* 0x000fc400078e00ff */
[----:B------:R-:W-:Y:S01]  /*bc10*/  IMAD.MOV.U32 R17, RZ, RZ, 0x5be0cd19 ;  /* 0x5be0cd19ff117424 */ /* 0x000fe200078e00ff */
[----:B------:R2:W-:Y:S04]  /*bc20*/  STL.128 [R1+0x130], R20 ;  /* 0x0001301401007387 */ /* 0x0005e80000100c00 */
[----:B------:R2:W-:Y:S04]  /*bc30*/  STL.128 [R1+0x150], R8 ;  /* 0x0001500801007387 */ /* 0x0005e80000100c00 */
[----:B------:R2:W-:Y:S04]  /*bc40*/  ST.E.64 desc[UR8][R32.64+0x50], R12 ;  /* 0x0000500c20007985 */ /* 0x0005e8000c101b08 */
[----:B------:R2:W-:Y:S04]  /*bc50*/  ST.E.64 desc[UR10][R32.64+0x58], R14 ;  /* 0x0000580e20007985 */ /* 0x0005e8000c101b0a */
[----:B------:R2:W-:Y:S04]  /*bc60*/  ST.E.64 desc[UR12][R32.64+0x60], R6 ;  /* 0x0000600620007985 */ /* 0x0005e8000c101b0c */
[----:B------:R2:W-:Y:S04]  /*bc70*/  ST.E.64 desc[UR14][R32.64+0x68], R16 ;  /* 0x0000681020007985 */ /* 0x0005e8000c101b0e */
[----:B------:R2:W-:Y:S04]  /*bc80*/  ST.E desc[UR4][R32.64+0x40], RZ ;  /* 0x000040ff20007985 */ /* 0x0005e8000c101904 */
[----:B------:R2:W-:Y:S01]  /*bc90*/  ST.E.64 desc[UR6][R32.64+0x48], RZ ;  /* 0x000048ff20007985 */ /* 0x0005e2000c101b06 */
[----:B------:R-:W-:-:S07]  /*bca0*/  IMAD.MOV.U32 R5, RZ, RZ, RZ ;  /* 0x000000ffff057224 */ /* 0x000fce00078e00ff */
.L_x_71:
[----:B------:R-:W-:-:S05]  /*bcb0*/  IMAD R4, R3, 0x4, R28 ;  /* 0x0000000403047824 */ /* 0x000fca00078e021c */
[----:B0-2---:R-:W2:Y:S01]  /*bcc0*/  LDL R9, [R4] ;  /* 0x0000000004097983 */ /* 0x005ea20000100800 */
[C---:B------:R-:W-:Y:S01]  /*bcd0*/  R2UR UR4, R30.reuse ;  /* 0x000000001e0472ca */ /* 0x040fe200000e0000 */
[----:B------:R-:W-:Y:S01]  /*bce0*/  IMAD.WIDE.U32 R6, R5, 0x4, R32 ;  /* 0x0000000405067825 */ /* 0x000fe200078e0020 */
[C---:B------:R-:W-:Y:S02]  /*bcf0*/  R2UR UR5, R31.reuse ;  /* 0x000000001f0572ca */ /* 0x040fe400000e0000 */
[----:B------:R-:W-:Y:S02]  /*bd00*/  R2UR UR6, R30 ;  /* 0x000000001e0672ca */ /* 0x000fe400000e0000 */
[----:B------:R-:W-:-:S09]  /*bd10*/  R2UR UR7, R31 ;  /* 0x000000001f0772ca */ /* 0x000fd200000e0000 */
[----:B--2---:R0:W-:Y:S04]  /*bd20*/  ST.E desc[UR4][R6.64], R9 ;  /* 0x0000000906007985 */ /* 0x0041e8000c101904 */
        /* <DEDUP_REMOVED lines=38> */
.L_x_68:
        /* <DEDUP_REMOVED lines=197> */
.L_x_67:
        /* <DEDUP_REMOVED lines=22> */
.L_x_70:
        /* <DEDUP_REMOVED lines=70> */
.L_x_69:
        /* <DEDUP_REMOVED lines=21> */
[----:B------:R-:W-:-:S03]  /*d2f0*/  R2UR UR15, R31 ;  /* 0x000000001f0f72ca */ /* 0x000fc600000e0000 */
[----:B------:R0:W-:Y:S04]  /*d300*/  ST.E.64 desc[UR6][R32.64+0x58], R10 ;  /* 0x0000580a20007985 */ /* 0x0001e8000c101b06 */
[----:B------:R0:W-:Y:S04]  /*d310*/  ST.E.64 desc[UR8][R32.64+0x60], R12 ;  /* 0x0000600c20007985 */ /* 0x0001e8000c101b08 */
[----:B------:R0:W-:Y:S04]  /*d320*/  ST.E.64 desc[UR10][R32.64+0x68], R14 ;  /* 0x0000680e20007985 */ /* 0x0001e8000c101b0a */
[----:B------:R0:W-:Y:S01]  /*d330*/  ST.E desc[UR14][R32.64+0x40], RZ ;  /* 0x000040ff20007985 */ /* 0x0001e2000c10190e */
[----:B--2---:R-:W-:-:S05]  /*d340*/  IADD3 R6, P1, PT, R4, 0x200, RZ ;  /* 0x0000020004067810 */ /* 0x004fca0007f3e0ff */
[----:B------:R-:W-:Y:S02]  /*d350*/  IMAD.X R7, RZ, RZ, R5, P1 ;  /* 0x000000ffff077224 */ /* 0x000fe400008e0605 */
[----:B------:R-:W-:-:S03]  /*d360*/  IMAD.MOV.U32 R5, RZ, RZ, RZ ;  /* 0x000000ffff057224 */ /* 0x000fc600078e00ff */
[----:B------:R0:W-:Y:S04]  /*d370*/  ST.E.64 desc[UR12][R32.64+0x48], R6 ;  /* 0x0000480620007985 */ /* 0x0001e8000c101b0c */
.L_x_66:
[----:B------:R-:W-:Y:S05]  /*d380*/  BSYNC.RECONVERGENT B1 ;  /* 0x0000000000017941 */ /* 0x000fea0003800200 */
.L_x_65:
[----:B------:R-:W-:Y:S05]  /*d390*/  @P0 BRA `(.L_x_71) ;  /* 0xffffffe800440947 */ /* 0x000fea000383ffff */
[----:B------:R-:W-:Y:S05]  /*d3a0*/  BSYNC.RECONVERGENT B2 ;  /* 0x0000000000027941 */ /* 0x000fea0003800200 */
.L_x_64:
        /* <DEDUP_REMOVED lines=41> */
.L_x_76:
[----:B------:R-:W-:Y:S05]  /*d640*/  BSYNC.RECONVERGENT B2 ;  /* 0x0000000000027941 */ /* 0x000fea0003800200 */
.L_x_75:
[----:B------:R-:W-:Y:S05]  /*d650*/  @!P1 BRA `(.L_x_74) ;  /* 0x0000002000c89947 */ /* 0x000fea0003800000 */
[----:B------:R-:W-:Y:S01]  /*d660*/  ISETP.GE.U32.AND P0, PT, R3, 0x4, PT ;  /* 0x000000040300780c */ /* 0x000fe20003f06070 */
[----:B------:R-:W-:Y:S01]  /*d670*/  IMAD.MOV.U32 R3, RZ, RZ, R5 ;  /* 0x000000ffff037224 */ /* 0x000fe200078e0005 */
[----:B------:R-:W-:-:S04]  /*d680*/  LOP3.LUT R8, R8, 0x3, RZ, 0xc0, !PT ;  /* 0x0000000308087812 */ /* 0x000fc800078ec0ff */
[----:B------:R-:W-:-:S07]  /*d690*/  ISETP.NE.AND P1, PT, R8, RZ, PT ;  /* 0x000000ff0800720c */ /* 0x000fce0003f25270 */
[C---:B------:R-:W-:Y:S01]  /*d6a0*/  @P0 R2UR UR4, R30.reuse ;  /* 0x000000001e0402ca */ /* 0x040fe200000e0000 */
[----:B------:R-:W-:Y:S01]  /*d6b0*/  @P0 IMAD.WIDE.U32 R4, R3, 0x4, R32 ;  /* 0x0000000403040825 */ /* 0x000fe200078e0020 */
        /* <DEDUP_REMOVED lines=28> */
.L_x_73:
[----:B------:R-:W-:Y:S01]  /*d880*/  VIADD R4, R5, 0x1 ;  /* 0x0000000105047836 */ /* 0x000fe20000000000 */
[----:B------:R-:W-:Y:S01]  /*d890*/  R2UR UR4, R30 ;  /* 0x000000001e0472ca */ /* 0x000fe200000e0000 */
[----:B------:R-:W-:Y:S01]  /*d8a0*/  IMAD.MOV.U32 R3, RZ, RZ, -0x80000000 ;  /* 0x80000000ff037424 */ /* 0x000fe200078e00ff */
[----:B------:R-:W-:Y:S01]  /*d8b0*/  R2UR UR5, R31 ;  /* 0x000000001f0572ca */ /* 0x000fe200000e0000 */
[----:B0-----:R-:W-:Y:S01]  /*d8c0*/  IMAD.WIDE.U32 R6, R5, 0x4, R32 ;  /* 0x0000000405067825 */ /* 0x001fe200078e0020 */
        /* <DEDUP_REMOVED lines=14> */
.L_x_81:
        /* <DEDUP_REMOVED lines=61> */
.L_x_80:
[----:B------:R-:W-:Y:S05]  /*dd80*/  BSYNC.RECONVERGENT B3 ;  /* 0x0000000000037941 */ /* 0x000fea0003800200 */
.L_x_79:
        /* <DEDUP_REMOVED lines=40> */
.L_x_83:
[----:B------:R-:W-:Y:S05]  /*e010*/  BSYNC.RECONVERGENT B3 ;  /* 0x0000000000037941 */ /* 0x000fea0003800200 */
.L_x_82:
        /* <DEDUP_REMOVED lines=26> */
.L_x_85:
[----:B------:R-:W-:Y:S05]  /*e1c0*/  BSYNC.RECONVERGENT B3 ;  /* 0x0000000000037941 */ /* 0x000fea0003800200 */
.L_x_84:
        /* <DEDUP_REMOVED lines=18> */
.L_x_78:
[----:B------:R-:W-:Y:S05]  /*e2f0*/  BSYNC.RECONVERGENT B2 ;  /* 0x0000000000027941 */ /* 0x000fea0003800200 */
.L_x_77:
        /* <DEDUP_REMOVED lines=30> */
.L_x_87:
        /* <DEDUP_REMOVED lines=197> */
.L_x_86:
        /* <DEDUP_REMOVED lines=22> */
.L_x_89:
        /* <DEDUP_REMOVED lines=70> */
.L_x_88:
        /* <DEDUP_REMOVED lines=41> */
.L_x_74:
[----:B------:R-:W-:Y:S05]  /*f980*/  BSYNC.RECONVERGENT B1 ;  /* 0x0000000000017941 */ /* 0x000fea0003800200 */
.L_x_72:
        /* <DEDUP_REMOVED lines=40> */
.L_x_91:
        /* <DEDUP_REMOVED lines=197> */
.L_x_90:
        /* <DEDUP_REMOVED lines=22> */
.L_x_93:
        /* <DEDUP_REMOVED lines=70> */
.L_x_92:
        /* <DEDUP_REMOVED lines=17> */
[----:B------:R-:W-:Y:S01]  /*10f30*/  ST.E.64 desc[UR4][R32.64+0x50], R8 ;  /* 0x0000500820007985 */ /* 0x000fe2000c101b04 */
[----:B------:R-:W-:-:S02]  /*10f40*/  R2UR UR15, R31 ;  /* 0x000000001f0f72ca */ /* 0x000fc400000e0000 */
[C---:B------:R-:W-:Y:S01]  /*10f50*/  R2UR UR16, R30.reuse ;  /* 0x000000001e1072ca */ /* 0x040fe200000e0000 */
[----:B------:R0:W-:Y:S01]  /*10f60*/  ST.E desc[UR8][R32.64+0x20138], R9 ;  /* 0x0201380920007985 */ /* 0x0001e2000c101908 */
[C---:B------:R-:W-:Y:S02]  /*10f70*/  R2UR UR17, R31.reuse ;  /* 0x000000001f1172ca */ /* 0x040fe400000e0000 */
[C---:B------:R-:W-:Y:S01]  /*10f80*/  R2UR UR18, R30.reuse ;  /* 0x000000001e1272ca */ /* 0x040fe200000e0000 */
[----:B------:R-:W-:Y:S01]  /*10f90*/  ST.E.64 desc[UR6][R32.64+0x58], R10 ;  /* 0x0000580a20007985 */ /* 0x000fe2000c101b06 */
[C---:B------:R-:W-:Y:S02]  /*10fa0*/  R2UR UR19, R31.reuse ;  /* 0x000000001f1372ca */ /* 0x040fe400000e0000 */
[----:B------:R-:W-:Y:S01]  /*10fb0*/  R2UR UR10, R30 ;  /* 0x000000001e0a72ca */ /* 0x000fe200000e0000 */
[----:B------:R-:W-:Y:S01]  /*10fc0*/  ST.E desc[UR12][R32.64+0x2013c], R10 ;  /* 0x02013c0a20007985 */ /* 0x000fe2000c10190c */
        /* <DEDUP_REMOVED lines=10> */
[----:B------:R-:W-:Y:S01]  /*11070*/  R2UR UR26, R30 ;  /* 0x000000001e1a72ca */ /* 0x000fe200000e0000 */
[----:B------:R-:W-:Y:S01]  /*11080*/  ST.E desc[UR18][R32.64+0x20148], R13 ;  /* 0x0201480d20007985 */ /* 0x000fe2000c101912 */
[----:B------:R-:W-:Y:S02]  /*11090*/  R2UR UR27, R31 ;  /* 0x000000001f1b72ca */ /* 0x000fe400000e0000 */
[C---:B------:R-:W-:Y:S01]  /*110a0*/  LEA R5, R0.reuse, 0xfffffff8, 0x3 ;  /* 0xfffffff800057811 */ /* 0x040fe200078e18ff */
[----:B------:R-:W-:Y:S04]  /*110b0*/  ST.E.64 desc[UR8][R32.64+0x68], R14 ;  /* 0x0000680e20007985 */ /* 0x000fe8000c101b08 */
[----:B------:R-:W-:Y:S01]  /*110c0*/  IMAD.WIDE R4, R5, 0x4, R32 ;  /* 0x0000000405047825 */ /* 0x000fe200078e0220 */
[----:B------:R-:W-:Y:S04]  /*110d0*/  ST.E desc[UR20][R32.64+0x2014c], R14 ;  /* 0x02014c0e20007985 */ /* 0x000fe8000c101914 */
[----:B------:R-:W-:Y:S04]  /*110e0*/  ST.E desc[UR22][R32.64+0x20150], R15 ;  /* 0x0201500f20007985 */ /* 0x000fe8000c101916 */
[----:B------:R-:W-:Y:S04]  /*110f0*/  ST.E desc[UR10][R32.64+0x20134], R8 ;  /* 0x0201340820007985 */ /* 0x000fe8000c10190a */
[----:B------:R-:W-:Y:S04]  /*11100*/  ST.E desc[UR24][R4.64+0x202ac], R8 ;  /* 0x0202ac0804007985 */ /* 0x000fe8000c101918 */
[----:B------:R-:W2:Y:S04]  /*11110*/  LD.E R3, desc[UR26][R32.64+0x20138] ;  /* 0x0201381a20037980 */ /* 0x000ea8000c101900 */
[----:B--2---:R2:W-:Y:S04]  /*11120*/  ST.E desc[UR4][R4.64+0x202b0], R3 ;  /* 0x0202b00304007985 */ /* 0x0045e8000c101904 */
[----:B------:R-:W3:Y:S04]  /*11130*/  LD.E R7, desc[UR6][R32.64+0x2013c] ;  /* 0x02013c0620077980 */ /* 0x000ee8000c101900 */
[----:B---3--:R3:W-:Y:S04]  /*11140*/  ST.E desc[UR4][R4.64+0x202b4], R7 ;  /* 0x0202b40704007985 */ /* 0x0087e8000c101904 */
[----:B0-----:R-:W4:Y:S04]  /*11150*/  LD.E R9, desc[UR6][R32.64+0x20140] ;  /* 0x0201400620097980 */ /* 0x001f28000c101900 */
[----:B----4-:R0:W-:Y:S04]  /*11160*/  ST.E desc[UR4][R4.64+0x202b8], R9 ;  /* 0x0202b80904007985 */ /* 0x0101e8000c101904 */
[----:B-1----:R-:W4:Y:S04]  /*11170*/  LD.E R11, desc[UR6][R32.64+0x20144] ;  /* 0x02014406200b7980 */ /* 0x002f28000c101900 */
[----:B----4-:R1:W-:Y:S04]  /*11180*/  ST.E desc[UR4][R4.64+0x202bc], R11 ;  /* 0x0202bc0b04007985 */ /* 0x0103e8000c101904 */
[----:B--2---:R-:W2:Y:S04]  /*11190*/  LD.E R3, desc[UR6][R32.64+0x20148] ;  /* 0x0201480620037980 */ /* 0x004ea8000c101900 */
[----:B--2---:R1:W-:Y:S04]  /*111a0*/  ST.E desc[UR4][R4.64+0x202c0], R3 ;  /* 0x0202c00304007985 */ /* 0x0043e8000c101904 */
[----:B---3--:R-:W2:Y:S01]  /*111b0*/  LD.E R7, desc[UR6][R32.64+0x2014c] ;  /* 0x02014c0620077980 */ /* 0x008ea2000c101900 */
[----:B------:R-:W-:-:S05]  /*111c0*/  VIADD R0, R0, 0x1 ;  /* 0x0000000100007836 */ /* 0x000fca0000000000 */
[----:B------:R-:W-:Y:S01]  /*111d0*/  ISETP.NE.AND P0, PT, R0, 0x5, PT ;  /* 0x000000050000780c */ /* 0x000fe20003f05270 */
[----:B--2---:R1:W-:Y:S04]  /*111e0*/  ST.E desc[UR4][R4.64+0x202c4], R7 ;  /* 0x0202c40704007985 */ /* 0x0043e8000c101904 */
[----:B0-----:R-:W2:Y:S04]  /*111f0*/  LD.E R9, desc[UR6][R32.64+0x20150] ;  /* 0x0201500620097980 */ /* 0x001ea8000c101900 */
[----:B--2---:R1:W-:Y:S04]  /*11200*/  ST.E desc[UR4][R4.64+0x202c8], R9 ;  /* 0x0202c80904007985 */ /* 0x0043e8000c101904 */
[----:B------:R-:W-:Y:S05]  /*11210*/  @P0 BRA `(.L_x_94) ;  /* 0xfffffef4002c0947 */ /* 0x000fea000383ffff */
[----:B------:R-:W-:Y:S05]  /*11220*/  BSYNC.RECONVERGENT B0 ;  /* 0x0000000000007941 */ /* 0x000fea0003800200 */
.L_x_3:
[C---:B------:R-:W-:Y:S02]  /*11230*/  R2UR UR4, R30.reuse ;  /* 0x000000001e0472ca */ /* 0x040fe400000e0000 */
[C---:B------:R-:W-:Y:S02]  /*11240*/  R2UR UR5, R31.reuse ;  /* 0x000000001f0572ca */ /* 0x040fe400000e0000 */
[----:B------:R-:W-:Y:S02]  /*11250*/  R2UR UR6, R30 ;  /* 0x000000001e0672ca */ /* 0x000fe400000e0000 */
[----:B------:R-:W-:-:S09]  /*11260*/  R2UR UR7, R31 ;  /* 0x000000001f0772ca */ /* 0x000fd200000e0000 */
[----:B------:R-:W2:Y:S04]  /*11270*/  LD.E R42, desc[UR4][R32.64+0x202ac] ;  /* 0x0202ac04202a7980 */ /* 0x000ea8000c101900 */
[----:B------:R-:W3:Y:S04]  /*11280*/  LD.E R41, desc[UR6][R32.64+0x202b0] ;  /* 0x0202b00620297980 */ /* 0x000ee8000c101900 */
[----:B------:R-:W4:Y:S04]  /*11290*/  LD.E R40, desc[UR4][R32.64+0x202b4] ;  /* 0x0202b40420287980 */ /* 0x000f28000c101900 */
        /* <DEDUP_REMOVED lines=22> */
[----:B-1----:R-:W5:Y:S04]  /*11400*/  LD.E R11, desc[UR4][R32.64+0x20308] ;  /* 0x02030804200b7980 */ /* 0x002f68000c101900 */
[----:B------:R-:W5:Y:S04]  /*11410*/  LD.E R10, desc[UR6][R32.64+0x2030c] ;  /* 0x02030c06200a7980 */ /* 0x000f68000c101900 */
[----:B------:R-:W5:Y:S04]  /*11420*/  LD.E R9, desc[UR4][R32.64+0x20310] ;  /* 0x0203100420097980 */ /* 0x000f68000c101900 */
[----:B------:R-:W5:Y:S04]  /*11430*/  LD.E R7, desc[UR6][R32.64+0x20314] ;  /* 0x0203140620077980 */ /* 0x000f68000c101900 */
[----:B------:R-:W5:Y:S01]  /*11440*/  LD.E R6, desc[UR8][R32.64+0x20318] ;  /* 0x0203180820067980 */ /* 0x000f62000c101900 */
[----:B------:R-:W-:-:S02]  /*11450*/  R2UR UR10, R30 ;  /* 0x000000001e0a72ca */ /* 0x000fc400000e0000 */
[----:B------:R-:W-:Y:S01]  /*11460*/  R2UR UR11, R31 ;  /* 0x000000001f0b72ca */ /* 0x000fe200000e0000 */
[----:B------:R-:W5:Y:S04]  /*11470*/  LD.E R3, desc[UR4][R32.64+0x2031c] ;  /* 0x02031c0420037980 */ /* 0x000f68000c101900 */
[----:B------:R-:W5:Y:S04]  /*11480*/  LD.E R4, desc[UR6][R32.64+0x20320] ;  /* 0x0203200620047980 */ /* 0x000f68000c101900 */
[----:B------:R-:W5:Y:S04]  /*11490*/  LD.E R5, desc[UR8][R32.64+0x20324] ;  /* 0x0203240820057980 */ /* 0x000f68000c101900 */
[----:B------:R-:W5:Y:S01]  /*114a0*/  LD.E R0, desc[UR10][R32.64+0x20328] ;  /* 0x0203280a20007980 */ /* 0x000f62000c101900 */
[----:B--2---:R-:W-:Y:S01]  /*114b0*/  SHF.R.U32.HI R43, RZ, 0x8, R42 ;  /* 0x00000008ff2b7819 */ /* 0x004fe2000001162a */
[----:B------:R-:W-:-:S03]  /*114c0*/  IMAD.SHL.U32 R44, R42, 0x100, RZ ;  /* 0x000001002a2c7824 */ /* 0x000fc600078e00ff */
[----:B------:R-:W-:Y:S02]  /*114d0*/  LOP3.LUT R43, R43, 0xff00, RZ, 0xc0, !PT ;  /* 0x0000ff002b2b7812 */ /* 0x000fe400078ec0ff */
[----:B------:R-:W-:Y:S02]  /*114e0*/  LOP3.LUT R44, R44, 0xff0000, RZ, 0xc0, !PT ;  /* 0x00ff00002c2c7812 */ /* 0x000fe400078ec0ff */
[----:B------:R-:W-:Y:S02]  /*114f0*/  LEA.HI R43, R42, R43, RZ, 0x8 ;  /* 0x0000002b2a2b7211 */ /* 0x000fe400078f40ff */
[----:B---3--:R-:W-:Y:S01]  /*11500*/  SHF.R.U32.HI R45, RZ, 0x8, R41 ;  /* 0x00000008ff2d7819 */ /* 0x008fe20000011629 */
[----:B------:R-:W-:Y:S02]  /*11510*/  IMAD.SHL.U32 R47, R41, 0x100, RZ ;  /* 0x00000100292f7824 */ /* 0x000fe400078e00ff */
[----:B------:R-:W-:Y:S01]  /*11520*/  IMAD.IADD R43, R44, 0x1, R43 ;  /* 0x000000012c2b7824 */ /* 0x000fe200078e022b */
[----:B------:R-:W-:-:S03]  /*11530*/  LOP3.LUT R46, R45, 0xff00, RZ, 0xc0, !PT ;  /* 0x0000ff002d2e7812 */ /* 0x000fc600078ec0ff */
[----:B------:R-:W-:Y:S01]  /*11540*/  IMAD R43, R42, 0x1000000, R43 ;  /* 0x010000002a2b7824 */ /* 0x000fe200078e022b */
[----:B----4-:R-:W-:Y:S02]  /*11550*/  SHF.R.U32.HI R42, RZ, 0x8, R40 ;  /* 0x00000008ff2a7819 */ /* 0x010fe40000011628 */
[----:B------:R-:W-:Y:S02]  /*11560*/  LOP3.LUT R47, R47, 0xff0000, RZ, 0xc0, !PT ;  /* 0x00ff00002f2f7812 */ /* 0x000fe400078ec0ff */
[----:B------:R-:W-:Y:S01]  /*11570*/  LEA.HI R46, R41, R46, RZ, 0x8 ;  /* 0x0000002e292e7211 */ /* 0x000fe200078f40ff */
[----:B------:R-:W-:Y:S01]  /*11580*/  IMAD.SHL.U32 R44, R40, 0x100, RZ ;  /* 0x00000100282c7824 */ /* 0x000fe200078e00ff */
[----:B------:R-:W-:-:S03]  /*11590*/  LOP3.LUT R45, R42, 0xff00, RZ, 0xc0, !PT ;  /* 0x0000ff002a2d7812 */ /* 0x000fc600078ec0ff */
[----:B------:R-:W-:Y:S01]  /*115a0*/  IMAD.IADD R46, R47, 0x1, R46 ;  /* 0x000000012f2e7824 */ /* 0x000fe200078e022e */
[----:B-----5:R-:W-:Y:S02]  /*115b0*/  SHF.R.U32.HI R42, RZ, 0x8, R39 ;  /* 0x00000008ff2a7819 */ /* 0x020fe40000011627 */
[----:B------:R-:W-:Y:S02]  /*115c0*/  LOP3.LUT R44, R44, 0xff0000, RZ, 0xc0, !PT ;  /* 0x00ff00002c2c7812 */ /* 0x000fe400078ec0ff */
[----:B------:R-:W-:Y:S01]  /*115d0*/  LEA.HI R45, R40, R45, RZ, 0x8 ;  /* 0x0000002d282d7211 */ /* 0x000fe200078f40ff */
[----:B------:R-:W-:Y:S01]  /*115e0*/  IMAD R41, R41, 0x1000000, R46 ;  /* 0x0100000029297824 */ /* 0x000fe200078e022e */
[----:B------:R-:W-:Y:S01]  /*115f0*/  LOP3.LUT R42, R42, 0xff00, RZ, 0xc0, !PT ;  /* 0x0000ff002a2a7812 */ /* 0x000fe200078ec0ff */
[C---:B------:R-:W-:Y:S02]  /*11600*/  IMAD.SHL.U32 R46, R39.reuse, 0x100, RZ ;  /* 0x00000100272e7824 */ /* 0x040fe400078e00ff */
[----:B------:R-:W-:Y:S01]  /*11610*/  IMAD.IADD R45, R44, 0x1, R45 ;  /* 0x000000012c2d7824 */ /* 0x000fe200078e022d */
[----:B------:R-:W-:-:S02]  /*11620*/  LEA.HI R47, R39, R42, RZ, 0x8 ;  /* 0x0000002a272f7211 */ /* 0x000fc400078f40ff */
[----:B------:R-:W-:Y:S01]  /*11630*/  LOP3.LUT R46, R46, 0xff0000, RZ, 0xc0, !PT ;  /* 0x00ff00002e2e7812 */ /* 0x000fe200078ec0ff */
[----:B------:R-:W-:Y:S01]  /*11640*/  IMAD R45, R40, 0x1000000, R45 ;  /* 0x01000000282d7824 */ /* 0x000fe200078e022d */
[----:B------:R-:W-:Y:S01]  /*11650*/  SHF.R.U32.HI R40, RZ, 0x8, R38 ;  /* 0x00000008ff287819 */ /* 0x000fe20000011626 */
[----:B------:R-:W-:Y:S02]  /*11660*/  IMAD.SHL.U32 R42, R38, 0x100, RZ ;  /* 0x00000100262a7824 */ /* 0x000fe400078e00ff */
[----:B------:R-:W-:Y:S01]  /*11670*/  IMAD.IADD R46, R46, 0x1, R47 ;  /* 0x000000012e2e7824 */ /* 0x000fe200078e022f */
[----:B------:R-:W-:Y:S02]  /*11680*/  LOP3.LUT R47, R40, 0xff00, RZ, 0xc0, !PT ;  /* 0x0000ff00282f7812 */ /* 0x000fe400078ec0ff */
[----:B------:R-:W-:Y:S02]  /*11690*/  SHF.R.U32.HI R48, RZ, 0x8, R36 ;  /* 0x00000008ff307819 */ /* 0x000fe40000011624 */
[----:B------:R-:W-:-:S02]  /*116a0*/  LOP3.LUT R42, R42, 0xff0000, RZ, 0xc0, !PT ;  /* 0x00ff00002a2a7812 */ /* 0x000fc400078ec0ff */
[----:B------:R-:W-:Y:S01]  /*116b0*/  LEA.HI R47, R38, R47, RZ, 0x8 ;  /* 0x0000002f262f7211 */ /* 0x000fe200078f40ff */
[----:B------:R0:W-:Y:S01]  /*116c0*/  ST.E desc[UR8][R32.64+0x202b4], R45 ;  /* 0x0202b42d20007985 */ /* 0x0001e2000c101908 */
[----:B------:R-:W-:Y:S01]  /*116d0*/  SHF.R.U32.HI R44, RZ, 0x8, R37 ;  /* 0x00000008ff2c7819 */ /* 0x000fe20000011625 */
[----:B------:R-:W-:Y:S02]  /*116e0*/  IMAD.SHL.U32 R40, R36, 0x100, RZ ;  /* 0x0000010024287824 */ /* 0x000fe400078e00ff */
[----:B------:R-:W-:Y:S01]  /*116f0*/  IMAD R39, R39, 0x1000000, R46 ;  /* 0x0100000027277824 */ /* 0x000fe200078e022e */
[----:B------:R1:W-:Y:S01]  /*11700*/  ST.E desc[UR6][R32.64+0x202b0], R41 ;  /* 0x0202b02920007985 */ /* 0x0003e2000c101906 */
[----:B------:R-:W-:Y:S01]  /*11710*/  IMAD.SHL.U32 R46, R37, 0x100, RZ ;  /* 0x00000100252e7824 */ /* 0x000fe200078e00ff */
[----:B------:R-:W-:Y:S02]  /*11720*/  LOP3.LUT R44, R44, 0xff00, RZ, 0xc0, !PT ;  /* 0x0000ff002c2c7812 */ /* 0x000fe400078ec0ff */
[----:B0-----:R-:W-:Y:S01]  /*11730*/  LOP3.LUT R45, R48, 0xff00, RZ, 0xc0, !PT ;  /* 0x0000ff00302d7812 */ /* 0x001fe200078ec0ff */
[----:B------:R0:W-:Y:S01]  /*11740*/  ST.E desc[UR4][R32.64+0x202ac], R43 ;  /* 0x0202ac2b20007985 */ /* 0x0001e2000c101904 */
[----:B------:R-:W-:Y:S01]  /*11750*/  LOP3.LUT R40, R40, 0xff0000, RZ, 0xc0, !PT ;  /* 0x00ff000028287812 */ /* 0x000fe200078ec0ff */
[----:B-1----:R-:W-:Y:S01]  /*11760*/  IMAD.IADD R41, R42, 0x1, R47 ;  /* 0x000000012a297824 */ /* 0x002fe200078e022f */
[----:B------:R-:W-:-:S02]  /*11770*/  LEA.HI R45, R36, R45, RZ, 0x8 ;  /* 0x0000002d242d7211 */ /* 0x000fc400078f40ff */
[----:B------:R-:W-:Y:S01]  /*11780*/  LOP3.LUT R46, R46, 0xff0000, RZ, 0xc0, !PT ;  /* 0x00ff00002e2e7812 */ /* 0x000fe200078ec0ff */
[----:B------:R-:W-:Y:S01]  /*11790*/  IMAD R41, R38, 0x1000000, R41 ;  /* 0x0100000026297824 */ /* 0x000fe200078e0229 */
[----:B------:R-:W-:Y:S02]  /*117a0*/  SHF.R.U32.HI R38, RZ, 0x8, R35 ;  /* 0x00000008ff267819 */ /* 0x000fe40000011623 */
[----:B0-----:R-:W-:Y:S01]  /*117b0*/  LEA.HI R43, R37, R44, RZ, 0x8 ;  /* 0x0000002c252b7211 */ /* 0x001fe200078f40ff */
[----:B------:R-:W-:Y:S01]  /*117c0*/  IMAD.IADD R45, R40, 0x1, R45 ;  /* 0x00000001282d7824 */ /* 0x000fe200078e022d */
[----:B------:R-:W-:Y:S01]  /*117d0*/  SHF.R.U32.HI R42, RZ, 0x8, R34 ;  /* 0x00000008ff2a7819 */ /* 0x000fe20000011622 */
[----:B------:R-:W-:Y:S01]  /*117e0*/  IMAD.SHL.U32 R40, R35, 0x100, RZ ;  /* 0x0000010023287824 */ /* 0x000fe200078e00ff */
[----:B------:R-:W-:Y:S01]  /*117f0*/  LOP3.LUT R38, R38, 0xff00, RZ, 0xc0, !PT ;  /* 0x0000ff0026267812 */ /* 0x000fe200078ec0ff */
[----:B------:R-:W-:Y:S01]  /*11800*/  IMAD.IADD R46, R46, 0x1, R43 ;  /* 0x000000012e2e7824 */ /* 0x000fe200078e022b */
[----:B------:R-:W-:Y:S01]  /*11810*/  LOP3.LUT R43, R42, 0xff00, RZ, 0xc0, !PT ;  /* 0x0000ff002a2b7812 */ /* 0x000fe200078ec0ff */
[----:B------:R-:W-:Y:S01]  /*11820*/  IMAD.SHL.U32 R44, R34, 0x100, RZ ;  /* 0x00000100222c7824 */ /* 0x000fe200078e00ff */
[----:B------:R0:W-:Y:S01]  /*11830*/  ST.E desc[UR4][R32.64+0x202b8], R39 ;  /* 0x0202b82720007985 */ /* 0x0001e2000c101904 */
[----:B------:R-:W-:-:S02]  /*11840*/  LOP3.LUT R40, R40, 0xff0000, RZ, 0xc0, !PT ;  /* 0x00ff000028287812 */ /* 0x000fc400078ec0ff */
[----:B------:R-:W-:Y:S02]  /*11850*/  LEA.HI R43, R34, R43, RZ, 0x8 ;  /* 0x0000002b222b7211 */ /* 0x000fe400078f40ff */
[----:B------:R-:W-:Y:S02]  /*11860*/  LOP3.LUT R44, R44, 0xff0000, RZ, 0xc0, !PT ;  /* 0x00ff00002c2c7812 */ /* 0x000fe400078ec0ff */
[----:B0-----:R-:W-:Y:S01]  /*11870*/  LEA.HI R39, R35, R38, RZ, 0x8 ;  /* 0x0000002623277211 */ /* 0x001fe200078f40ff */
[----:B------:R-:W-:-:S04]  /*11880*/  IMAD R37, R37, 0x1000000, R46 ;  /* 0x0100000025257824 */ /* 0x000fc800078e022e */
[----:B------:R-:W-:Y:S02]  /*11890*/  IMAD.IADD R40, R40, 0x1, R39 ;  /* 0x0000000128287824 */ /* 0x000fe400078e0227 */
[----:B------:R-:W-:Y:S01]  /*118a0*/  IMAD.IADD R39, R44, 0x1, R43 ;  /* 0x000000012c277824 */ /* 0x000fe200078e022b */
[----:B------:R0:W-:Y:S03]  /*118b0*/  ST.E desc[UR6][R32.64+0x202c0], R37 ;  /* 0x0202c02520007985 */ /* 0x0001e6000c101906 */
[----:B------:R-:W-:Y:S01]  /*118c0*/  IMAD R39, R34, 0x1000000, R39 ;  /* 0x0100000022277824 */ /* 0x000fe200078e0227 */
[----:B------:R-:W-:Y:S01]  /*118d0*/  SHF.R.U32.HI R34, RZ, 0x8, R29 ;  /* 0x00000008ff227819 */ /* 0x000fe2000001161d */
[----:B------:R-:W-:Y:S01]  /*118e0*/  IMAD R35, R35, 0x1000000, R40 ;  /* 0x0100000023237824 */ /* 0x000fe200078e0228 */
[----:B------:R-:W-:Y:S02]  /*118f0*/  SHF.R.U32.HI R42, RZ, 0x8, R22 ;  /* 0x00000008ff2a7819 */ /* 0x000fe40000011616 */
[----:B------:R-:W-:Y:S01]  /*11900*/  LOP3.LUT R34, R34, 0xff00, RZ, 0xc0, !PT ;  /* 0x0000ff0022227812 */ /* 0x000fe200078ec0ff */
[----:B0-----:R-:W-:Y:S01]  /*11910*/  IMAD.SHL.U32 R37, R23, 0x100, RZ ;  /* 0x0000010017257824 */ /* 0x001fe200078e00ff */
[----:B------:R-:W-:-:S04]  /*11920*/  LOP3.LUT R43, R42, 0xff00, RZ, 0xc0, !PT ;  /* 0x0000ff002a2b7812 */ /* 0x000fc800078ec0ff */
[----:B------:R-:W-:Y:S02]  /*11930*/  LOP3.LUT R40, R37, 0xff0000, RZ, 0xc0, !PT ;  /* 0x00ff000025287812 */ /* 0x000fe400078ec0ff */
[C---:B------:R-:W-:Y:S01]  /*11940*/  LEA.HI R37, R29.reuse, R34, RZ, 0x8 ;  /* 0x000000221d257211 */ /* 0x040fe200078f40ff */
[C---:B------:R-:W-:Y:S01]  /*11950*/  IMAD.SHL.U32 R34, R22.reuse, 0x100, RZ ;  /* 0x0000010016227824 */ /* 0x040fe200078e00ff */
[----:B------:R-:W-:Y:S02]  /*11960*/  SHF.R.U32.HI R38, RZ, 0x8, R23 ;  /* 0x00000008ff267819 */ /* 0x000fe40000011617 */
[----:B------:R-:W-:Y:S02]  /*11970*/  LEA.HI R43, R22, R43, RZ, 0x8 ;  /* 0x0000002b162b7211 */ /* 0x000fe400078f40ff */
[----:B------:R-:W-:Y:S01]  /*11980*/  LOP3.LUT R34, R34, 0xff0000, RZ, 0xc0, !PT ;  /* 0x00ff000022227812 */ /* 0x000fe200078ec0ff */
[----:B------:R-:W-:Y:S01]  /*11990*/  IMAD R45, R36, 0x1000000, R45 ;  /* 0x01000000242d7824 */ /* 0x000fe200078e022d */
[----:B------:R-:W-:Y:S01]  /*119a0*/  LOP3.LUT R38, R38, 0xff00, RZ, 0xc0, !PT ;  /* 0x0000ff0026267812 */ /* 0x000fe200078ec0ff */
[----:B------:R-:W-:Y:S01]  /*119b0*/  IMAD.SHL.U32 R36, R29, 0x100, RZ ;  /* 0x000001001d247824 */ /* 0x000fe200078e00ff */
[----:B------:R0:W-:Y:S01]  /*119c0*/  ST.E desc[UR4][R32.64+0x202bc], R41 ;  /* 0x0202bc2920007985 */ /* 0x0001e2000c101904 */
[----:B------:R-:W-:-:S03]  /*119d0*/  IMAD.IADD R43, R34, 0x1, R43 ;  /* 0x00000001222b7824 */ /* 0x000fc600078e022b */
[----:B------:R-:W-:Y:S01]  /*119e0*/  LOP3.LUT R36, R36, 0xff0000, RZ, 0xc0, !PT ;  /* 0x00ff000024247812 */ /* 0x000fe200078ec0ff */
[----:B------:R-:W-:Y:S01]  /*119f0*/  IMAD R43, R22, 0x1000000, R43 ;  /* 0x01000000162b7824 */ /* 0x000fe200078e022b */
[----:B------:R-:W-:Y:S02]  /*11a00*/  SHF.R.U32.HI R22, RZ, 0x8, R16 ;  /* 0x00000008ff167819 */ /* 0x000fe40000011610 */
[----:B0-----:R-:W-:Y:S01]  /*11a10*/  LEA.HI R41, R23, R38, RZ, 0x8 ;  /* 0x0000002617297211 */ /* 0x001fe200078f40ff */
[----:B------:R-:W-:Y:S01]  /*11a20*/  IMAD.IADD R36, R36, 0x1, R37 ;  /* 0x0000000124247824 */ /* 0x000fe200078e0225 */
[----:B------:R0:W-:Y:S01]  /*11a30*/  ST.E desc[UR4][R32.64+0x202c8], R35 ;  /* 0x0202c82320007985 */ /* 0x0001e2000c101904 */
[----:B------:R-:W-:Y:S02]  /*11a40*/  IMAD.SHL.U32 R34, R16, 0x100, RZ ;  /* 0x0000010010227824 */ /* 0x000fe400078e00ff */
[----:B------:R-:W-:Y:S01]  /*11a50*/  IMAD.IADD R40, R40, 0x1, R41 ;  /* 0x0000000128287824 */ /* 0x000fe200078e0229 */
[----:B------:R-:W-:Y:S01]  /*11a60*/  SHF.R.U32.HI R38, RZ, 0x8, R20 ;  /* 0x00000008ff267819 */ /* 0x000fe20000011614 */
[----:B------:R-:W-:-:S02]  /*11a70*/  IMAD R29, R29, 0x1000000, R36 ;  /* 0x010000001d1d7824 */ /* 0x000fc400078e0224 */
[----:B------:R-:W-:Y:S01]  /*11a80*/  IMAD R23, R23, 0x1000000, R40 ;  /* 0x0100000017177824 */ /* 0x000fe200078e0228 */
[----:B------:R-:W-:Y:S02]  /*11a90*/  SHF.R.U32.HI R36, RZ, 0x8, R21 ;  /* 0x00000008ff247819 */ /* 0x000fe40000011615 */
[----:B0-----:R-:W-:Y:S02]  /*11aa0*/  LOP3.LUT R35, R22, 0xff00, RZ, 0xc0, !PT ;  /* 0x0000ff0016237812 */ /* 0x001fe400078ec0ff */
[----:B------:R-:W-:Y:S02]  /*11ab0*/  LOP3.LUT R34, R34, 0xff0000, RZ, 0xc0, !PT ;  /* 0x00ff000022227812 */ /* 0x000fe400078ec0ff */
[----:B------:R-:W-:Y:S01]  /*11ac0*/  LEA.HI R35, R16, R35, RZ, 0x8 ;  /* 0x0000002310237211 */ /* 0x000fe200078f40ff */
[----:B------:R0:W-:Y:S01]  /*11ad0*/  ST.E desc[UR10][R32.64+0x202d4], R23 ;  /* 0x0202d41720007985 */ /* 0x0001e2000c10190a */
[----:B------:R-:W-:Y:S01]  /*11ae0*/  IMAD.SHL.U32 R22, R20, 0x100, RZ ;  /* 0x0000010014167824 */ /* 0x000fe200078e00ff */
[----:B------:R-:W-:Y:S01]  /*11af0*/  LOP3.LUT R36, R36, 0xff00, RZ, 0xc0, !PT ;  /* 0x0000ff0024247812 */ /* 0x000fe200078ec0ff */
[----:B------:R-:W-:-:S02]  /*11b00*/  IMAD.SHL.U32 R37, R21, 0x100, RZ ;  /* 0x0000010015257824 */ /* 0x000fc400078e00ff */
[----:B------:R-:W-:Y:S01]  /*11b10*/  IMAD.IADD R35, R34, 0x1, R35 ;  /* 0x0000000122237824 */ /* 0x000fe200078e0223 */
[----:B------:R-:W-:Y:S02]  /*11b20*/  LOP3.LUT R22, R22, 0xff0000, RZ, 0xc0, !PT ;  /* 0x00ff000016167812 */ /* 0x000fe400078ec0ff */
[----:B0-----:R-:W-:Y:S01]  /*11b30*/  LOP3.LUT R23, R38, 0xff00, RZ, 0xc0, !PT ;  /* 0x0000ff0026177812 */ /* 0x001fe200078ec0ff */
[----:B------:R-:W-:Y:S01]  /*11b40*/  IMAD R35, R16, 0x1000000, R35 ;  /* 0x0100000010237824 */ /* 0x000fe200078e0223 */
[----:B------:R-:W-:Y:S02]  /*11b50*/  LOP3.LUT R37, R37, 0xff0000, RZ, 0xc0, !PT ;  /* 0x00ff000025257812 */ /* 0x000fe400078ec0ff */
[----:B------:R-:W-:Y:S02]  /*11b60*/  LEA.HI R23, R20, R23, RZ, 0x8 ;  /* 0x0000001714177211 */ /* 0x000fe400078f40ff */
[----:B------:R-:W-:Y:S02]  /*11b70*/  LEA.HI R36, R21, R36, RZ, 0x8 ;  /* 0x0000002415247211 */ /* 0x000fe400078f40ff */
[----:B------:R-:W-:Y:S01]  /*11b80*/  SHF.R.U32.HI R16, RZ, 0x8, R19 ;  /* 0x00000008ff107819 */ /* 0x000fe20000011613 */
[----:B------:R0:W-:Y:S01]  /*11b90*/  ST.E desc[UR8][R32.64+0x202d0], R29 ;  /* 0x0202d01d20007985 */ /* 0x0001e2000c101908 */
[----:B------:R-:W-:-:S02]  /*11ba0*/  IMAD.IADD R23, R22, 0x1, R23 ;  /* 0x0000000116177824 */ /* 0x000fc400078e0217 */
[----:B------:R-:W-:Y:S01]  /*11bb0*/  IMAD.IADD R36, R37, 0x1, R36 ;  /* 0x0000000125247824 */ /* 0x000fe200078e0224 */
[----:B------:R-:W-:Y:S01]  /*11bc0*/  LOP3.LUT R16, R16, 0xff00, RZ, 0xc0, !PT ;  /* 0x0000ff0010107812 */ /* 0x000fe200078ec0ff */
[----:B------:R-:W-:Y:S02]  /*11bd0*/  IMAD.SHL.U32 R22, R19, 0x100, RZ ;  /* 0x0000010013167824 */ /* 0x000fe400078e00ff */
[----:B------:R-:W-:Y:S01]  /*11be0*/  IMAD R21, R21, 0x1000000, R36 ;  /* 0x0100000015157824 */ /* 0x000fe200078e0224 */
[----:B0-----:R-:W-:Y:S02]  /*11bf0*/  SHF.R.U32.HI R29, RZ, 0x8, R18 ;  /* 0x00000008ff1d7819 */ /* 0x001fe40000011612 */
[----:B------:R-:W-:Y:S02]  /*11c00*/  LOP3.LUT R22, R22, 0xff0000, RZ, 0xc0, !PT ;  /* 0x00ff000016167812 */ /* 0x000fe400078ec0ff */
[----:B------:R-:W-:Y:S02]  /*11c10*/  LOP3.LUT R37, R29, 0xff00, RZ, 0xc0, !PT ;  /* 0x0000ff001d257812 */ /* 0x000fe400078ec0ff */
[----:B------:R-:W-:Y:S01]  /*11c20*/  LEA.HI R29, R19, R16, RZ, 0x8 ;  /* 0x00000010131d7211 */ /* 0x000fe200078f40ff */
[----:B------:R-:W-:Y:S01]  /*11c30*/  IMAD.SHL.U32 R34, R18, 0x100, RZ ;  /* 0x0000010012227824 */ /* 0x000fe200078e00ff */
[----:B------:R-:W-:Y:S01]  /*11c40*/  SHF.R.U32.HI R16, RZ, 0x8, R17 ;  /* 0x00000008ff107819 */ /* 0x000fe20000011611 */
[----:B------:R0:W-:Y:S02]  /*11c50*/  ST.E desc[UR6][R32.64+0x202e0], R21 ;  /* 0x0202e01520007985 */ /* 0x0001e4000c101906 */
[----:B------:R-:W-:Y:S01]  /*11c60*/  IMAD.IADD R22, R22, 0x1, R29 ;  /* 0x0000000116167824 */ /* 0x000fe200078e021d */
[----:B------:R-:W-:-:S02]  /*11c70*/  LOP3.LUT R16, R16, 0xff00, RZ, 0xc0, !PT ;  /* 0x0000ff0010107812 */ /* 0x000fc400078ec0ff */
[----:B------:R-:W-:Y:S01]  /*11c80*/  LOP3.LUT R34, R34, 0xff0000, RZ, 0xc0, !PT ;  /* 0x00ff000022227812 */ /* 0x000fe200078ec0ff */
[----:B------:R-:W-:Y:S01]  /*11c90*/  IMAD R19, R19, 0x1000000, R22 ;  /* 0x0100000013137824 */ /* 0x000fe200078e0216 */
[----:B------:R-:W-:Y:S01]  /*11ca0*/  LEA.HI R37, R18, R37, RZ, 0x8 ;  /* 0x0000002512257211 */ /* 0x000fe200078f40ff */
[----:B0-----:R-:W-:Y:S01]  /*11cb0*/  IMAD.SHL.U32 R21, R15, 0x100, RZ ;  /* 0x000001000f157824 */ /* 0x001fe200078e00ff */
[----:B------:R-:W-:-:S03]  /*11cc0*/  SHF.R.U32.HI R29, RZ, 0x8, R14 ;  /* 0x00000008ff1d7819 */ /* 0x000fc6000001160e */
[----:B------:R-:W-:Y:S01]  /*11cd0*/  IMAD.IADD R37, R34, 0x1, R37 ;  /* 0x0000000122257824 */ /* 0x000fe200078e0225 */
[----:B------:R-:W-:Y:S02]  /*11ce0*/  LOP3.LUT R22, R21, 0xff0000, RZ, 0xc0, !PT ;  /* 0x00ff000015167812 */ /* 0x000fe400078ec0ff */
[----:B------:R-:W-:Y:S01]  /*11cf0*/  LEA.HI R21, R17, R16, RZ, 0x8 ;  /* 0x0000001011157211 */ /* 0x000fe200078f40ff */
[----:B------:R-:W-:Y:S01]  /*11d00*/  IMAD.SHL.U32 R16, R14, 0x100, RZ ;  /* 0x000001000e107824 */ /* 0x000fe200078e00ff */
[----:B------:R-:W-:Y:S01]  /*11d10*/  LOP3.LUT R29, R29, 0xff00, RZ, 0xc0, !PT ;  /* 0x0000ff001d1d7812 */ /* 0x000fe200078ec0ff */
[----:B------:R-:W-:Y:S01]  /*11d20*/  IMAD R23, R20, 0x1000000, R23 ;  /* 0x0100000014177824 */ /* 0x000fe200078e0217 */
[----:B------:R-:W-:Y:S01]  /*11d30*/  SHF.R.U32.HI R20, RZ, 0x8, R15 ;  /* 0x00000008ff147819 */ /* 0x000fe2000001160f */
[----:B------:R-:W-:Y:S01]  /*11d40*/  IMAD R37, R18, 0x1000000, R37 ;  /* 0x0100000012257824 */ /* 0x000fe200078e0225 */
[----:B------:R-:W-:Y:S01]  /*11d50*/  LOP3.LUT R16, R16, 0xff0000, RZ, 0xc0, !PT ;  /* 0x00ff000010107812 */ /* 0x000fe200078ec0ff */
[----:B------:R-:W-:Y:S01]  /*11d60*/  IMAD.SHL.U32 R18, R17, 0x100, RZ ;  /* 0x0000010011127824 */ /* 0x000fe200078e00ff */
[----:B------:R-:W-:-:S02]  /*11d70*/  LEA.HI R29, R14, R29, RZ, 0x8 ;  /* 0x0000001d0e1d7211 */ /* 0x000fc400078f40ff */
[----:B------:R-:W-:Y:S02]  /*11d80*/  LOP3.LUT R20, R20, 0xff00, RZ, 0xc0, !PT ;  /* 0x0000ff0014147812 */ /* 0x000fe400078ec0ff */
[----:B------:R-:W-:Y:S01]  /*11d90*/  LOP3.LUT R18, R18, 0xff0000, RZ, 0xc0, !PT ;  /* 0x00ff000012127812 */ /* 0x000fe200078ec0ff */
[----:B------:R-:W-:Y:S01]  /*11da0*/  IMAD.IADD R29, R16, 0x1, R29 ;  /* 0x00000001101d7824 */ /* 0x000fe200078e021d */
[----:B------:R0:W-:Y:S03]  /*11db0*/  ST.E desc[UR8][R32.64+0x202e4], R23 ;  /* 0x0202e41720007985 */ /* 0x0001e6000c101908 */
[----:B------:R-:W-:Y:S01]  /*11dc0*/  IMAD R29, R14, 0x1000000, R29 ;  /* 0x010000000e1d7824 */ /* 0x000fe200078e021d */
[----:B------:R-:W-:Y:S01]  /*11dd0*/  SHF.R.U32.HI R14, RZ, 0x8, R8 ;  /* 0x00000008ff0e7819 */ /* 0x000fe20000011608 */
[----:B------:R-:W-:Y:S01]  /*11de0*/  IMAD.IADD R18, R18, 0x1, R21 ;  /* 0x0000000112127824 */ /* 0x000fe200078e0215 */
[----:B------:R1:W-:Y:S01]  /*11df0*/  ST.E desc[UR4][R32.64+0x202e8], R19 ;  /* 0x0202e81320007985 */ /* 0x0003e2000c101904 */
[----:B------:R-:W-:Y:S01]  /*11e00*/  IMAD.SHL.U32 R16, R8, 0x100, RZ ;  /* 0x0000010008107824 */ /* 0x000fe200078e00ff */
[----:B0-----:R-:W-:Y:S01]  /*11e10*/  LEA.HI R23, R15, R20, RZ, 0x8 ;  /* 0x000000140f177211 */ /* 0x001fe200078f40ff */
[----:B------:R-:W-:Y:S01]  /*11e20*/  IMAD R17, R17, 0x1000000, R18 ;  /* 0x0100000011117824 */ /* 0x000fe200078e0212 */
[----:B------:R-:W-:-:S03]  /*11e30*/  SHF.R.U32.HI R18, RZ, 0x8, R13 ;  /* 0x00000008ff127819 */ /* 0x000fc6000001160d */
[----:B------:R-:W-:Y:S01]  /*11e40*/  IMAD.IADD R22, R22, 0x1, R23 ;  /* 0x0000000116167824 */ /* 0x000fe200078e0217 */
[----:B-1----:R-:W-:Y:S02]  /*11e50*/  LOP3.LUT R19, R14, 0xff00, RZ, 0xc0, !PT ;  /* 0x0000ff000e137812 */ /* 0x002fe400078ec0ff */
[----:B------:R-:W-:Y:S01]  /*11e60*/  SHF.R.U32.HI R21, RZ, 0x8, R12 ;  /* 0x00000008ff157819 */ /* 0x000fe2000001160c */
[----:B------:R-:W-:Y:S01]  /*11e70*/  IMAD R15, R15, 0x1000000, R22 ;  /* 0x010000000f0f7824 */ /* 0x000fe200078e0216 */
[----:B------:R-:W-:Y:S01]  /*11e80*/  LOP3.LUT R16, R16, 0xff0000, RZ, 0xc0, !PT ;  /* 0x00ff000010107812 */ /* 0x000fe200078ec0ff */
[----:B------:R-:W-:Y:S01]  /*11e90*/  IMAD.SHL.U32 R20, R13, 0x100, RZ ;  /* 0x000001000d147824 */ /* 0x000fe200078e00ff */
[----:B------:R-:W-:Y:S01]  /*11ea0*/  LEA.HI R19, R8, R19, RZ, 0x8 ;  /* 0x0000001308137211 */ /* 0x000fe200078f40ff */
[----:B------:R-:W-:Y:S01]  /*11eb0*/  IMAD.SHL.U32 R14, R12, 0x100, RZ ;  /* 0x000001000c0e7824 */ /* 0x000fe200078e00ff */
[----:B------:R-:W-:Y:S02]  /*11ec0*/  LOP3.LUT R18, R18, 0xff00, RZ, 0xc0, !PT ;  /* 0x0000ff0012127812 */ /* 0x000fe400078ec0ff */
[----:B------:R-:W-:Y:S01]  /*11ed0*/  LOP3.LUT R21, R21, 0xff00, RZ, 0xc0, !PT ;  /* 0x0000ff0015157812 */ /* 0x000fe200078ec0ff */
[----:B------:R0:W-:Y:S01]  /*11ee0*/  ST.E desc[UR10][R32.64+0x202f4], R15 ;  /* 0x0202f40f20007985 */ /* 0x0001e2000c10190a */
[----:B------:R-:W-:Y:S01]  /*11ef0*/  IMAD.IADD R19, R16, 0x1, R19 ;  /* 0x0000000110137824 */ /* 0x000fe200078e0213 */
[----:B------:R-:W-:-:S02]  /*11f00*/  LOP3.LUT R20, R20, 0xff0000, RZ, 0xc0, !PT ;  /* 0x00ff000014147812 */ /* 0x000fc400078ec0ff */
[----:B------:R-:W-:Y:S02]  /*11f10*/  LOP3.LUT R14, R14, 0xff0000, RZ, 0xc0, !PT ;  /* 0x00ff00000e0e7812 */ /* 0x000fe400078ec0ff */
[----:B------:R-:W-:Y:S01]  /*11f20*/  LEA.HI R21, R12, R21, RZ, 0x8 ;  /* 0x000000150c157211 */ /* 0x000fe200078f40ff */
[----:B------:R-:W-:Y:S01]  /*11f30*/  IMAD R19, R8, 0x1000000, R19 ;  /* 0x0100000008137824 */ /* 0x000fe200078e0213 */
[----:B------:R-:W-:Y:S02]  /*11f40*/  SHF.R.U32.HI R8, RZ, 0x8, R11 ;  /* 0x00000008ff087819 */ /* 0x000fe4000001160b */
[----:B0-----:R-:W-:Y:S01]  /*11f50*/  LEA.HI R15, R13, R18, RZ, 0x8 ;  /* 0x000000120d0f7211 */ /* 0x001fe200078f40ff */
[----:B------:R-:W-:Y:S01]  /*11f60*/  IMAD.IADD R21, R14, 0x1, R21 ;  /* 0x000000010e157824 */ /* 0x000fe200078e0215 */
[----:B------:R-:W-:Y:S01]  /*11f70*/  LOP3.LUT R8, R8, 0xff00, RZ, 0xc0, !PT ;  /* 0x0000ff0008087812 */ /* 0x000fe200078ec0ff */
[----:B------:R-:W-:Y:S02]  /*11f80*/  IMAD.SHL.U32 R14, R11, 0x100, RZ ;  /* 0x000001000b0e7824 */ /* 0x000fe400078e00ff */
[----:B------:R-:W-:Y:S01]  /*11f90*/  IMAD.IADD R20, R20, 0x1, R15 ;  /* 0x0000000114147824 */ /* 0x000fe200078e020f */
[----:B------:R-:W-:Y:S01]  /*11fa0*/  SHF.R.U32.HI R15, RZ, 0x8, R10 ;  /* 0x00000008ff0f7819 */ /* 0x000fe2000001160a */
[----:B------:R0:W-:Y:S01]  /*11fb0*/  ST.E desc[UR8][R32.64+0x202f0], R17 ;  /* 0x0202f01120007985 */ /* 0x0001e2000c101908 */
[----:B------:R-:W-:Y:S01]  /*11fc0*/  IMAD.SHL.U32 R16, R10, 0x100, RZ ;  /* 0x000001000a107824 */ /* 0x000fe200078e00ff */
[----:B------:R-:W-:Y:S01]  /*11fd0*/  LOP3.LUT R14, R14, 0xff0000, RZ, 0xc0, !PT ;  /* 0x00ff00000e0e7812 */ /* 0x000fe200078ec0ff */
[----:B------:R-:W-:-:S03]  /*11fe0*/  IMAD R13, R13, 0x1000000, R20 ;  /* 0x010000000d0d7824 */ /* 0x000fc600078e0214 */
[----:B------:R-:W-:Y:S02]  /*11ff0*/  LOP3.LUT R16, R16, 0xff0000, RZ, 0xc0, !PT ;  /* 0x00ff000010107812 */ /* 0x000fe400078ec0ff */
[----:B0-----:R-:W-:Y:S02]  /*12000*/  LOP3.LUT R17, R15, 0xff00, RZ, 0xc0, !PT ;  /* 0x0000ff000f117812 */ /* 0x001fe400078ec0ff */
[C---:B------:R-:W-:Y:S02]  /*12010*/  LEA.HI R15, R11.reuse, R8, RZ, 0x8 ;  /* 0x000000080b0f7211 */ /* 0x040fe400078f40ff */
[----:B------:R-:W-:Y:S01]  /*12020*/  LEA.HI R17, R10, R17, RZ, 0x8 ;  /* 0x000000110a117211 */ /* 0x000fe200078f40ff */
[----:B------:R0:W-:Y:S01]  /*12030*/  ST.E desc[UR6][R32.64+0x20300], R13 ;  /* 0x0203000d20007985 */ /* 0x0001e2000c101906 */
[----:B------:R-:W-:Y:S01]  /*12040*/  SHF.R.U32.HI R8, RZ, 0x8, R9 ;  /* 0x00000008ff087819 */ /* 0x000fe20000011609 */
[----:B------:R-:W-:Y:S01]  /*12050*/  IMAD R21, R12, 0x1000000, R21 ;  /* 0x010000000c157824 */ /* 0x000fe200078e0215 */
[----:B------:R-:W-:Y:S01]  /*12060*/  SHF.R.U32.HI R12, RZ, 0x8, R7 ;  /* 0x00000008ff0c7819 */ /* 0x000fe20000011607 */
[----:B------:R-:W-:Y:S01]  /*12070*/  IMAD.IADD R14, R14, 0x1, R15 ;  /* 0x000000010e0e7824 */ /* 0x000fe200078e020f */
[----:B------:R-:W-:Y:S01]  /*12080*/  LOP3.LUT R8, R8, 0xff00, RZ, 0xc0, !PT ;  /* 0x0000ff0008087812 */ /* 0x000fe200078ec0ff */
[----:B------:R-:W-:Y:S01]  /*12090*/  IMAD.IADD R17, R16, 0x1, R17 ;  /* 0x0000000110117824 */ /* 0x000fe200078e0211 */
[----:B------:R-:W-:Y:S01]  /*120a0*/  SHF.R.U32.HI R16, RZ, 0x8, R6 ;  /* 0x00000008ff107819 */ /* 0x000fe20000011606 */
[----:B------:R-:W-:-:S02]  /*120b0*/  IMAD R11, R11, 0x1000000, R14 ;  /* 0x010000000b0b7824 */ /* 0x000fc400078e020e */
[----:B0-----:R-:W-:Y:S01]  /*120c0*/  IMAD.SHL.U32 R13, R7, 0x100, RZ ;  /* 0x00000100070d7824 */ /* 0x001fe200078e00ff */
[----:B------:R-:W-:Y:S01]  /*120d0*/  LOP3.LUT R12, R12, 0xff00, RZ, 0xc0, !PT ;  /* 0x0000ff000c0c7812 */ /* 0x000fe200078ec0ff */
[----:B------:R-:W-:Y:S01]  /*120e0*/  IMAD R17, R10, 0x1000000, R17 ;  /* 0x010000000a117824 */ /* 0x000fe200078e0211 */
[----:B------:R0:W-:Y:S02]  /*120f0*/  ST.E desc[UR4][R32.64+0x202fc], R19 ;  /* 0x0202fc1320007985 */ /* 0x0001e4000c101904 */
[----:B------:R-:W-:Y:S01]  /*12100*/  LOP3.LUT R14, R13, 0xff0000, RZ, 0xc0, !PT ;  /* 0x00ff00000d0e7812 */ /* 0x000fe200078ec0ff */
[C---:B------:R-:W-:Y:S01]  /*12110*/  IMAD.SHL.U32 R10, R9.reuse, 0x100, RZ ;  /* 0x00000100090a7824 */ /* 0x040fe200078e00ff */
[----:B------:R-:W-:Y:S01]  /*12120*/  LEA.HI R13, R9, R8, RZ, 0x8 ;  /* 0x00000008090d7211 */ /* 0x000fe200078f40ff */
[----:B------:R-:W-:Y:S01]  /*12130*/  IMAD.SHL.U32 R8, R6, 0x100, RZ ;  /* 0x0000010006087824 */ /* 0x000fe200078e00ff */
[----:B------:R-:W-:Y:S02]  /*12140*/  LEA.HI R15, R7, R12, RZ, 0x8 ;  /* 0x0000000c070f7211 */ /* 0x000fe400078f40ff */
[----:B------:R-:W-:-:S02]  /*12150*/  LOP3.LUT R10, R10, 0xff0000, RZ, 0xc0, !PT ;  /* 0x00ff00000a0a7812 */ /* 0x000fc400078ec0ff */
[----:B0-----:R-:W-:Y:S02]  /*12160*/  LOP3.LUT R19, R16, 0xff00, RZ, 0xc0, !PT ;  /* 0x0000ff0010137812 */ /* 0x001fe400078ec0ff */
[----:B------:R-:W-:Y:S02]  /*12170*/  LOP3.LUT R8, R8, 0xff0000, RZ, 0xc0, !PT ;  /* 0x00ff000008087812 */ /* 0x000fe400078ec0ff */
[----:B------:R-:W-:Y:S01]  /*12180*/  LEA.HI R19, R6, R19, RZ, 0x8 ;  /* 0x0000001306137211 */ /* 0x000fe200078f40ff */
[----:B------:R-:W-:Y:S02]  /*12190*/  IMAD.IADD R14, R14, 0x1, R15 ;  /* 0x000000010e0e7824 */ /* 0x000fe400078e020f */
[----:B------:R-:W-:Y:S02]  /*121a0*/  IMAD.IADD R10, R10, 0x1, R13 ;  /* 0x000000010a0a7824 */ /* 0x000fe400078e020d */
[----:B------:R-:W-:Y:S02]  /*121b0*/  IMAD.IADD R19, R8, 0x1, R19 ;  /* 0x0000000108137824 */ /* 0x000fe400078e0213 */
[----:B------:R-:W-:-:S02]  /*121c0*/  IMAD R7, R7, 0x1000000, R14 ;  /* 0x0100000007077824 */ /* 0x000fc400078e020e */
[----:B------:R-:W-:Y:S02]  /*121d0*/  IMAD R9, R9, 0x1000000, R10 ;  /* 0x0100000009097824 */ /* 0x000fe400078e020a */
[----:B------:R-:W-:Y:S01]  /*121e0*/  IMAD R19, R6, 0x1000000, R19 ;  /* 0x0100000006137824 */ /* 0x000fe200078e0213 */
[----:B------:R-:W-:Y:S01]  /*121f0*/  SHF.R.U32.HI R6, RZ, 0x8, R3 ;  /* 0x00000008ff067819 */ /* 0x000fe20000011603 */
[----:B------:R0:W-:Y:S01]  /*12200*/  ST.E desc[UR10][R32.64+0x20314], R7 ;  /* 0x0203140720007985 */ /* 0x0001e2000c10190a */
[----:B------:R-:W-:Y:S02]  /*12210*/  SHF.R.U32.HI R10, RZ, 0x8, R4 ;  /* 0x00000008ff0a7819 */ /* 0x000fe40000011604 */
[----:B------:R-:W-:Y:S01]  /*12220*/  SHF.R.U32.HI R13, RZ, 0x8, R0 ;  /* 0x00000008ff0d7819 */ /* 0x000fe20000011600 */
[----:B------:R1:W-:Y:S01]  /*12230*/  ST.E desc[UR4][R32.64+0x20308], R11 ;  /* 0x0203080b20007985 */ /* 0x0003e2000c101904 */
[----:B------:R-:W-:Y:S01]  /*12240*/  LOP3.LUT R6, R6, 0xff00, RZ, 0xc0, !PT ;  /* 0x0000ff0006067812 */ /* 0x000fe200078ec0ff */
[----:B------:R-:W-:-:S02]  /*12250*/  IMAD.SHL.U32 R8, R3, 0x100, RZ ;  /* 0x0000010003087824 */ /* 0x000fc400078e00ff */
[----:B------:R2:W-:Y:S01]  /*12260*/  ST.E desc[UR8][R32.64+0x20310], R9 ;  /* 0x0203100920007985 */ /* 0x0005e2000c101908 */
[----:B------:R-:W-:Y:S01]  /*12270*/  IMAD.SHL.U32 R12, R5, 0x100, RZ ;  /* 0x00000100050c7824 */ /* 0x000fe200078e00ff */
[----:B0-----:R-:W-:Y:S01]  /*12280*/  SHF.R.U32.HI R7, RZ, 0x8, R5 ;  /* 0x00000008ff077819 */ /* 0x001fe20000011605 */
[----:B------:R-:W-:Y:S01]  /*12290*/  IMAD.SHL.U32 R14, R0, 0x100, RZ ;  /* 0x00000100000e7824 */ /* 0x000fe200078e00ff */
[----:B------:R-:W-:Y:S01]  /*122a0*/  LOP3.LUT R13, R13, 0xff00, RZ, 0xc0, !PT ;  /* 0x0000ff000d0d7812 */ /* 0x000fe200078ec0ff */
[----:B-1----:R-:W-:Y:S01]  /*122b0*/  IMAD.SHL.U32 R11, R4, 0x100, RZ ;  /* 0x00000100040b7824 */ /* 0x002fe200078e00ff */
[----:B--2---:R-:W-:Y:S02]  /*122c0*/  LOP3.LUT R9, R10, 0xff00, RZ, 0xc0, !PT ;  /* 0x0000ff000a097812 */ /* 0x004fe400078ec0ff */
[----:B------:R-:W-:Y:S02]  /*122d0*/  LOP3.LUT R10, R7, 0xff00, RZ, 0xc0, !PT ;  /* 0x0000ff00070a7812 */ /* 0x000fe400078ec0ff */
[----:B------:R-:W-:-:S02]  /*122e0*/  LEA.HI R7, R3, R6, RZ, 0x8 ;  /* 0x0000000603077211 */ /* 0x000fc400078f40ff */
[----:B------:R-:W-:Y:S02]  /*122f0*/  LEA.HI R6, R4, R9, RZ, 0x8 ;  /* 0x0000000904067211 */ /* 0x000fe400078f40ff */
[----:B------:R-:W-:Y:S02]  /*12300*/  LOP3.LUT R8, R8, 0xff0000, RZ, 0xc0, !PT ;  /* 0x00ff000008087812 */ /* 0x000fe400078ec0ff */
[----:B------:R-:W-:Y:S02]  /*12310*/  LOP3.LUT R11, R11, 0xff0000, RZ, 0xc0, !PT ;  /* 0x00ff00000b0b7812 */ /* 0x000fe400078ec0ff */
[----:B------:R-:W-:Y:S02]  /*12320*/  LOP3.LUT R12, R12, 0xff0000, RZ, 0xc0, !PT ;  /* 0x00ff00000c0c7812 */ /* 0x000fe400078ec0ff */
[----:B------:R-:W-:Y:S02]  /*12330*/  LOP3.LUT R14, R14, 0xff0000, RZ, 0xc0, !PT ;  /* 0x00ff00000e0e7812 */ /* 0x000fe400078ec0ff */
[----:B------:R-:W-:-:S02]  /*12340*/  LEA.HI R9, R5, R10, RZ, 0x8 ;  /* 0x0000000a05097211 */ /* 0x000fc400078f40ff */
[----:B------:R-:W-:Y:S02]  /*12350*/  LEA.HI R13, R0, R13, RZ, 0x8 ;  /* 0x0000000d000d7211 */ /* 0x000fe400078f40ff */
[----:B------:R-:W-:Y:S02]  /*12360*/  R2UR UR12, R30 ;  /* 0x000000001e0c72ca */ /* 0x000fe400000e0000 */
[----:B------:R-:W-:Y:S01]  /*12370*/  R2UR UR13, R31 ;  /* 0x000000001f0d72ca */ /* 0x000fe200000e0000 */
[----:B------:R-:W-:Y:S02]  /*12380*/  IMAD.IADD R8, R8, 0x1, R7 ;  /* 0x0000000108087824 */ /* 0x000fe400078e0207 */
[----:B------:R-:W-:Y:S02]  /*12390*/  IMAD.IADD R11, R11, 0x1, R6 ;  /* 0x000000010b0b7824 */ /* 0x000fe400078e0206 */
[----:B------:R-:W-:Y:S02]  /*123a0*/  IMAD.IADD R12, R12, 0x1, R9 ;  /* 0x000000010c0c7824 */ /* 0x000fe400078e0209 */
[----:B------:R-:W-:-:S02]  /*123b0*/  IMAD.IADD R13, R14, 0x1, R13 ;  /* 0x000000010e0d7824 */ /* 0x000fc400078e020d */
[----:B------:R-:W-:Y:S02]  /*123c0*/  IMAD R3, R3, 0x1000000, R8 ;  /* 0x0100000003037824 */ /* 0x000fe400078e0208 */
[----:B------:R-:W-:Y:S02]  /*123d0*/  IMAD R11, R4, 0x1000000, R11 ;  /* 0x01000000040b7824 */ /* 0x000fe400078e020b */
[----:B------:R-:W-:Y:S02]  /*123e0*/  IMAD R5, R5, 0x1000000, R12 ;  /* 0x0100000005057824 */ /* 0x000fe400078e020c */
[----:B------:R-:W-:Y:S01]  /*123f0*/  IMAD R13, R0, 0x1000000, R13 ;  /* 0x01000000000d7824 */ /* 0x000fe200078e020d */
        /* <DEDUP_REMOVED lines=12> */
[----:B------:R0:W-:Y:S01]  /*124c0*/  ST.E desc[UR12][R32.64+0x20328], R13 ;  /* 0x0203280d20007985 */ /* 0x0001e2000c10190c */
[----:B------:R-:W-:Y:S01]  /*124d0*/  BSSY.RECONVERGENT B0, `(.L_x_95) ;  /* 0x000016e000007945 */ /* 0x000fe20003800200 */
[----:B------:R-:W-:-:S07]  /*124e0*/  IMAD.MOV.U32 R41, RZ, RZ, RZ ;  /* 0x000000ffff297224 */ /* 0x000fce00078e00ff */
.L_x_100:
[----:B------:R-:W-:Y:S02]  /*124f0*/  R2UR UR4, R30 ;  /* 0x000000001e0472ca */ /* 0x000fe400000e0000 */
[----:B------:R-:W-:-:S13]  /*12500*/  R2UR UR5, R31 ;  /* 0x000000001f0572ca */ /* 0x000fda00000e0000 */
[----:B0-----:R-:W2:Y:S01]  /*12510*/  LD.E R3, desc[UR4][R32.64+0x202ac] ;  /* 0x0202ac0420037980 */ /* 0x001ea2000c101900 */
[----:B------:R-:W-:Y:S01]  /*12520*/  R2UR UR6, R30 ;  /* 0x000000001e0672ca */ /* 0x000fe200000e0000 */
[----:B------:R-:W-:Y:S01]  /*12530*/  IMAD.WIDE.U32 R4, R41, 0x80, R32 ;  /* 0x0000008029047825 */ /* 0x000fe200078e0020 */
[----:B------:R-:W-:-:S04]  /*12540*/  R2UR UR7, R31 ;  /* 0x000000001f0772ca */ /* 0x000fc800000e0000 */
[----:B--2---:R0:W-:Y:S09]  /*12550*/  ST.E desc[UR4][R4.64+0xe0], R3 ;  /* 0x0000e00304007985 */ /* 0x0041f2000c101904 */
[----:B------:R-:W2:Y:S04]  /*12560*/  LD.E R7, desc[UR6][R32.64+0x202b0] ;  /* 0x0202b00620077980 */ /* 0x000ea8000c101900 */
[----:B--2---:R1:W-:Y:S04]  /*12570*/  ST.E desc[UR4][R4.64+0xe4], R7 ;  /* 0x0000e40704007985 */ /* 0x0043e8000c101904 */
        /* <DEDUP_REMOVED lines=10> */
[----:B---3--:R-:W3:Y:S04]  /*12620*/  LD.E R11, desc[UR6][R32.64+0x202c8] ;  /* 0x0202c806200b7980 */ /* 0x008ee8000c101900 */
[----:B---3--:R3:W-:Y:S04]  /*12630*/  ST.E desc[UR4][R4.64+0xfc], R11 ;  /* 0x0000fc0b04007985 */ /* 0x0087e8000c101904 */
[----:B0-----:R-:W4:Y:S04]  /*12640*/  LD.E R3, desc[UR6][R32.64+0x202cc] ;  /* 0x0202cc0620037980 */ /* 0x001f28000c101900 */
[----:B----4-:R0:W-:Y:S04]  /*12650*/  ST.E desc[UR4][R4.64+0x100], R3 ;  /* 0x0001000304007985 */ /* 0x0101e8000c101904 */
[----:B-1----:R-:W4:Y:S04]  /*12660*/  LD.E R7, desc[UR6][R32.64+0x202d0] ;  /* 0x0202d00620077980 */ /* 0x002f28000c101900 */
[----:B----4-:R-:W-:Y:S04]  /*12670*/  ST.E desc[UR4][R4.64+0x104], R7 ;  /* 0x0001040704007985 */ /* 0x010fe8000c101904 */
[----:B--2---:R-:W2:Y:S04]  /*12680*/  LD.E R9, desc[UR6][R32.64+0x202d4] ;  /* 0x0202d40620097980 */ /* 0x004ea8000c101900 */
[----:B--2---:R-:W-:Y:S04]  /*12690*/  ST.E desc[UR4][R4.64+0x108], R9 ;  /* 0x0001080904007985 */ /* 0x004fe8000c101904 */
[----:B---3--:R-:W2:Y:S04]  /*126a0*/  LD.E R11, desc[UR6][R32.64+0x202d8] ;  /* 0x0202d806200b7980 */ /* 0x008ea8000c101900 */
[----:B--2---:R1:W-:Y:S04]  /*126b0*/  ST.E desc[UR4][R4.64+0x10c], R11 ;  /* 0x00010c0b04007985 */ /* 0x0043e8000c101904 */
[----:B0-----:R-:W2:Y:S04]  /*126c0*/  LD.E R3, desc[UR6][R32.64+0x202dc] ;  /* 0x0202dc0620037980 */ /* 0x001ea8000c101900 */
[----:B--2---:R0:W-:Y:S04]  /*126d0*/  ST.E desc[UR4][R4.64+0x110], R3 ;  /* 0x0001100304007985 */ /* 0x0041e8000c101904 */
[----:B------:R-:W2:Y:S04]  /*126e0*/  LD.E R13, desc[UR6][R32.64+0x202e0] ;  /* 0x0202e006200d7980 */ /* 0x000ea8000c101900 */
[----:B--2---:R-:W-:Y:S04]  /*126f0*/  ST.E desc[UR4][R4.64+0x114], R13 ;  /* 0x0001140d04007985 */ /* 0x004fe8000c101904 */
[----:B------:R-:W2:Y:S04]  /*12700*/  LD.E R12, desc[UR6][R32.64+0x202e4] ;  /* 0x0202e406200c7980 */ /* 0x000ea8000c101900 */
[----:B--2---:R-:W-:Y:S04]  /*12710*/  ST.E desc[UR4][R4.64+0x118], R12 ;  /* 0x0001180c04007985 */ /* 0x004fe8000c101904 */
[----:B-1----:R-:W2:Y:S04]  /*12720*/  LD.E R11, desc[UR6][R32.64+0x202e8] ;  /* 0x0202e806200b7980 */ /* 0x002ea8000c101900 */
[----:B--2---:R-:W-:Y:S04]  /*12730*/  ST.E desc[UR4][R4.64+0x11c], R11 ;  /* 0x00011c0b04007985 */ /* 0x004fe8000c101904 */
[----:B0-----:R-:W2:Y:S04]  /*12740*/  LD.E R3, desc[UR6][R32.64+0x202ec] ;  /* 0x0202ec0620037980 */ /* 0x001ea8000c101900 */
[----:B--2---:R0:W-:Y:S04]  /*12750*/  ST.E desc[UR4][R4.64+0x120], R3 ;  /* 0x0001200304007985 */ /* 0x0041e8000c101904 */
        /* <DEDUP_REMOVED lines=26> */
[----:B--2---:R-:W2:Y:S01]  /*12900*/  LD.E R9, desc[UR6][R32.64+0x20324] ;  /* 0x0203240620097980 */ /* 0x004ea2000c101900 */
[----:B------:R-:W-:-:S02]  /*12910*/  R2UR UR8, R30 ;  /* 0x000000001e0872ca */ /* 0x000fc400000e0000 */
[C---:B------:R-:W-:Y:S02]  /*12920*/  R2UR UR9, R31.reuse ;  /* 0x000000001f0972ca */ /* 0x040fe400000e0000 */
[C---:B------:R-:W-:Y:S02]  /*12930*/  R2UR UR10, R30.reuse ;  /* 0x000000001e0a72ca */ /* 0x040fe400000e0000 */
[C---:B------:R-:W-:Y:S02]  /*12940*/  R2UR UR11, R31.reuse ;  /* 0x000000001f0b72ca */ /* 0x040fe400000e0000 */
[C---:B------:R-:W-:Y:S02]  /*12950*/  R2UR UR12, R30.reuse ;  /* 0x000000001e0c72ca */ /* 0x040fe400000e0000 */
[----:B------:R-:W-:Y:S01]  /*12960*/  R2UR UR13, R31 ;  /* 0x000000001f0d72ca */ /* 0x000fe200000e0000 */
[----:B--2---:R-:W-:Y:S04]  /*12970*/  ST.E desc[UR4][R4.64+0x158], R9 ;  /* 0x0001580904007985 */ /* 0x004fe8000c101904 */
[----:B---3--:R-:W2:Y:S01]  /*12980*/  LD.E R15, desc[UR6][R32.64+0x20328] ;  /* 0x02032806200f7980 */ /* 0x008ea2000c101900 */
        /* <DEDUP_REMOVED lines=14> */
[----:B------:R-:W-:Y:S02]  /*12a70*/  R2UR UR28, R30 ;  /* 0x000000001e1c72ca */ /* 0x000fe400000e0000 */
[----:B------:R-:W-:Y:S01]  /*12a80*/  R2UR UR29, R31 ;  /* 0x000000001f1d72ca */ /* 0x000fe200000e0000 */
[----:B--2---:R1:W-:Y:S04]  /*12a90*/  ST.E desc[UR4][R4.64+0x15c], R15 ;  /* 0x00015c0f04007985 */ /* 0x0043e8000c101904 */
[----:B------:R2:W5:Y:S04]  /*12aa0*/  LD.E R35, desc[UR6][R32.64+0x202ac] ;  /* 0x0202ac0620237980 */ /* 0x000568000c101900 */
[----:B------:R2:W5:Y:S04]  /*12ab0*/  LD.E R29, desc[UR8][R32.64+0x202b0] ;  /* 0x0202b008201d7980 */ /* 0x000568000c101900 */
[----:B------:R2:W5:Y:S04]  /*12ac0*/  LD.E R47, desc[UR4][R32.64+0x202b4] ;  /* 0x0202b404202f7980 */ /* 0x000568000c101900 */
[----:B------:R2:W5:Y:S04]  /*12ad0*/  LD.E R23, desc[UR10][R32.64+0x202b8] ;  /* 0x0202b80a20177980 */ /* 0x000568000c101900 */
[----:B------:R2:W5:Y:S04]  /*12ae0*/  LD.E R43, desc[UR12][R32.64+0x202bc] ;  /* 0x0202bc0c202b7980 */ /* 0x000568000c101900 */
[----:B------:R2:W5:Y:S04]  /*12af0*/  LD.E R21, desc[UR14][R32.64+0x202c0] ;  /* 0x0202c00e20157980 */ /* 0x000568000c101900 */
[----:B0-----:R2:W5:Y:S04]  /*12b00*/  LD.E R3, desc[UR16][R32.64+0x202c4] ;  /* 0x0202c41020037980 */ /* 0x001568000c101900 */
[----:B------:R2:W5:Y:S04]  /*12b10*/  LD.E R19, desc[UR18][R32.64+0x202c8] ;  /* 0x0202c81220137980 */ /* 0x000568000c101900 */
[----:B------:R2:W5:Y:S04]  /*12b20*/  LD.E R18, desc[UR20][R32.64+0x202cc] ;  /* 0x0202cc1420127980 */ /* 0x000568000c101900 */
[----:B------:R2:W5:Y:S04]  /*12b30*/  LD.E R17, desc[UR22][R32.64+0x202d0] ;  /* 0x0202d01620117980 */ /* 0x000568000c101900 */
[----:B------:R2:W5:Y:S04]  /*12b40*/  LD.E R16, desc[UR24][R32.64+0x202d4] ;  /* 0x0202d41820107980 */ /* 0x000568000c101900 */
[----:B-1----:R2:W5:Y:S04]  /*12b50*/  LD.E R15, desc[UR26][R32.64+0x202d8] ;  /* 0x0202d81a200f7980 */ /* 0x002568000c101900 */
[----:B------:R2:W5:Y:S01]  /*12b60*/  LD.E R14, desc[UR28][R32.64+0x202dc] ;  /* 0x0202dc1c200e7980 */ /* 0x000562000c101900 */
[----:B------:R-:W-:Y:S01]  /*12b70*/  VIADD R41, R41, 0x1 ;  /* 0x0000000129297836 */ /* 0x000fe20000000000 */
[----:B------:R-:W-:Y:S01]  /*12b80*/  BSSY.RECONVERGENT B1, `(.L_x_96) ;  /* 0x0000101000017945 */ /* 0x000fe20003800200 */
[----:B------:R-:W-:Y:S01]  /*12b90*/  PLOP3.LUT P0, PT, PT, PT, PT, 0x80, 0x8 ;  /* 0x000000000008781c */ /* 0x000fe20003f0f070 */
[----:B------:R-:W-:-:S02]  /*12ba0*/  IMAD.MOV.U32 R39, RZ, RZ, RZ ;  /* 0x000000ffff277224 */ /* 0x000fc400078e00ff */
[----:B------:R-:W-:Y:S01]  /*12bb0*/  ISETP.NE.AND P2, PT, R41, 0x400, PT ;  /* 0x000004002900780c */ /* 0x000fe20003f45270 */
[----:B------:R-:W-:-:S12]  /*12bc0*/  IMAD.MOV.U32 R37, RZ, RZ, RZ ;  /* 0x000000ffff257224 */ /* 0x000fd800078e00ff */
.L_x_99:
        /* <DEDUP_REMOVED lines=8> */
[----:B------:R-:W3:Y:S01]  /*12c50*/  LD.E R20, desc[UR6][R32.64+0x202f0] ;  /* 0x0202f00620147980 */ /* 0x000ee2000c101900 */
[C---:B------:R-:W-:Y:S02]  /*12c60*/  R2UR UR12, R30.reuse ;  /* 0x000000001e0c72ca */ /* 0x040fe400000e0000 */
[C---:B------:R-:W-:Y:S01]  /*12c70*/  R2UR UR13, R31.reuse ;  /* 0x000000001f0d72ca */ /* 0x040fe200000e0000 */
[----:B------:R-:W4:Y:S01]  /*12c80*/  LD.E R22, desc[UR10][R32.64+0x202f8] ;  /* 0x0202f80a20167980 */ /* 0x000f22000c101900 */
[C---:B------:R-:W-:Y:S02]  /*12c90*/  R2UR UR14, R30.reuse ;  /* 0x000000001e0e72ca */ /* 0x040fe400000e0000 */
[----:B------:R-:W-:Y:S01]  /*12ca0*/  R2UR UR15, R31 ;  /* 0x000000001f0f72ca */ /* 0x000fe200000e0000 */
[----:B------:R-:W2:Y:S01]  /*12cb0*/  LD.E R10, desc[UR4][R32.64+0x202ec] ;  /* 0x0202ec04200a7980 */ /* 0x000ea2000c101900 */
[----:B------:R-:W-:-:S02]  /*12cc0*/  R2UR UR16, R30 ;  /* 0x000000001e1072ca */ /* 0x000fc400000e0000 */
[C---:B------:R-:W-:Y:S01]  /*12cd0*/  R2UR UR17, R31.reuse ;  /* 0x000000001f1172ca */ /* 0x040fe200000e0000 */
[----:B------:R-:W2:Y:S01]  /*12ce0*/  LD.E R34, desc[UR8][R32.64+0x202f4] ;  /* 0x0202f40820227980 */ /* 0x000ea2000c101900 */
[C---:B------:R-:W-:Y:S02]  /*12cf0*/  R2UR UR18, R30.reuse ;  /* 0x000000001e1272ca */ /* 0x040fe400000e0000 */
[C---:B------:R-:W-:Y:S01]  /*12d00*/  R2UR UR19, R31.reuse ;  /* 0x000000001f1372ca */ /* 0x040fe200000e0000 */
[----:B------:R-:W2:Y:S01]  /*12d10*/  LD.E R36, desc[UR12][R32.64+0x202fc] ;  /* 0x0202fc0c20247980 */ /* 0x000ea2000c101900 */
        /* <DEDUP_REMOVED lines=22> */
[----:B------:R-:W-:Y:S01]  /*12e80*/  R2UR UR35, R31 ;  /* 0x000000001f2372ca */ /* 0x000fe200000e0000 */
[----:B------:R-:W2:Y:S04]  /*12e90*/  LD.E R7, desc[UR28][R32.64+0x2031c] ;  /* 0x02031c1c20077980 */ /* 0x000ea8000c101900 */
[----:B0-----:R-:W2:Y:S04]  /*12ea0*/  LD.E R4, desc[UR30][R32.64+0x20320] ;  /* 0x0203201e20047980 */ /* 0x001ea8000c101900 */
[----:B------:R-:W2:Y:S04]  /*12eb0*/  LD.E R5, desc[UR32][R32.64+0x20324] ;  /* 0x0203242020057980 */ /* 0x000ea8000c101900 */
[----:B------:R-:W2:Y:S01]  /*12ec0*/  LD.E R0, desc[UR34][R32.64+0x20328] ;  /* 0x0203282220007980 */ /* 0x000ea2000c101900 */
[----:B------:R-:W-:Y:S01]  /*12ed0*/  BSSY.RECONVERGENT B2, `(.L_x_97) ;  /* 0x0000086000027945 */ /* 0x000fe20003800200 */
[----:B------:R-:W-:Y:S01]  /*12ee0*/  PLOP3.LUT P1, PT, P0, PT, PT, 0x80, 0x8 ;  /* 0x000000000008781c */ /* 0x000fe2000072f070 */
[----:B------:R-:W-:Y:S01]  /*12ef0*/  IMAD.MOV.U32 R46, RZ, RZ, RZ ;  /* 0x000000ffff2e7224 */ /* 0x000fe200078e00ff */
[----:B---3-5:R-:W-:-:S02]  /*12f00*/  LOP3.LUT R29, R20, R29, RZ, 0x3c, !PT ;  /* 0x0000001d141d7212 */ /* 0x028fc400078e3cff */
[----:B----4-:R-:W-:Y:S02]  /*12f10*/  LOP3.LUT R23, R22, R23, RZ, 0x3c, !PT ;  /* 0x0000001716177212 */ /* 0x010fe400078e3cff */
[----:B--2---:R-:W-:Y:S02]  /*12f20*/  LOP3.LUT R35, R10, R35, RZ, 0x3c, !PT ;  /* 0x000000230a237212 */ /* 0x004fe400078e3cff */
[----:B------:R-:W-:Y:S02]  /*12f30*/  LOP3.LUT R34, R34, R47, RZ, 0x3c, !PT ;  /* 0x0000002f22227212 */ /* 0x000fe400078e3cff */
[----:B------:R-:W-:Y:S02]  /*12f40*/  LOP3.LUT R22, R36, R43, RZ, 0x3c, !PT ;  /* 0x0000002b24167212 */ /* 0x000fe400078e3cff */
[----:B------:R-:W-:Y:S02]  /*12f50*/  LOP3.LUT R21, R38, R21, RZ, 0x3c, !PT ;  /* 0x0000001526157212 */ /* 0x000fe400078e3cff */
[----:B------:R-:W-:-:S02]  /*12f60*/  LOP3.LUT R20, R40, R3, RZ, 0x3c, !PT ;  /* 0x0000000328147212 */ /* 0x000fc400078e3cff */
[----:B------:R-:W-:Y:S02]  /*12f70*/  LOP3.LUT R19, R42, R19, RZ, 0x3c, !PT ;  /* 0x000000132a137212 */ /* 0x000fe400078e3cff */
[----:B------:R-:W-:Y:S02]  /*12f80*/  LOP3.LUT R18, R45, R18, RZ, 0x3c, !PT ;  /* 0x000000122d127212 */ /* 0x000fe400078e3cff */
[----:B------:R-:W-:Y:S02]  /*12f90*/  LOP3.LUT R17, R8, R17, RZ, 0x3c, !PT ;  /* 0x0000001108117212 */ /* 0x000fe400078e3cff */
[----:B------:R-:W-:Y:S02]  /*12fa0*/  LOP3.LUT R16, R9, R16, RZ, 0x3c, !PT ;  /* 0x0000001009107212 */ /* 0x000fe400078e3cff */
[----:B------:R-:W-:Y:S02]  /*12fb0*/  LOP3.LUT R15, R6, R15, RZ, 0x3c, !PT ;  /* 0x0000000f060f7212 */ /* 0x000fe400078e3cff */
[----:B------:R-:W-:-:S02]  /*12fc0*/  LOP3.LUT R14, R7, R14, RZ, 0x3c, !PT ;  /* 0x0000000e070e7212 */ /* 0x000fc400078e3cff */
[----:B------:R-:W-:Y:S02]  /*12fd0*/  LOP3.LUT R13, R4, R13, RZ, 0x3c, !PT ;  /* 0x0000000d040d7212 */ /* 0x000fe400078e3cff */
[----:B------:R-:W-:Y:S02]  /*12fe0*/  LOP3.LUT R12, R5, R12, RZ, 0x3c, !PT ;  /* 0x0000000c050c7212 */ /* 0x000fe400078e3cff */
[----:B------:R-:W-:Y:S01]  /*12ff0*/  LOP3.LUT R11, R0, R11, RZ, 0x3c, !PT ;  /* 0x0000000b000b7212 */ /* 0x000fe200078e3cff */
[----:B------:R-:W-:Y:S02]  /*13000*/  IMAD.MOV.U32 R44, RZ, RZ, R35 ;  /* 0x000000ffff2c7224 */ /* 0x000fe400078e0023 */
[----:B------:R-:W-:Y:S02]  /*13010*/  IMAD.MOV.U32 R10, RZ, RZ, R29 ;  /* 0x000000ffff0a7224 */ /* 0x000fe400078e001d */
[----:B------:R-:W-:Y:S02]  /*13020*/  IMAD.MOV.U32 R9, RZ, RZ, R34 ;  /* 0x000000ffff097224 */ /* 0x000fe400078e0022 */
[----:B------:R-:W-:-:S02]  /*13030*/  IMAD.MOV.U32 R8, RZ, RZ, R23 ;  /* 0x000000ffff087224 */ /* 0x000fc400078e0017 */
[----:B------:R-:W-:Y:S02]  /*13040*/  IMAD.MOV.U32 R51, RZ, RZ, R22 ;  /* 0x000000ffff337224 */ /* 0x000fe400078e0016 */
[----:B------:R-:W-:Y:S02]  /*13050*/  IMAD.MOV.U32 R45, RZ, RZ, R21 ;  /* 0x000000ffff2d7224 */ /* 0x000fe400078e0015 */
        /* <DEDUP_REMOVED lines=9> */
[----:B------:R-:W-:-:S07]  /*130f0*/  IMAD.MOV.U32 R36, RZ, RZ, R11 ;  /* 0x000000ffff247224 */ /* 0x000fce00078e000b */
.L_x_98:
[----:B------:R-:W-:Y:S02]  /*13100*/  IMAD.IADD R47, R45, 0x1, R10 ;  /* 0x000000012d2f7824 */ /* 0x000fe400078e020a */
[----:B------:R-:W-:Y:S02]  /*13110*/  IMAD.IADD R49, R36, 0x1, R4 ;  /* 0x0000000124317824 */ /* 0x000fe400078e0204 */
[----:B------:R-:W-:Y:S01]  /*13120*/  IMAD.IADD R40, R44, 0x1, R3 ;  /* 0x000000012c287824 */ /* 0x000fe200078e0203 */
[----:B------:R-:W-:Y:S01]  /*13130*/  SHF.L.W.U32.HI R47, R47, 0x7, R47 ;  /* 0x000000072f2f7819 */ /* 0x000fe20000010e2f */
[----:B------:R-:W-:Y:S01]  /*13140*/  VIADD R46, R46, 0x1 ;  /* 0x000000012e2e7836 */ /* 0x000fe20000000000 */
[----:B------:R-:W-:Y:S02]  /*13150*/  SHF.L.W.U32.HI R49, R49, 0x7, R49 ;  /* 0x0000000731317819 */ /* 0x000fe40000010e31 */
[----:B------:R-:W-:Y:S01]  /*13160*/  LOP3.LUT R42, R47, R42, RZ, 0x3c, !PT ;  /* 0x0000002a2f2a7212 */ /* 0x000fe200078e3cff */
[----:B------:R-:W-:Y:S01]  /*13170*/  IMAD.IADD R47, R38, 0x1, R7 ;  /* 0x00000001262f7824 */ /* 0x000fe200078e0207 */
[----:B------:R-:W-:-:S02]  /*13180*/  SHF.L.W.U32.HI R40, R40, 0x7, R40 ;  /* 0x0000000728287819 */ /* 0x000fc40000010e28 */
[----:B------:R-:W-:Y:S01]  /*13190*/  LOP3.LUT R8, R49, R8, RZ, 0x3c, !PT ;  /* 0x0000000831087212 */ /* 0x000fe200078e3cff */
[----:B------:R-:W-:Y:S01]  /*131a0*/  IMAD.IADD R49, R42, 0x1, R45 ;  /* 0x000000012a317824 */ /* 0x000fe200078e022d */
[----:B------:R-:W-:Y:S02]  /*131b0*/  LOP3.LUT R40, R40, R51, RZ, 0x3c, !PT ;  /* 0x0000003328287212 */ /* 0x000fe400078e3cff */
[----:B------:R-:W-:Y:S02]  /*131c0*/  SHF.L.W.U32.HI R48, R47, 0x7, R47 ;  /* 0x000000072f307819 */ /* 0x000fe40000010e2f */
[----:B------:R-:W-:Y:S01]  /*131d0*/  SHF.L.W.U32.HI R51, R49, 0x9, R49 ;  /* 0x0000000931337819 */ /* 0x000fe20000010e31 */
[----:B------:R-:W-:Y:S01]  /*131e0*/  IMAD.IADD R47, R40, 0x1, R44 ;  /* 0x00000001282f7824 */ /* 0x000fe200078e022c */
[----:B------:R-:W-:Y:S02]  /*131f0*/  LOP3.LUT R43, R48, R43, RZ, 0x3c, !PT ;  /* 0x0000002b302b7212 */ /* 0x000fe400078e3cff */
[----:B------:R-:W-:-:S02]  /*13200*/  LOP3.LUT R51, R51, R0, RZ, 0x3c, !PT ;  /* 0x0000000033337212 */ /* 0x000fc400078e3cff */
[----:B------:R-:W-:Y:S01]  /*13210*/  SHF.L.W.U32.HI R48, R47, 0x9, R47 ;  /* 0x000000092f307819 */ /* 0x000fe20000010e2f */
[----:B------:R-:W-:Y:S01]  /*13220*/  IMAD.IADD R0, R43, 0x1, R38 ;  /* 0x000000012b007824 */ /* 0x000fe200078e0226 */
[----:B------:R-:W-:Y:S01]  /*13230*/  ISETP.NE.AND P0, PT, R46, 0x4, PT ;  /* 0x000000042e00780c */ /* 0x000fe20003f05270 */
[----:B------:R-:W-:Y:S01]  /*13240*/  IMAD.IADD R47, R8, 0x1, R36 ;  /* 0x00000001082f7824 */ /* 0x000fe200078e0224 */
[----:B------:R-:W-:Y:S02]  /*13250*/  LOP3.LUT R5, R48, R5, RZ, 0x3c, !PT ;  /* 0x0000000530057212 */ /* 0x000fe400078e3cff */
[----:B------:R-:W-:Y:S02]  /*13260*/  SHF.L.W.U32.HI R0, R0, 0x9, R0 ;  /* 0x0000000900007819 */ /* 0x000fe40000010e00 */
[----:B------:R-:W-:Y:S02]  /*13270*/  SHF.L.W.U32.HI R53, R47, 0x9, R47 ;  /* 0x000000092f357819 */ /* 0x000fe40000010e2f */
[----:B------:R-:W-:Y:S01]  /*13280*/  LOP3.LUT R0, R0, R9, RZ, 0x3c, !PT ;  /* 0x0000000900007212 */ /* 0x000fe200078e3cff */
[----:B------:R-:W-:Y:S01]  /*13290*/  IMAD.IADD R9, R42, 0x1, R51 ;  /* 0x000000012a097824 */ /* 0x000fe200078e0233 */
[----:B------:R-:W-:Y:S01]  /*132a0*/  LOP3.LUT R53, R53, R6, RZ, 0x3c, !PT ;  /* 0x0000000635357212 */ /* 0x000fe200078e3cff */
[----:B------:R-:W-:-:S03]  /*132b0*/  IMAD.IADD R6, R40, 0x1, R5 ;  /* 0x0000000128067824 */ /* 0x000fc600078e0205 */
[----:B------:R-:W-:Y:S02]  /*132c0*/  SHF.L.W.U32.HI R9, R9, 0xd, R9 ;  /* 0x0000000d09097819 */ /* 0x000fe40000010e09 */
[----:B------:R-:W-:Y:S02]  /*132d0*/  SHF.L.W.U32.HI R6, R6, 0xd, R6 ;  /* 0x0000000d06067819 */ /* 0x000fe40000010e06 */
[----:B------:R-:W-:Y:S01]  /*132e0*/  LOP3.LUT R10, R9, R10, RZ, 0x3c, !PT ;  /* 0x0000000a090a7212 */ /* 0x000fe200078e3cff */
[----:B------:R-:W-:Y:S01]  /*132f0*/  IMAD.IADD R9, R8, 0x1, R53 ;  /* 0x0000000108097824 */ /* 0x000fe200078e0235 */
[----:B------:R-:W-:Y:S01]  /*13300*/  LOP3.LUT R6, R6, R3, RZ, 0x3c, !PT ;  /* 0x0000000306067212 */ /* 0x000fe200078e3cff */
[----:B------:R-:W-:-:S03]  /*13310*/  IMAD.IADD R3, R43, 0x1, R0 ;  /* 0x000000012b037824 */ /* 0x000fc600078e0200 */
[----:B------:R-:W-:Y:S02]  /*13320*/  SHF.L.W.U32.HI R9, R9, 0xd, R9 ;  /* 0x0000000d09097819 */ /* 0x000fe40000010e09 */
[----:B------:R-:W-:Y:S01]  /*13330*/  SHF.L.W.U32.HI R48, R3, 0xd, R3 ;  /* 0x0000000d03307819 */ /* 0x000fe20000010e03 */
[----:B------:R-:W-:Y:S01]  /*13340*/  IMAD.IADD R3, R5, 0x1, R6 ;  /* 0x0000000105037824 */ /* 0x000fe200078e0206 */
[----:B------:R-:W-:Y:S01]  /*13350*/  LOP3.LUT R4, R9, R4, RZ, 0x3c, !PT ;  /* 0x0000000409047212 */ /* 0x000fe200078e3cff */
[----:B------:R-:W-:Y:S01]  /*13360*/  IMAD.IADD R9, R51, 0x1, R10 ;  /* 0x0000000133097824 */ /* 0x000fe200078e020a */
[----:B------:R-:W-:Y:S02]  /*13370*/  LOP3.LUT R7, R48, R7, RZ, 0x3c, !PT ;  /* 0x0000000730077212 */ /* 0x000fe400078e3cff */
[----:B------:R-:W-:Y:S02]  /*13380*/  SHF.L.W.U32.HI R47, R3, 0x12, R3 ;  /* 0x00000012032f7819 */ /* 0x000fe40000010e03 */
[----:B------:R-:W-:Y:S01]  /*13390*/  SHF.L.W.U32.HI R48, R9, 0x12, R9 ;  /* 0x0000001209307819 */ /* 0x000fe20000010e09 */
[----:B------:R-:W-:Y:S01]  /*133a0*/  IMAD.IADD R3, R0, 0x1, R7 ;  /* 0x0000000100037824 */ /* 0x000fe200078e0207 */
[----:B------:R-:W-:Y:S01]  /*133b0*/  LOP3.LUT R47, R47, R44, RZ, 0x3c, !PT ;  /* 0x0000002c2f2f7212 */ /* 0x000fe200078e3cff */
[----:B------:R-:W-:Y:S01]  /*133c0*/  IMAD.IADD R9, R53, 0x1, R4 ;  /* 0x0000000135097824 */ /* 0x000fe200078e0204 */
[----:B------:R-:W-:-:S02]  /*133d0*/  LOP3.LUT R45, R48, R45, RZ, 0x3c, !PT ;  /* 0x0000002d302d7212 */ /* 0x000fc400078e3cff */
[----:B------:R-:W-:Y:S01]  /*133e0*/  SHF.L.W.U32.HI R49, R3, 0x12, R3 ;  /* 0x0000001203317819 */ /* 0x000fe20000010e03 */
[----:B------:R-:W-:Y:S01]  /*133f0*/  IMAD.IADD R3, R47, 0x1, R8 ;  /* 0x000000012f037824 */ /* 0x000fe200078e0208 */
[----:B------:R-:W-:Y:S02]  /*13400*/  SHF.L.W.U32.HI R9, R9, 0x12, R9 ;  /* 0x0000001209097819 */ /* 0x000fe40000010e09 */
[----:B------:R-:W-:Y:S02]  /*13410*/  LOP3.LUT R49, R49, R38, RZ, 0x3c, !PT ;  /* 0x0000002631317212 */ /* 0x000fe400078e3cff */
[----:B------:R-:W-:Y:S01]  /*13420*/  LOP3.LUT R36, R9, R36, RZ, 0x3c, !PT ;  /* 0x0000002409247212 */ /* 0x000fe200078e3cff */
[----:B------:R-:W-:Y:S01]  /*13430*/  IMAD.IADD R9, R40, 0x1, R45 ;  /* 0x0000000128097824 */ /* 0x000fe200078e022d */
[----:B------:R-:W-:-:S04]  /*13440*/  SHF.L.W.U32.HI R3, R3, 0x7, R3 ;  /* 0x0000000703037819 */ /* 0x000fc80000010e03 */
[----:B------:R-:W-:Y:S01]  /*13450*/  LOP3.LUT R10, R3, R10, RZ, 0x3c, !PT ;  /* 0x0000000a030a7212 */ /* 0x000fe200078e3cff */
[----:B------:R-:W-:Y:S01]  /*13460*/  IMAD.IADD R3, R42, 0x1, R49 ;  /* 0x000000012a037824 */ /* 0x000fe200078e0231 */
[----:B------:R-:W-:Y:S01]  /*13470*/  SHF.L.W.U32.HI R38, R9, 0x7, R9 ;  /* 0x0000000709267819 */ /* 0x000fe20000010e09 */
[----:B------:R-:W-:-:S03]  /*13480*/  IMAD.IADD R9, R43, 0x1, R36 ;  /* 0x000000012b097824 */ /* 0x000fc600078e0224 */
[----:B------:R-:W-:Y:S02]  /*13490*/  SHF.L.W.U32.HI R3, R3, 0x7, R3 ;  /* 0x0000000703037819 */ /* 0x000fe40000010e03 */
[----:B------:R-:W-:Y:S02]  /*134a0*/  SHF.L.W.U32.HI R9, R9, 0x7, R9 ;  /* 0x0000000709097819 */ /* 0x000fe40000010e09 */
[----:B------:R-:W-:Y:S02]  /*134b0*/  LOP3.LUT R4, R3, R4, RZ, 0x3c, !PT ;  /* 0x0000000403047212 */ /* 0x000fe400078e3cff */
[----:B------:R-:W-:Y:S01]  /*134c0*/  LOP3.LUT R3, R9, R6, RZ, 0x3c, !PT ;  /* 0x0000000609037212 */ /* 0x000fe200078e3cff */
[----:B------:R-:W-:Y:S01]  /*134d0*/  IMAD.IADD R6, R47, 0x1, R10 ;  /* 0x000000012f067824 */ /* 0x000fe200078e020a */
[----:B------:R-:W-:-:S04]  /*134e0*/  LOP3.LUT R7, R38, R7, RZ, 0x3c, !PT ;  /* 0x0000000726077212 */ /* 0x000fc800078e3cff */
[----:B------:R-:W-:Y:S01]  /*134f0*/  SHF.L.W.U32.HI R9, R6, 0x9, R6 ;  /* 0x0000000906097819 */ /* 0x000fe20000010e06 */
[----:B------:R-:W-:-:S03]  /*13500*/  IMAD.IADD R38, R45, 0x1, R7 ;  /* 0x000000012d267824 */ /* 0x000fc600078e0207 */
[----:B------:R-:W-:Y:S01]  /*13510*/  LOP3.LUT R9, R9, R0, RZ, 0x3c, !PT ;  /* 0x0000000009097212 */ /* 0x000fe200078e3cff */
[----:B------:R-:W-:Y:S01]  /*13520*/  IMAD.IADD R0, R49, 0x1, R4 ;  /* 0x0000000131007824 */ /* 0x000fe200078e0204 */
[----:B------:R-:W-:Y:S01]  /*13530*/  SHF.L.W.U32.HI R6, R38, 0x9, R38 ;  /* 0x0000000926067819 */ /* 0x000fe20000010e26 */
[----:B------:R-:W-:-:S03]  /*13540*/  IMAD.IADD R38, R36, 0x1, R3 ;  /* 0x0000000124267824 */ /* 0x000fc600078e0203 */
[----:B------:R-:W-:Y:S02]  /*13550*/  SHF.L.W.U32.HI R0, R0, 0x9, R0 ;  /* 0x0000000900007819 */ /* 0x000fe40000010e00 */
[----:B------:R-:W-:Y:S02]  /*13560*/  SHF.L.W.U32.HI R38, R38, 0x9, R38 ;  /* 0x0000000926267819 */ /* 0x000fe40000010e26 */
[----:B------:R-:W-:Y:S02]  /*13570*/  LOP3.LUT R6, R6, R53, RZ, 0x3c, !PT ;  /* 0x0000003506067212 */ /* 0x000fe400078e3cff */
[----:B------:R-:W-:Y:S02]  /*13580*/  LOP3.LUT R5, R0, R5, RZ, 0x3c, !PT ;  /* 0x0000000500057212 */ /* 0x000fe400078e3cff */
[----:B------:R-:W-:Y:S01]  /*13590*/  LOP3.LUT R0, R38, R51, RZ, 0x3c, !PT ;  /* 0x0000003326007212 */ /* 0x000fe200078e3cff */
[----:B------:R-:W-:Y:S02]  /*135a0*/  IMAD.IADD R38, R10, 0x1, R9 ;  /* 0x000000010a267824 */ /* 0x000fe400078e0209 */
[----:B------:R-:W-:-:S03]  /*135b0*/  IMAD.IADD R44, R7, 0x1, R6 ;  /* 0x00000001072c7824 */ /* 0x000fc600078e0206 */
[----:B------:R-:W-:Y:S01]  /*135c0*/  SHF.L.W.U32.HI R51, R38, 0xd, R38 ;  /* 0x0000000d26337819 */ /* 0x000fe20000010e26 */
[----:B------:R-:W-:Y:S01]  /*135d0*/  IMAD.IADD R38, R4, 0x1, R5 ;  /* 0x0000000104267824 */ /* 0x000fe200078e0205 */
[----:B------:R-:W-:Y:S02]  /*135e0*/  SHF.L.W.U32.HI R53, R44, 0xd, R44 ;  /* 0x0000000d2c357819 */ /* 0x000fe40000010e2c */
[----:B------:R-:W-:Y:S02]  /*135f0*/  LOP3.LUT R8, R51, R8, RZ, 0x3c, !PT ;  /* 0x0000000833087212 */ /* 0x000fe400078e3cff */
[----:B------:R-:W-:Y:S01]  /*13600*/  LOP3.LUT R51, R53, R40, RZ, 0x3c, !PT ;  /* 0x0000002835337212 */ /* 0x000fe200078e3cff */
[----:B------:R-:W-:Y:S01]  /*13610*/  IMAD.IADD R40, R3, 0x1, R0 ;  /* 0x0000000103287824 */ /* 0x000fe200078e0200 */
[----:B------:R-:W-:Y:S01]  /*13620*/  SHF.L.W.U32.HI R53, R38, 0xd, R38 ;  /* 0x0000000d26357819 */ /* 0x000fe20000010e26 */
[----:B------:R-:W-:-:S03]  /*13630*/  IMAD.IADD R38, R9, 0x1, R8 ;  /* 0x0000000109267824 */ /* 0x000fc600078e0208 */
[----:B------:R-:W-:Y:S02]  /*13640*/  SHF.L.W.U32.HI R40, R40, 0xd, R40 ;  /* 0x0000000d28287819 */ /* 0x000fe40000010e28 */
[----:B------:R-:W-:Y:S02]  /*13650*/  LOP3.LUT R42, R53, R42, RZ, 0x3c, !PT ;  /* 0x0000002a352a7212 */ /* 0x000fe400078e3cff */
[----:B------:R-:W-:Y:S01]  /*13660*/  LOP3.LUT R43, R40, R43, RZ, 0x3c, !PT ;  /* 0x0000002b282b7212 */ /* 0x000fe200078e3cff */
[----:B------:R-:W-:Y:S01]  /*13670*/  IMAD.IADD R40, R6, 0x1, R51 ;  /* 0x0000000106287824 */ /* 0x000fe200078e0233 */
[----:B------:R-:W-:-:S04]  /*13680*/  SHF.L.W.U32.HI R38, R38, 0x12, R38 ;  /* 0x0000001226267819 */ /* 0x000fc80000010e26 */
[----:B------:R-:W-:Y:S02]  /*13690*/  SHF.L.W.U32.HI R40, R40, 0x12, R40 ;  /* 0x0000001228287819 */ /* 0x000fe40000010e28 */
[----:B------:R-:W-:Y:S01]  /*136a0*/  LOP3.LUT R44, R38, R47, RZ, 0x3c, !PT ;  /* 0x0000002f262c7212 */ /* 0x000fe200078e3cff */
[----:B------:R-:W-:Y:S01]  /*136b0*/  IMAD.IADD R38, R5, 0x1, R42 ;  /* 0x0000000105267824 */ /* 0x000fe200078e022a */
[----:B------:R-:W-:Y:S01]  /*136c0*/  LOP3.LUT R45, R40, R45, RZ, 0x3c, !PT ;  /* 0x0000002d282d7212 */ /* 0x000fe200078e3cff */
[----:B------:R-:W-:-:S03]  /*136d0*/  IMAD.IADD R40, R0, 0x1, R43 ;  /* 0x0000000100287824 */ /* 0x000fc600078e022b */
[----:B------:R-:W-:Y:S02]  /*136e0*/  SHF.L.W.U32.HI R38, R38, 0x12, R38 ;  /* 0x0000001226267819 */ /* 0x000fe40000010e26 */
[----:B------:R-:W-:Y:S02]  /*136f0*/  SHF.L.W.U32.HI R47, R40, 0x12, R40 ;  /* 0x00000012282f7819 */ /* 0x000fe40000010e28 */
[----:B------:R-:W-:Y:S02]  /*13700*/  LOP3.LUT R38, R38, R49, RZ, 0x3c, !PT ;  /* 0x0000003126267212 */ /* 0x000fe400078e3cff */
[----:B------:R-:W-:Y:S01]  /*13710*/  LOP3.LUT R36, R47, R36, RZ, 0x3c, !PT ;  /* 0x000000242f247212 */ /* 0x000fe200078e3cff */
[----:B------:R-:W-:Y:S06]  /*13720*/  @P0 BRA `(.L_x_98) ;  /* 0xfffffff800740947 */ /* 0x000fec000383ffff */
[----:B------:R-:W-:Y:S05]  /*13730*/  BSYNC.RECONVERGENT B2 ;  /* 0x0000000000027941 */ /* 0x000fea0003800200 */
.L_x_97:
[----:B------:R-:W-:Y:S01]  /*13740*/  R2UR UR4, R30 ;  /* 0x000000001e0472ca */ /* 0x000fe200000e0000 */
[----:B------:R-:W-:Y:S01]  /*13750*/  IMAD.IADD R15, R15, 0x1, R4 ;  /* 0x000000010f0f7824 */ /* 0x000fe200078e0204 */
[C---:B------:R-:W-:Y:S01]  /*13760*/  R2UR UR5, R31.reuse ;  /* 0x000000001f0572ca */ /* 0x040fe200000e0000 */
[----:B------:R-:W-:Y:S01]  /*13770*/  IMAD.IADD R12, R12, 0x1, R43 ;  /* 0x000000010c0c7824 */ /* 0x000fe200078e022b */
[----:B------:R-:W-:Y:S01]  /*13780*/  R2UR UR6, R30 ;  /* 0x000000001e0672ca */ /* 0x000fe200000e0000 */
[----:B------:R-:W-:Y:S01]  /*13790*/  IMAD.IADD R14, R14, 0x1, R3 ;  /* 0x000000010e0e7824 */ /* 0x000fe200078e0203 */
        /* <DEDUP_REMOVED lines=41> */
[----:B------:R-:W-:Y:S02]  /*13a30*/  R2UR UR35, R31 ;  /* 0x000000001f2372ca */ /* 0x000fe400000e0000 */
[----:B------:R-:W-:-:S04]  /*13a40*/  LEA R4, P0, R39, R32, 0x2 ;  /* 0x0000002027047211 */ /* 0x000fc800078010ff */
[----:B------:R-:W-:Y:S01]  /*13a50*/  LEA.HI.X R5, R39, R33, R37, 0x2, P0 ;  /* 0x0000002127057211 */ /* 0x000fe200000f1425 */
[----:B------:R-:W-:Y:S01]  /*13a60*/  IMAD.MOV.U32 R39, RZ, RZ, 0x10 ;  /* 0x00000010ff277424 */ /* 0x000fe200078e00ff */
[----:B------:R-:W-:-:S03]  /*13a70*/  PLOP3.LUT P0, PT, PT, PT, PT, 0x8, 0x80 ;  /* 0x000000000080781c */ /* 0x000fc60003f0e170 */
        /* <DEDUP_REMOVED lines=16> */
[----:B------:R-:W-:Y:S05]  /*13b80*/  @P1 BRA `(.L_x_99) ;  /* 0xfffffff000101947 */ /* 0x000fea000383ffff */
[----:B------:R-:W-:Y:S05]  /*13b90*/  BSYNC.RECONVERGENT B1 ;  /* 0x0000000000017941 */ /* 0x000fea0003800200 */
.L_x_96:
[----:B------:R-:W-:Y:S05]  /*13ba0*/  @P2 BRA `(.L_x_100) ;  /* 0xffffffe800502947 */ /* 0x000fea000383ffff */
[----:B------:R-:W-:Y:S05]  /*13bb0*/  BSYNC.RECONVERGENT B0 ;  /* 0x0000000000007941 */ /* 0x000fea0003800200 */
.L_x_95:
[----:B------:R-:W-:Y:S01]  /*13bc0*/  BSSY.RECONVERGENT B0, `(.L_x_101) ;  /* 0x000018f000007945 */ /* 0x000fe20003800200 */
[----:B0-----:R-:W-:-:S07]  /*13bd0*/  IMAD.MOV.U32 R11, RZ, RZ, RZ ;  /* 0x000000ffff0b7224 */ /* 0x001fce00078e00ff */
.L_x_106:
[----:B------:R-:W-:Y:S02]  /*13be0*/  R2UR UR4, R30 ;  /* 0x000000001e0472ca */ /* 0x000fe400000e0000 */
[----:B------:R-:W-:-:S13]  /*13bf0*/  R2UR UR5, R31 ;  /* 0x000000001f0572ca */ /* 0x000fda00000e0000 */
[----:B------:R-:W2:Y:S01]  /*13c00*/  LD.E R0, desc[UR4][R32.64+0x202ec] ;  /* 0x0202ec0420007980 */ /* 0x000ea2000c101900 */
[----:B------:R-:W-:Y:S02]  /*13c10*/  R2UR UR6, R30 ;  /* 0x000000001e0672ca */ /* 0x000fe400000e0000 */
[----:B------:R-:W-:-:S13]  /*13c20*/  R2UR UR7, R31 ;  /* 0x000000001f0772ca */ /* 0x000fda00000e0000 */
[----:B------:R-:W3:Y:S01]  /*13c30*/  LD.E R6, desc[UR6][R32.64+0x202ac] ;  /* 0x0202ac0620067980 */ /* 0x000ee2000c101900 */
[----:B-12---:R-:W-:-:S05]  /*13c40*/  IMAD.SHL.U32 R3, R0, 0x80, RZ ;  /* 0x0000008000037824 */ /* 0x006fca00078e00ff */
[----:B------:R-:W-:-:S04]  /*13c50*/  LOP3.LUT R3, R3, 0x1ff80, RZ, 0xc0, !PT ;  /* 0x0001ff8003037812 */ /* 0x000fc800078ec0ff */
[----:B------:R-:W-:-:S05]  /*13c60*/  IADD3 R4, P0, PT, R32, R3, RZ ;  /* 0x0000000320047210 */ /* 0x000fca0007f1e0ff */
[----:B------:R-:W-:-:S05]  /*13c70*/  IMAD.X R5, RZ, RZ, R33, P0 ;  /* 0x000000ffff057224 */ /* 0x000fca00000e0621 */
[----:B------:R-:W3:Y:S01]  /*13c80*/  LD.E R7, desc[UR4][R4.64+0xe0] ;  /* 0x0000e00404077980 */ /* 0x000ee2000c101900 */
[----:B------:R-:W-:Y:S02]  /*13c90*/  R2UR UR8, R30 ;  /* 0x000000001e0872ca */ /* 0x000fe400000e0000 */
[----:B------:R-:W-:-:S13]  /*13ca0*/  R2UR UR9, R31 ;  /* 0x000000001f0972ca */ /* 0x000fda00000e0000 */
[----:B------:R-:W2:Y:S04]  /*13cb0*/  LD.E R39, desc[UR8][R32.64+0x202f0] ;  /* 0x0202f00820277980 */ /* 0x000ea8000c101900 */
[----:B------:R-:W4:Y:S01]  /*13cc0*/  LD.E R51, desc[UR8][R32.64+0x202f4] ;  /* 0x0202f40820337980 */ /* 0x000f22000c101900 */
[----:B---3--:R-:W-:-:S03]  /*13cd0*/  LOP3.LUT R7, R6, R7, RZ, 0x3c, !PT ;  /* 0x0000000706077212 */ /* 0x008fc600078e3cff */
[----:B------:R-:W3:Y:S04]  /*13ce0*/  LD.E R6, desc[UR8][R32.64+0x202b0] ;  /* 0x0202b00820067980 */ /* 0x000ee8000c101900 */
[----:B------:R-:W-:Y:S04]  /*13cf0*/  ST.E desc[UR4][R32.64+0x202ac], R7 ;  /* 0x0202ac0720007985 */ /* 0x000fe8000c101904 */
[----:B------:R-:W3:Y:S02]  /*13d00*/  LD.E R15, desc[UR6][R4.64+0xe4] ;  /* 0x0000e406040f7980 */ /* 0x000ee4000c101900 */
[----:B---3--:R-:W-:-:S02]  /*13d10*/  LOP3.LUT R15, R6, R15, RZ, 0x3c, !PT ;  /* 0x0000000f060f7212 */ /* 0x008fc400078e3cff */
        /* <DEDUP_REMOVED lines=55> */
[----:B---3--:R-:W-:-:S05]  /*14090*/  LOP3.LUT R45, R6, R45, RZ, 0x3c, !PT ;  /* 0x0000002d062d7212 */ /* 0x008fca00078e3cff */
[----:B------:R-:W-:Y:S04]  /*140a0*/  ST.E desc[UR4][R32.64+0x202e8], R45 ;  /* 0x0202e82d20007985 */ /* 0x000fe8000c101904 */
[----:B------:R-:W3:Y:S02]  /*140b0*/  LD.E R13, desc[UR6][R4.64+0x120] ;  /* 0x00012006040d7980 */ /* 0x000ee4000c101900 */
[----:B---3--:R-:W-:-:S05]  /*140c0*/  LOP3.LUT R13, R0, R13, RZ, 0x3c, !PT ;  /* 0x0000000d000d7212 */ /* 0x008fca00078e3cff */
[----:B------:R0:W-:Y:S04]  /*140d0*/  ST.E desc[UR4][R32.64+0x202ec], R13 ;  /* 0x0202ec0d20007985 */ /* 0x0001e8000c101904 */
[----:B------:R-:W2:Y:S04]  /*140e0*/  LD.E R0, desc[UR6][R4.64+0x124] ;  /* 0x0001240604007980 */ /* 0x000ea8000c101900 */
[----:B0-----:R-:W3:Y:S01]  /*140f0*/  LD.E R13, desc[UR8][R32.64+0x202f8] ;  /* 0x0202f808200d7980 */ /* 0x001ee2000c101900 */
[----:B--2---:R-:W-:-:S05]  /*14100*/  LOP3.LUT R39, R39, R0, RZ, 0x3c, !PT ;  /* 0x0000000027277212 */ /* 0x004fca00078e3cff */
[----:B------:R0:W-:Y:S04]  /*14110*/  ST.E desc[UR4][R32.64+0x202f0], R39 ;  /* 0x0202f02720007985 */ /* 0x0001e8000c101904 */
[----:B------:R-:W4:Y:S04]  /*14120*/  LD.E R0, desc[UR6][R4.64+0x128] ;  /* 0x0001280604007980 */ /* 0x000f28000c101900 */
[----:B0-----:R-:W2:Y:S01]  /*14130*/  LD.E R39, desc[UR8][R32.64+0x202fc] ;  /* 0x0202fc0820277980 */ /* 0x001ea2000c101900 */
[----:B----4-:R-:W-:-:S05]  /*14140*/  LOP3.LUT R51, R51, R0, RZ, 0x3c, !PT ;  /* 0x0000000033337212 */ /* 0x010fca00078e3cff */
[----:B------:R0:W-:Y:S04]  /*14150*/  ST.E desc[UR4][R32.64+0x202f4], R51 ;  /* 0x0202f43320007985 */ /* 0x0001e8000c101904 */
[----:B------:R-:W3:Y:S04]  /*14160*/  LD.E R0, desc[UR6][R4.64+0x12c] ;  /* 0x00012c0604007980 */ /* 0x000ee8000c101900 */
[----:B0-----:R-:W4:Y:S01]  /*14170*/  LD.E R51, desc[UR8][R32.64+0x20300] ;  /* 0x0203000820337980 */ /* 0x001f22000c101900 */
        /* <DEDUP_REMOVED lines=42> */
[----:B------:R-:W4:Y:S02]  /*14420*/  LD.E R0, desc[UR6][R4.64+0x158] ;  /* 0x0001580604007980 */ /* 0x000f24000c101900 */
[----:B----4-:R-:W-:-:S05]  /*14430*/  LOP3.LUT R51, R51, R0, RZ, 0x3c, !PT ;  /* 0x0000000033337212 */ /* 0x010fca00078e3cff */
[----:B------:R0:W-:Y:S04]  /*14440*/  ST.E desc[UR4][R32.64+0x20324], R51 ;  /* 0x0203243320007985 */ /* 0x0001e8000c101904 */
[----:B------:R-:W3:Y:S01]  /*14450*/  LD.E R0, desc[UR6][R4.64+0x15c] ;  /* 0x00015c0604007980 */ /* 0x000ee2000c101900 */
[----:B------:R-:W-:Y:S01]  /*14460*/  VIADD R11, R11, 0x1 ;  /* 0x000000010b0b7836 */ /* 0x000fe20000000000 */
[----:B------:R-:W-:Y:S01]  /*14470*/  BSSY.RECONVERGENT B1, `(.L_x_102) ;  /* 0x0000102000017945 */ /* 0x000fe20003800200 */
[----:B------:R-:W-:-:S03]  /*14480*/  PLOP3.LUT P0, PT, PT, PT, PT, 0x80, 0x8 ;  /* 0x000000000008781c */ /* 0x000fc60003f0f070 */
[----:B------:R-:W-:Y:S02]  /*14490*/  ISETP.NE.AND P2, PT, R11, 0x400, PT ;  /* 0x000004000b00780c */ /* 0x000fe40003f45270 */
[----:B---3--:R-:W-:-:S05]  /*144a0*/  LOP3.LUT R53, R13, R0, RZ, 0x3c, !PT ;  /* 0x000000000d357212 */ /* 0x008fca00078e3cff */
[----:B------:R0:W-:Y:S01]  /*144b0*/  ST.E desc[UR4][R32.64+0x20328], R53 ;  /* 0x0203283520007985 */ /* 0x0001e2000c101904 */
[----:B------:R-:W-:-:S07]  /*144c0*/  CS2R R12, SRZ ;  /* 0x00000000000c7805 */ /* 0x000fce000001ff00 */
.L_x_105:
        /* <DEDUP_REMOVED lines=44> */
[----:B-1----:R-:W5:Y:S04]  /*14790*/  LD.E R4, desc[UR28][R32.64+0x2031c] ;  /* 0x02031c1c20047980 */ /* 0x002f68000c101900 */
[----:B------:R-:W5:Y:S04]  /*147a0*/  LD.E R36, desc[UR30][R32.64+0x20320] ;  /* 0x0203201e20247980 */ /* 0x000f68000c101900 */
[----:B------:R-:W5:Y:S04]  /*147b0*/  LD.E R0, desc[UR32][R32.64+0x20324] ;  /* 0x0203242020007980 */ /* 0x000f68000c101900 */
[----:B------:R-:W5:Y:S01]  /*147c0*/  LD.E R38, desc[UR34][R32.64+0x20328] ;  /* 0x0203282220267980 */ /* 0x000f62000c101900 */
[----:B------:R-:W-:Y:S01]  /*147d0*/  BSSY.RECONVERGENT B2, `(.L_x_103) ;  /* 0x0000086000027945 */ /* 0x000fe20003800200 */
[----:B------:R-:W-:Y:S01]  /*147e0*/  PLOP3.LUT P1, PT, P0, PT, PT, 0x80, 0x8 ;  /* 0x000000000008781c */ /* 0x000fe2000072f070 */
[----:B------:R-:W-:Y:S01]  /*147f0*/  IMAD.MOV.U32 R48, RZ, RZ, RZ ;  /* 0x000000ffff307224 */ /* 0x000fe200078e00ff */
[----:B--2---:R-:W-:-:S02]  /*14800*/  LOP3.LUT R16, R16, R17, RZ, 0x3c, !PT ;  /* 0x0000001110107212 */ /* 0x004fc400078e3cff */
[----:B---3--:R-:W-:Y:S02]  /*14810*/  LOP3.LUT R17, R18, R19, RZ, 0x3c, !PT ;  /* 0x0000001312117212 */ /* 0x008fe400078e3cff */
[----:B----4-:R-:W-:Y:S02]  /*14820*/  LOP3.LUT R18, R20, R41, RZ, 0x3c, !PT ;  /* 0x0000002914127212 */ /* 0x010fe400078e3cff */
[----:B-----5:R-:W-:Y:S02]  /*14830*/  LOP3.LUT R14, R14, R7, RZ, 0x3c, !PT ;  /* 0x000000070e0e7212 */ /* 0x020fe400078e3cff */
        /* <DEDUP_REMOVED lines=12> */
[----:B0-----:R-:W-:Y:S02]  /*14900*/  IMAD.MOV.U32 R39, RZ, RZ, R14 ;  /* 0x000000ffff277224 */ /* 0x001fe400078e000e */
        /* <DEDUP_REMOVED lines=15> */
.L_x_104:
[----:B------:R-:W-:Y:S02]  /*14a00*/  IMAD.IADD R46, R39, 0x1, R6 ;  /* 0x00000001272e7824 */ /* 0x000fe400078e0206 */
[----:B------:R-:W-:Y:S02]  /*14a10*/  IMAD.IADD R49, R41, 0x1, R10 ;  /* 0x0000000129317824 */ /* 0x000fe400078e020a */
[----:B------:R-:W-:Y:S01]  /*14a20*/  VIADD R48, R48, 0x1 ;  /* 0x0000000130307836 */ /* 0x000fe20000000000 */
[----:B------:R-:W-:Y:S02]  /*14a30*/  SHF.L.W.U32.HI R47, R46, 0x7, R46 ;  /* 0x000000072e2f7819 */ /* 0x000fe40000010e2e */
[----:B------:R-:W-:Y:S01]  /*14a40*/  SHF.L.W.U32.HI R46, R49, 0x7, R49 ;  /* 0x00000007312e7819 */ /* 0x000fe20000010e31 */
[----:B------:R-:W-:Y:S01]  /*14a50*/  IMAD.IADD R49, R45, 0x1, R9 ;  /* 0x000000012d317824 */ /* 0x000fe200078e0209 */
[----:B------:R-:W-:Y:S02]  /*14a60*/  LOP3.LUT R40, R47, R40, RZ, 0x3c, !PT ;  /* 0x000000282f287212 */ /* 0x000fe400078e3cff */
[----:B------:R-:W-:Y:S01]  /*14a70*/  LOP3.LUT R46, R46, R43, RZ, 0x3c, !PT ;  /* 0x0000002b2e2e7212 */ /* 0x000fe200078e3cff */
[----:B------:R-:W-:Y:S01]  /*14a80*/  IMAD.IADD R43, R42, 0x1, R8 ;  /* 0x000000012a2b7824 */ /* 0x000fe200078e0208 */
[----:B------:R-:W-:-:S02]  /*14a90*/  SHF.L.W.U32.HI R49, R49, 0x7, R49 ;  /* 0x0000000731317819 */ /* 0x000fc40000010e31 */
[----:B------:R-:W-:Y:S02]  /*14aa0*/  ISETP.NE.AND P0, PT, R48, 0x4, PT ;  /* 0x000000043000780c */ /* 0x000fe40003f05270 */
[----:B------:R-:W-:Y:S01]  /*14ab0*/  SHF.L.W.U32.HI R47, R43, 0x7, R43 ;  /* 0x000000072b2f7819 */ /* 0x000fe20000010e2b */
[----:B------:R-:W-:Y:S01]  /*14ac0*/  IMAD.IADD R43, R40, 0x1, R39 ;  /* 0x00000001282b7824 */ /* 0x000fe200078e0227 */
[----:B------:R-:W-:Y:S02]  /*14ad0*/  LOP3.LUT R0, R49, R0, RZ, 0x3c, !PT ;  /* 0x0000000031007212 */ /* 0x000fe400078e3cff */
[----:B------:R-:W-:Y:S01]  /*14ae0*/  LOP3.LUT R47, R47, R44, RZ, 0x3c, !PT ;  /* 0x0000002c2f2f7212 */ /* 0x000fe200078e3cff */
[----:B------:R-:W-:Y:S01]  /*14af0*/  IMAD.IADD R44, R46, 0x1, R41 ;  /* 0x000000012e2c7824 */ /* 0x000fe200078e0229 */
[----:B------:R-:W-:-:S04]  /*14b00*/  SHF.L.W.U32.HI R43, R43, 0x9, R43 ;  /* 0x000000092b2b7819 */ /* 0x000fc80000010e2b */
        /* <DEDUP_REMOVED lines=14> */
[----:B------:R-:W-:Y:S01]  /*14bf0*/  SHF.L.W.U32.HI R49, R44, 0xd, R44 ;  /* 0x0000000d2c317819 */ /* 0x000fe20000010e2c */
[----:B------:R-:W-:Y:S01]  /*14c00*/  IMAD.IADD R44, R0, 0x1, R5 ;  /* 0x00000001002c7824 */ /* 0x000fe200078e0205 */
        /* <DEDUP_REMOVED lines=9> */
[----:B------:R-:W-:Y:S02]  /*14ca0*/  IMAD.IADD R8, R4, 0x1, R7 ;  /* 0x0000000104087824 */ /* 0x000fe400078e0207 */
[----:B------:R-:W-:Y:S01]  /*14cb0*/  IMAD.IADD R49, R5, 0x1, R44 ;  /* 0x0000000105317824 */ /* 0x000fe200078e022c */
[----:B------:R-:W-:Y:S02]  /*14cc0*/  SHF.L.W.U32.HI R50, R9, 0x12, R9 ;  /* 0x0000001209327819 */ /* 0x000fe40000010e09 */
[----:B------:R-:W-:-:S02]  /*14cd0*/  SHF.L.W.U32.HI R9, R8, 0x12, R8 ;  /* 0x0000001208097819 */ /* 0x000fc40000010e08 */
[----:B------:R-:W-:Y:S02]  /*14ce0*/  SHF.L.W.U32.HI R8, R49, 0x12, R49 ;  /* 0x0000001231087819 */ /* 0x000fe40000010e31 */
[----:B------:R-:W-:Y:S02]  /*14cf0*/  LOP3.LUT R41, R50, R41, RZ, 0x3c, !PT ;  /* 0x0000002932297212 */ /* 0x000fe400078e3cff */
        /* <DEDUP_REMOVED lines=14> */
[----:B------:R-:W-:Y:S02]  /*14de0*/  IMAD.IADD R7, R39, 0x1, R10 ;  /* 0x0000000127077824 */ /* 0x000fe400078e020a */
        /* <DEDUP_REMOVED lines=20> */
[----:B------:R-:W-:-:S02]  /*14f30*/  SHF.L.W.U32.HI R43, R43, 0xd, R43 ;  /* 0x0000000d2b2b7819 */ /* 0x000fc40000010e2b */
[----:B------:R-:W-:Y:S01]  /*14f40*/  LOP3.LUT R44, R44, R47, RZ, 0x3c, !PT ;  /* 0x0000002f2c2c7212 */ /* 0x000fe200078e3cff */
[----:B------:R-:W-:Y:S01]  /*14f50*/  IMAD.IADD R47, R5, 0x1, R40 ;  /* 0x00000001052f7824 */ /* 0x000fe200078e0228 */
[----:B------:R-:W-:Y:S01]  /*14f60*/  LOP3.LUT R43, R43, R46, RZ, 0x3c, !PT ;  /* 0x0000002e2b2b7212 */ /* 0x000fe200078e3cff */
[----:B------:R-:W-:Y:S02]  /*14f70*/  IMAD.IADD R46, R7, 0x1, R0 ;  /* 0x00000001072e7824 */ /* 0x000fe400078e0200 */
[----:B------:R-:W-:Y:S01]  /*14f80*/  IMAD.IADD R49, R3, 0x1, R44 ;  /* 0x0000000103317824 */ /* 0x000fe200078e022c */
[----:B------:R-:W-:Y:S02]  /*14f90*/  SHF.L.W.U32.HI R50, R47, 0x12, R47 ;  /* 0x000000122f327819 */ /* 0x000fe40000010e2f */
[----:B------:R-:W-:Y:S02]  /*14fa0*/  SHF.L.W.U32.HI R46, R46, 0x12, R46 ;  /* 0x000000122e2e7819 */ /* 0x000fe40000010e2e */
[----:B------:R-:W-:-:S02]  /*14fb0*/  LOP3.LUT R41, R50, R41, RZ, 0x3c, !PT ;  /* 0x0000002932297212 */ /* 0x000fc400078e3cff */
[----:B------:R-:W-:Y:S01]  /*14fc0*/  LOP3.LUT R39, R46, R39, RZ, 0x3c, !PT ;  /* 0x000000272e277212 */ /* 0x000fe200078e3cff */
[----:B------:R-:W-:-:S05]  /*14fd0*/  IMAD.IADD R46, R4, 0x1, R43 ;  /* 0x00000001042e7824 */ /* 0x000fca00078e022b */
[----:B------:R-:W-:Y:S02]  /*14fe0*/  SHF.L.W.U32.HI R47, R46, 0x12, R46 ;  /* 0x000000122e2f7819 */ /* 0x000fe40000010e2e */
[----:B------:R-:W-:Y:S02]  /*14ff0*/  SHF.L.W.U32.HI R46, R49, 0x12, R49 ;  /* 0x00000012312e7819 */ /* 0x000fe40000010e31 */
[----:B------:R-:W-:Y:S02]  /*15000*/  LOP3.LUT R42, R47, R42, RZ, 0x3c, !PT ;  /* 0x0000002a2f2a7212 */ /* 0x000fe400078e3cff */
[----:B------:R-:W-:Y:S01]  /*15010*/  LOP3.LUT R45, R46, R45, RZ, 0x3c, !PT ;  /* 0x0000002d2e2d7212 */ /* 0x000fe200078e3cff */
[----:B------:R-:W-:Y:S06]  /*15020*/  @P0 BRA `(.L_x_104) ;  /* 0xfffffff800740947 */ /* 0x000fec000383ffff */
[----:B------:R-:W-:Y:S05]  /*15030*/  BSYNC.RECONVERGENT B2 ;  /* 0x0000000000027941 */ /* 0x000fea0003800200 */
.L_x_103:
        /* <DEDUP_REMOVED lines=70> */
.L_x_102:
[----:B------:R-:W-:Y:S05]  /*154a0*/  @P2 BRA `(.L_x_106) ;  /* 0xffffffe400cc2947 */ /* 0x000fea000383ffff */
[----:B------:R-:W-:Y:S05]  /*154b0*/  BSYNC.RECONVERGENT B0 ;  /* 0x0000000000007941 */ /* 0x000fea0003800200 */
.L_x_101:
[C---:B------:R-:W-:Y:S02]  /*154c0*/  R2UR UR4, R30.reuse ;  /* 0x000000001e0472ca */ /* 0x040fe400000e0000 */
[C---:B------:R-:W-:Y:S02]  /*154d0*/  R2UR UR5, R31.reuse ;  /* 0x000000001f0572ca */ /* 0x040fe400000e0000 */
[----:B------:R-:W-:Y:S02]  /*154e0*/  R2UR UR6, R30 ;  /* 0x000000001e0672ca */ /* 0x000fe400000e0000 */
[----:B------:R-:W-:-:S09]  /*154f0*/  R2UR UR7, R31 ;  /* 0x000000001f0772ca */ /* 0x000fd200000e0000 */
[----:B------:R-:W2:Y:S01]  /*15500*/  LD.E R44, desc[UR4][R32.64+0x202ac] ;  /* 0x0202ac04202c7980 */ /* 0x000ea2000c101900 */
[C---:B------:R-:W-:Y:S02]  /*15510*/  R2UR UR8, R30.reuse ;  /* 0x000000001e0872ca */ /* 0x040fe400000e0000 */
[----:B------:R-:W-:Y:S01]  /*15520*/  R2UR UR9, R31 ;  /* 0x000000001f0972ca */ /* 0x000fe200000e0000 */
        /* <DEDUP_REMOVED lines=17> */
[----:B------:R-:W-:-:S03]  /*15640*/  R2UR UR10, R30 ;  /* 0x000000001e0a72ca */ /* 0x000fc600000e0000 */
[----:B------:R-:W5:Y:S01]  /*15650*/  LD.E R21, desc[UR4][R32.64+0x202ec] ;  /* 0x0202ec0420157980 */ /* 0x000f62000c101900 */
[----:B------:R-:W-:-:S03]  /*15660*/  R2UR UR11, R31 ;  /* 0x000000001f0b72ca */ /* 0x000fc600000e0000 */
[----:B------:R-:W5:Y:S01]  /*15670*/  LD.E R20, desc[UR6][R32.64+0x202f0] ;  /* 0x0202f00620147980 */ /* 0x000f62000c101900 */
[----:B------:R-:W-:Y:S02]  /*15680*/  R2UR UR12, R30 ;  /* 0x000000001e0c72ca */ /* 0x000fe400000e0000 */
[----:B------:R-:W-:Y:S01]  /*15690*/  R2UR UR13, R31 ;  /* 0x000000001f0d72ca */ /* 0x000fe200000e0000 */
[----:B------:R-:W-:Y:S02]  /*156a0*/  IMAD.MOV.U32 R10, RZ, RZ, 0x6a09e667 ;  /* 0x6a09e667ff0a7424 */ /* 0x000fe400078e00ff */
[----:B------:R-:W-:Y:S02]  /*156b0*/  IMAD.MOV.U32 R11, RZ, RZ, -0x4498517b ;  /* 0xbb67ae85ff0b7424 */ /* 0x000fe400078e00ff */
[----:B------:R-:W-:Y:S02]  /*156c0*/  IMAD.MOV.U32 R4, RZ, RZ, 0x3c6ef372 ;  /* 0x3c6ef372ff047424 */ /* 0x000fe400078e00ff */
[----:B------:R-:W-:-:S02]  /*156d0*/  IMAD.MOV.U32 R5, RZ, RZ, -0x5ab00ac6 ;  /* 0xa54ff53aff057424 */ /* 0x000fc400078e00ff */
[----:B------:R-:W-:Y:S02]  /*156e0*/  IMAD.MOV.U32 R6, RZ, RZ, 0x510e527f ;  /* 0x510e527fff067424 */ /* 0x000fe400078e00ff */
[----:B------:R-:W-:Y:S01]  /*156f0*/  IMAD.MOV.U32 R7, RZ, RZ, -0x64fa9774 ;  /* 0x9b05688cff077424 */ /* 0x000fe200078e00ff */
[----:B------:R-:W-:Y:S01]  /*15700*/  ST.E.64 desc[UR8][R32.64+0x50], R10 ;  /* 0x0000500a20007985 */ /* 0x000fe2000c101b08 */
[----:B------:R-:W-:Y:S02]  /*15710*/  R2UR UR14, R30 ;  /* 0x000000001e0e72ca */ /* 0x000fe400000e0000 */
[----:B------:R-:W-:Y:S01]  /*15720*/  R2UR UR15, R31 ;  /* 0x000000001f0f72ca */ /* 0x000fe200000e0000 */
[----:B------:R0:W-:Y:S04]  /*15730*/  ST.E.64 desc[UR10][R32.64+0x58], R4 ;  /* 0x0000580420007985 */ /* 0x0001e8000c101b0a */
[----:B------:R-:W-:Y:S01]  /*15740*/  ST.E.64 desc[UR12][R32.64+0x60], R6 ;  /* 0x0000600620007985 */ /* 0x000fe2000c101b0c */
[----:B------:R-:W-:-:S02]  /*15750*/  IMAD.MOV.U32 R8, RZ, RZ, 0x1f83d9ab ;  /* 0x1f83d9abff087424 */ /* 0x000fc400078e00ff */
[----:B------:R-:W-:Y:S01]  /*15760*/  IMAD.MOV.U32 R9, RZ, RZ, 0x5be0cd19 ;  /* 0x5be0cd19ff097424 */ /* 0x000fe200078e00ff */
[C---:B------:R-:W-:Y:S02]  /*15770*/  R2UR UR16, R30.reuse ;  /* 0x000000001e1072ca */ /* 0x040fe400000e0000 */
[C---:B------:R-:W-:Y:S02]  /*15780*/  R2UR UR17, R31.reuse ;  /* 0x000000001f1172ca */ /* 0x040fe400000e0000 */
[C---:B------:R-:W-:Y:S02]  /*15790*/  R2UR UR18, R30.reuse ;  /* 0x000000001e1272ca */ /* 0x040fe400000e0000 */
[----:B------:R-:W-:Y:S01]  /*157a0*/  R2UR UR19, R31 ;  /* 0x000000001f1372ca */ /* 0x000fe200000e0000 */
[----:B0-----:R-:W5:Y:S04]  /*157b0*/  LD.E R4, desc[UR6][R32.64+0x202f8] ;  /* 0x0202f80620047980 */ /* 0x001f68000c101900 */
[----:B------:R-:W5:Y:S01]  /*157c0*/  LD.E R5, desc[UR4][R32.64+0x202f4] ;  /* 0x0202f40420057980 */ /* 0x000f62000c101900 */
[----:B------:R-:W-:-:S02]  /*157d0*/  R2UR UR20, R30 ;  /* 0x000000001e1472ca */ /* 0x000fc400000e0000 */
[C---:B------:R-:W-:Y:S02]  /*157e0*/  R2UR UR21, R31.reuse ;  /* 0x000000001f1572ca */ /* 0x040fe400000e0000 */
[C---:B------:R-:W-:Y:S02]  /*157f0*/  R2UR UR22, R30.reuse ;  /* 0x000000001e1672ca */ /* 0x040fe400000e0000 */
[C---:B------:R-:W-:Y:S01]  /*15800*/  R2UR UR23, R31.reuse ;  /* 0x000000001f1772ca */ /* 0x040fe200000e0000 */
[----:B------:R0:W-:Y:S01]  /*15810*/  ST.E.64 desc[UR14][R32.64+0x68], R8 ;  /* 0x0000680820007985 */ /* 0x0001e2000c101b0e */
[----:B------:R-:W-:Y:S01]  /*15820*/  IMAD.MOV.U32 R45, RZ, RZ, 0x36363636 ;  /* 0x36363636ff2d7424 */ /* 0x000fe200078e00ff */
[----:B------:R-:W-:Y:S02]  /*15830*/  R2UR UR24, R30 ;  /* 0x000000001e1872ca */ /* 0x000fe400000e0000 */
[----:B------:R-:W-:Y:S01]  /*15840*/  R2UR UR25, R31 ;  /* 0x000000001f1972ca */ /* 0x000fe200000e0000 */
[----:B------:R-:W5:Y:S04]  /*15850*/  LD.E R35, desc[UR6][R32.64+0x202e0] ;  /* 0x0202e00620237980 */ /* 0x000f68000c101900 */
[----:B------:R-:W5:Y:S04]  /*15860*/  LD.E R16, desc[UR8][R32.64+0x2035c] ;  /* 0x02035c0820107980 */ /* 0x000f68000c101900 */
[----:B------:R-:W5:Y:S01]  /*15870*/  LD.E R18, desc[UR6][R32.64+0x20364] ;  /* 0x0203640620127980 */ /* 0x000f62000c101900 */
[----:B0-----:R-:W-:-:S03]  /*15880*/  IMAD.MOV.U32 R9, RZ, RZ, 0x1 ;  /* 0x00000001ff097424 */ /* 0x001fc600078e00ff */
[----:B------:R-:W5:Y:S04]  /*15890*/  LD.E R0, desc[UR6][R32.64+0x20358] ;  /* 0x0203580620007980 */ /* 0x000f68000c101900 */
[----:B------:R0:W-:Y:S04]  /*158a0*/  ST.E desc[UR8][R32.64+0x20160], R9 ;  /* 0x0201600920007985 */ /* 0x0001e8000c101908 */
[----:B------:R-:W-:Y:S04]  /*158b0*/  ST.E desc[UR10][R32.64+0x20208], R45 ;  /* 0x0202082d20007985 */ /* 0x000fe8000c10190a */
[----:B------:R-:W-:Y:S04]  /*158c0*/  ST.E desc[UR12][R32.64+0x2020c], R45 ;  /* 0x02020c2d20007985 */ /* 0x000fe8000c10190c */
[----:B------:R-:W-:Y:S04]  /*158d0*/  ST.E desc[UR14][R32.64+0x20210], R45 ;  /* 0x0202102d20007985 */ /* 0x000fe8000c10190e */
[----:B------:R-:W-:Y:S04]  /*158e0*/  ST.E desc[UR16][R32.64+0x20214], R45 ;  /* 0x0202142d20007985 */ /* 0x000fe8000c101910 */
[----:B------:R-:W-:Y:S04]  /*158f0*/  ST.E desc[UR18][R32.64+0x20218], R45 ;  /* 0x0202182d20007985 */ /* 0x000fe8000c101912 */
[----:B------:R-:W-:Y:S04]  /*15900*/  ST.E desc[UR20][R32.64+0x2021c], R45 ;  /* 0x02021c2d20007985 */ /* 0x000fe8000c101914 */
[----:B------:R-:W-:Y:S04]  /*15910*/  ST.E desc[UR4][R32.64+0x20220], R45 ;  /* 0x0202202d20007985 */ /* 0x000fe8000c101904 */
[----:B------:R1:W-:Y:S04]  /*15920*/  ST.E desc[UR22][R32.64+0x20224], R45 ;  /* 0x0202242d20007985 */ /* 0x0003e8000c101916 */
[----:B------:R-:W5:Y:S04]  /*15930*/  LD.E R17, desc[UR10][R32.64+0x20360] ;  /* 0x0203600a20117980 */ /* 0x000f68000c101900 */
[----:B------:R-:W5:Y:S01]  /*15940*/  LD.E R19, desc[UR8][R32.64+0x20368] ;  /* 0x0203680820137980 */ /* 0x000f62000c101900 */
[----:B--2---:R-:W-:Y:S01]  /*15950*/  SHF.R.U32.HI R10, RZ, 0x8, R44 ;  /* 0x00000008ff0a7819 */ /* 0x004fe2000001162c */
[----:B------:R-:W-:-:S03]  /*15960*/  IMAD.SHL.U32 R6, R44, 0x100, RZ ;  /* 0x000001002c067824 */ /* 0x000fc600078e00ff */
[----:B------:R-:W-:Y:S02]  /*15970*/  LOP3.LUT R7, R10, 0xff00, RZ, 0xc0, !PT ;  /* 0x0000ff000a077812 */ /* 0x000fe400078ec0ff */
[----:B------:R-:W-:Y:S02]  /*15980*/  LOP3.LUT R6, R6, 0xff0000, RZ, 0xc0, !PT ;  /* 0x00ff000006067812 */ /* 0x000fe400078ec0ff */
[----:B------:R-:W-:Y:S02]  /*15990*/  LEA.HI R7, R44, R7, RZ, 0x8 ;  /* 0x000000072c077211 */ /* 0x000fe400078f40ff */
[----:B---3--:R-:W-:-:S03]  /*159a0*/  SHF.R.U32.HI R8, RZ, 0x8, R42 ;  /* 0x00000008ff087819 */ /* 0x008fc6000001162a */
[----:B------:R-:W-:Y:S02]  /*159b0*/  IMAD.IADD R7, R6, 0x1, R7 ;  /* 0x0000000106077824 */ /* 0x000fe400078e0207 */
[----:B------:R-:W2:Y:S01]  /*159c0*/  LD.E R6, desc[UR8][R32.64+0x20300] ;  /* 0x0203000820067980 */ /* 0x000ea2000c101900 */
[----:B------:R-:W-:Y:S02]  /*159d0*/  IMAD.SHL.U32 R10, R42, 0x100, RZ ;  /* 0x000001002a0a7824 */ /* 0x000fe400078e00ff */
[----:B------:R-:W-:Y:S01]  /*159e0*/  IMAD R11, R44, 0x1000000, R7 ;  /* 0x010000002c0b7824 */ /* 0x000fe200078e0207 */
[----:B0-----:R-:W-:Y:S01]  /*159f0*/  LOP3.LUT R9, R8, 0xff00, RZ, 0xc0, !PT ;  /* 0x0000ff0008097812 */ /* 0x001fe200078ec0ff */
[----:B------:R-:W3:Y:S01]  /*15a00*/  LD.E R7, desc[UR6][R32.64+0x202fc] ;  /* 0x0202fc0620077980 */ /* 0x000ee2000c101900 */
[----:B----4-:R-:W-:Y:S01]  /*15a10*/  SHF.R.U32.HI R44, RZ, 0x8, R43 ;  /* 0x00000008ff2c7819 */ /* 0x010fe2000001162b */
[----:B-1----:R-:W-:Y:S01]  /*15a20*/  IMAD.SHL.U32 R45, R43, 0x100, RZ ;  /* 0x000001002b2d7824 */ /* 0x002fe200078e00ff */
[----:B------:R-:W-:Y:S01]  /*15a30*/  LOP3.LUT R10, R10, 0xff0000, RZ, 0xc0, !PT ;  /* 0x00ff00000a0a7812 */ /* 0x000fe200078ec0ff */
[----:B------:R-:W-:Y:S01]  /*15a40*/  ST.E desc[UR4][R32.64+0x202ac], R11 ;  /* 0x0202ac0b20007985 */ /* 0x000fe2000c101904 */
[----:B------:R-:W-:-:S02]  /*15a50*/  LEA.HI R9, R42, R9, RZ, 0x8 ;  /* 0x000000092a097211 */ /* 0x000fc400078f40ff */
[----:B------:R-:W-:Y:S01]  /*15a60*/  LOP3.LUT R44, R44, 0xff00, RZ, 0xc0, !PT ;  /* 0x0000ff002c2c7812 */ /* 0x000fe200078ec0ff */
[----:B------:R-:W-:Y:S01]  /*15a70*/  ST.E desc[UR12][R32.64+0x200e0], R11 ;  /* 0x0200e00b20007985 */ /* 0x000fe2000c10190c */
[----:B------:R-:W-:Y:S01]  /*15a80*/  LOP3.LUT R45, R45, 0xff0000, RZ, 0xc0, !PT ;  /* 0x00ff00002d2d7812 */ /* 0x000fe200078ec0ff */
[----:B------:R-:W-:Y:S01]  /*15a90*/  IMAD.IADD R9, R10, 0x1, R9 ;  /* 0x000000010a097824 */ /* 0x000fe200078e0209 */
[----:B------:R-:W-:Y:S01]  /*15aa0*/  LEA.HI R44, R43, R44, RZ, 0x8 ;  /* 0x0000002c2b2c7211 */ /* 0x000fe200078f40ff */
[----:B------:R0:W-:Y:S01]  /*15ab0*/  ST.E desc[UR16][R32.64+0x20228], R11 ;  /* 0x0202280b20007985 */ /* 0x0001e2000c101910 */
[----:B-----5:R-:W-:-:S03]  /*15ac0*/  SHF.R.U32.HI R10, RZ, 0x8, R41 ;  /* 0x00000008ff0a7819 */ /* 0x020fc60000011629 */
[----:B------:R-:W-:Y:S01]  /*15ad0*/  IMAD.IADD R44, R45, 0x1, R44 ;  /* 0x000000012d2c7824 */ /* 0x000fe200078e022c */
[----:B------:R-:W4:Y:S01]  /*15ae0*/  LD.E R8, desc[UR6][R32.64+0x20308] ;  /* 0x0203080620087980 */ /* 0x000f22000c101900 */
[----:B------:R-:W-:Y:S01]  /*15af0*/  LOP3.LUT R10, R10, 0xff00, RZ, 0xc0, !PT ;  /* 0x0000ff000a0a7812 */ /* 0x000fe200078ec0ff */
[----:B------:R-:W-:Y:S02]  /*15b00*/  IMAD R45, R42, 0x1000000, R9 ;  /* 0x010000002a2d7824 */ /* 0x000fe400078e0209 */
[----:B------:R-:W5:Y:S01]  /*15b10*/  LD.E R9, desc[UR10][R32.64+0x20304] ;  /* 0x0203040a20097980 */ /* 0x000f62000c101900 */
[C---:B0-----:R-:W-:Y:S01]  /*15b20*/  IMAD.SHL.U32 R11, R41.reuse, 0x100, RZ ;  /* 0x00000100290b7824 */ /* 0x041fe200078e00ff */
[----:B------:R-:W-:Y:S01]  /*15b30*/  LEA.HI R10, R41, R10, RZ, 0x8 ;  /* 0x0000000a290a7211 */ /* 0x000fe200078f40ff */
[----:B------:R-:W-:-:S03]  /*15b40*/  IMAD R43, R43, 0x1000000, R44 ;  /* 0x010000002b2b7824 */ /* 0x000fc600078e022c */
[----:B------:R-:W-:Y:S02]  /*15b50*/  LOP3.LUT R11, R11, 0xff0000, RZ, 0xc0, !PT ;  /* 0x00ff00000b0b7812 */ /* 0x000fe400078ec0ff */
[----:B------:R-:W-:Y:S01]  /*15b60*/  SHF.R.U32.HI R42, RZ, 0x8, R39 ;  /* 0x00000008ff2a7819 */ /* 0x000fe20000011627 */
[----:B------:R-:W-:Y:S02]  /*15b70*/  ST.E desc[UR6][R32.64+0x202b4], R43 ;  /* 0x0202b42b20007985 */ /* 0x000fe4000c101906 */
[----:B------:R-:W-:Y:S02]  /*15b80*/  IMAD.IADD R10, R11, 0x1, R10 ;  /* 0x000000010b0a7824 */ /* 0x000fe400078e020a */
[----:B------:R-:W-:Y:S01]  /*15b90*/  ST.E desc[UR14][R32.64+0x200e8], R43 ;  /* 0x0200e82b20007985 */ /* 0x000fe2000c10190e */
[----:B------:R-:W-:-:S03]  /*15ba0*/  LOP3.LUT R42, R42, 0xff00, RZ, 0xc0, !PT ;  /* 0x0000ff002a2a7812 */ /* 0x000fc600078ec0ff */
[----:B------:R0:W-:Y:S01]  /*15bb0*/  ST.E desc[UR18][R32.64+0x20230], R43 ;  /* 0x0202302b20007985 */ /* 0x0001e2000c101912 */
[----:B------:R-:W-:Y:S01]  /*15bc0*/  IMAD R41, R41, 0x1000000, R10 ;  /* 0x0100000029297824 */ /* 0x000fe200078e020a */
[----:B------:R-:W-:Y:S02]  /*15bd0*/  LEA.HI R42, R39, R42, RZ, 0x8 ;  /* 0x0000002a272a7211 */ /* 0x000fe400078f40ff */
[----:B------:R-:W5:Y:S01]  /*15be0*/  LD.E R10, desc[UR10][R32.64+0x20310] ;  /* 0x0203100a200a7980 */ /* 0x000f62000c101900 */
[----:B------:R-:W-:-:S03]  /*15bf0*/  SHF.R.U32.HI R44, RZ, 0x8, R40 ;  /* 0x00000008ff2c7819 */ /* 0x000fc60000011628 */
[----:B------:R-:W5:Y:S01]  /*15c00*/  LD.E R11, desc[UR8][R32.64+0x2030c] ;  /* 0x02030c08200b7980 */ /* 0x000f62000c101900 */
[----:B0-----:R-:W-:-:S05]  /*15c10*/  IMAD.SHL.U32 R43, R39, 0x100, RZ ;  /* 0x00000100272b7824 */ /* 0x001fca00078e00ff */
[----:B------:R-:W-:Y:S01]  /*15c20*/  LOP3.LUT R43, R43, 0xff0000, RZ, 0xc0, !PT ;  /* 0x00ff00002b2b7812 */ /* 0x000fe200078ec0ff */
[----:B------:R-:W-:Y:S01]  /*15c30*/  ST.E desc[UR4][R32.64+0x202b0], R45 ;  /* 0x0202b02d20007985 */ /* 0x000fe2000c101904 */
[----:B------:R-:W-:-:S03]  /*15c40*/  IMAD.SHL.U32 R46, R40, 0x100, RZ ;  /* 0x00000100282e7824 */ /* 0x000fc600078e00ff */
[----:B------:R-:W-:Y:S01]  /*15c50*/  IMAD.IADD R42, R43, 0x1, R42 ;  /* 0x000000012b2a7824 */ /* 0x000fe200078e022a */
[----:B------:R-:W-:Y:S04]  /*15c60*/  ST.E desc[UR12][R32.64+0x200e4], R45 ;  /* 0x0200e42d20007985 */ /* 0x000fe8000c10190c */
[----:B------:R0:W-:Y:S01]  /*15c70*/  ST.E desc[UR16][R32.64+0x2022c], R45 ;  /* 0x02022c2d20007985 */ /* 0x0001e2000c101910 */
[----:B------:R-:W-:Y:S01]  /*15c80*/  IMAD R43, R39, 0x1000000, R42 ;  /* 0x01000000272b7824 */ /* 0x000fe200078e022a */
[----:B------:R-:W-:Y:S02]  /*15c90*/  SHF.R.U32.HI R42, RZ, 0x8, R38 ;  /* 0x00000008ff2a7819 */ /* 0x000fe40000011626 */
[----:B------:R-:W-:Y:S01]  /*15ca0*/  LOP3.LUT R46, R46, 0xff0000, RZ, 0xc0, !PT ;  /* 0x00ff00002e2e7812 */ /* 0x000fe200078ec0ff */
[----:B------:R-:W5:Y:S01]  /*15cb0*/  LD.E R39, desc[UR8][R32.64+0x20318] ;  /* 0x0203180820277980 */ /* 0x000f62000c101900 */
[----:B0-----:R-:W-:-:S03]  /*15cc0*/  LOP3.LUT R45, R44, 0xff00, RZ, 0xc0, !PT ;  /* 0x0000ff002c2d7812 */ /* 0x001fc600078ec0ff */
[----:B------:R-:W-:Y:S01]  /*15cd0*/  ST.E desc[UR4][R32.64+0x202b8], R41 ;  /* 0x0202b82920007985 */ /* 0x000fe2000c101904 */
[----:B------:R-:W-:Y:S01]  /*15ce0*/  IMAD.SHL.U32 R44, R38, 0x100, RZ ;  /* 0x00000100262c7824 */ /* 0x000fe200078e00ff */
[----:B------:R-:W-:Y:S02]  /*15cf0*/  LEA.HI R45, R40, R45, RZ, 0x8 ;  /* 0x0000002d282d7211 */ /* 0x000fe400078f40ff */
[----:B------:R-:W-:Y:S01]  /*15d00*/  ST.E desc[UR12][R32.64+0x200ec], R41 ;  /* 0x0200ec2920007985 */ /* 0x000fe2000c10190c */
[----:B------:R-:W-:-:S03]  /*15d10*/  LOP3.LUT R47, R34, 0x36363636, RZ, 0x3c, !PT ;  /* 0x36363636222f7812 */ /* 0x000fc600078e3cff */
[----:B------:R0:W-:Y:S01]  /*15d20*/  ST.E desc[UR16][R32.64+0x20234], R41 ;  /* 0x0202342920007985 */ /* 0x0001e2000c101910 */
[----:B------:R-:W-:Y:S01]  /*15d30*/  IMAD.IADD R45, R46, 0x1, R45 ;  /* 0x000000012e2d7824 */ /* 0x000fe200078e022d */
[----:B------:R-:W-:Y:S02]  /*15d40*/  LOP3.LUT R44, R44, 0xff0000, RZ, 0xc0, !PT ;  /* 0x00ff00002c2c7812 */ /* 0x000fe400078ec0ff */
[----:B------:R1:W-:Y:S01]  /*15d50*/  ST.E desc[UR14][R32.64+0x201e8], R47 ;  /* 0x0201e82f20007985 */ /* 0x0003e2000c10190e */
[----:B------:R-:W-:-:S03]  /*15d60*/  IMAD R45, R40, 0x1000000, R45 ;  /* 0x01000000282d7824 */ /* 0x000fc600078e022d */
[----:B------:R-:W5:Y:S01]  /*15d70*/  LD.E R40, desc[UR6][R32.64+0x20314] ;  /* 0x0203140620287980 */ /* 0x000f62000c101900 */
[----:B0-----:R-:W-:-:S04]  /*15d80*/  LOP3.LUT R41, R42, 0xff00, RZ, 0xc0, !PT ;  /* 0x0000ff002a297812 */ /* 0x001fc800078ec0ff */
[----:B------:R-:W-:Y:S02]  /*15d90*/  LEA.HI R41, R38, R41, RZ, 0x8 ;  /* 0x0000002926297211 */ /* 0x000fe400078f40ff */
[----:B-1----:R-:W-:-:S03]  /*15da0*/  LOP3.LUT R47, R29, 0x36363636, RZ, 0x3c, !PT ;  /* 0x363636361d2f7812 */ /* 0x002fc600078e3cff */
[----:B------:R-:W-:Y:S02]  /*15db0*/  IMAD.IADD R41, R44, 0x1, R41 ;  /* 0x000000012c297824 */ /* 0x000fe400078e0229 */
[----:B------:R0:W-:Y:S01]  /*15dc0*/  ST.E desc[UR14][R32.64+0x201ec], R47 ;  /* 0x0201ec2f20007985 */ /* 0x0001e2000c10190e */
[----:B------:R-:W-:Y:S02]  /*15dd0*/  SHF.R.U32.HI R42, RZ, 0x8, R14 ;  /* 0x00000008ff2a7819 */ /* 0x000fe4000001160e */
[----:B------:R-:W-:Y:S01]  /*15de0*/  SHF.R.U32.HI R46, RZ, 0x8, R13 ;  /* 0x00000008ff2e7819 */ /* 0x000fe2000001160d */
[----:B------:R-:W-:Y:S01]  /*15df0*/  ST.E desc[UR4][R32.64+0x202bc], R43 ;  /* 0x0202bc2b20007985 */ /* 0x000fe2000c101904 */
[----:B------:R-:W-:Y:S02]  /*15e00*/  IMAD.SHL.U32 R44, R14, 0x100, RZ ;  /* 0x000001000e2c7824 */ /* 0x000fe400078e00ff */
[----:B0-----:R-:W-:Y:S02]  /*15e10*/  IMAD R47, R38, 0x1000000, R41 ;  /* 0x01000000262f7824 */ /* 0x001fe400078e0229 */
[----:B------:R-:W5:Y:S04]  /*15e20*/  LD.E R38, desc[UR10][R32.64+0x2031c] ;  /* 0x02031c0a20267980 */ /* 0x000f68000c101900 */
[----:B------:R-:W5:Y:S01]  /*15e30*/  LD.E R41, desc[UR12][R32.64+0x20320] ;  /* 0x0203200c20297980 */ /* 0x000f62000c101900 */
[----:B------:R-:W-:-:S03]  /*15e40*/  LOP3.LUT R46, R46, 0xff00, RZ, 0xc0, !PT ;  /* 0x0000ff002e2e7812 */ /* 0x000fc600078ec0ff */
[----:B------:R-:W-:Y:S04]  /*15e50*/  ST.E desc[UR14][R32.64+0x200f0], R43 ;  /* 0x0200f02b20007985 */ /* 0x000fe8000c10190e */
[----:B------:R0:W-:Y:S04]  /*15e60*/  ST.E desc[UR20][R32.64+0x20238], R43 ;  /* 0x0202382b20007985 */ /* 0x0001e8000c101914 */
[----:B------:R-:W-:Y:S04]  /*15e70*/  ST.E desc[UR6][R32.64+0x202c0], R45 ;  /* 0x0202c02d20007985 */ /* 0x000fe8000c101906 */
[----:B------:R-:W-:Y:S04]  /*15e80*/  ST.E desc[UR16][R32.64+0x200f4], R45 ;  /* 0x0200f42d20007985 */ /* 0x000fe8000c101910 */
[----:B------:R1:W-:Y:S01]  /*15e90*/  ST.E desc[UR22][R32.64+0x2023c], R45 ;  /* 0x02023c2d20007985 */ /* 0x0003e2000c101916 */
[----:B0-----:R-:W-:-:S02]  /*15ea0*/  LOP3.LUT R43, R42, 0xff00, RZ, 0xc0, !PT ;  /* 0x0000ff002a2b7812 */ /* 0x001fc400078ec0ff */
[----:B------:R-:W-:Y:S01]  /*15eb0*/  LOP3.LUT R44, R44, 0xff0000, RZ, 0xc0, !PT ;  /* 0x00ff00002c2c7812 */ /* 0x000fe200078ec0ff */
[----:B------:R-:W-:Y:S01]  /*15ec0*/  ST.E desc[UR8][R32.64+0x202c4], R47 ;  /* 0x0202c42f20007985 */ /* 0x000fe2000c101908 */
[----:B------:R-:W-:-:S03]  /*15ed0*/  LEA.HI R43, R14, R43, RZ, 0x8 ;  /* 0x0000002b0e2b7211 */ /* 0x000fc600078f40ff */
[----:B------:R-:W-:Y:S01]  /*15ee0*/  ST.E desc[UR18][R32.64+0x200f8], R47 ;  /* 0x0200f82f20007985 */ /* 0x000fe2000c101912 */
[----:B-1----:R-:W-:-:S03]  /*15ef0*/  IMAD.SHL.U32 R45, R13, 0x100, RZ ;  /* 0x000001000d2d7824 */ /* 0x002fc600078e00ff */
[----:B------:R0:W-:Y:S02]  /*15f00*/  ST.E desc[UR24][R32.64+0x20240], R47 ;  /* 0x0202402f20007985 */ /* 0x0001e4000c101918 */
[----:B------:R-:W-:Y:S01]  /*15f10*/  LOP3.LUT R42, R45, 0xff0000, RZ, 0xc0, !PT ;  /* 0x00ff00002d2a7812 */ /* 0x000fe200078ec0ff */
[----:B------:R-:W-:Y:S02]  /*15f20*/  IMAD.IADD R45, R44, 0x1, R43 ;  /* 0x000000012c2d7824 */ /* 0x000fe400078e022b */
[----:B------:R-:W5:Y:S01]  /*15f30*/  LD.E R43, desc[UR4][R32.64+0x20324] ;  /* 0x02032404202b7980 */ /* 0x000f62000c101900 */
[----:B0-----:R-:W-:-:S05]  /*15f40*/  LEA.HI R47, R13, R46, RZ, 0x8 ;  /* 0x0000002e0d2f7211 */ /* 0x001fca00078f40ff */
[----:B------:R-:W-:Y:S02]  /*15f50*/  IMAD.IADD R44, R42, 0x1, R47 ;  /* 0x000000012a2c7824 */ /* 0x000fe400078e022f */
[----:B------:R-:W5:Y:S02]  /*15f60*/  LD.E R42, desc[UR6][R32.64+0x20328] ;  /* 0x02032806202a7980 */ /* 0x000f64000c101900 */
[----:B------:R-:W-:Y:S01]  /*15f70*/  IMAD R47, R13, 0x1000000, R44 ;  /* 0x010000000d2f7824 */ /* 0x000fe200078e022c */
[----:B------:R-:W-:Y:S01]  /*15f80*/  SHF.R.U32.HI R13, RZ, 0x8, R12 ;  /* 0x00000008ff0d7819 */ /* 0x000fe2000001160c */
[----:B------:R-:W-:Y:S02]  /*15f90*/  IMAD R45, R14, 0x1000000, R45 ;  /* 0x010000000e2d7824 */ /* 0x000fe400078e022d */
[----:B------:R-:W-:Y:S01]  /*15fa0*/  IMAD.SHL.U32 R14, R12, 0x100, RZ ;  /* 0x000001000c0e7824 */ /* 0x000fe200078e00ff */
[----:B------:R-:W-:-:S04]  /*15fb0*/  LOP3.LUT R13, R13, 0xff00, RZ, 0xc0, !PT ;  /* 0x0000ff000d0d7812 */ /* 0x000fc800078ec0ff */
[----:B------:R-:W-:Y:S02]  /*15fc0*/  LOP3.LUT R14, R14, 0xff0000, RZ, 0xc0, !PT ;  /* 0x00ff00000e0e7812 */ /* 0x000fe400078ec0ff */
[----:B------:R-:W-:-:S05]  /*15fd0*/  LEA.HI R13, R12, R13, RZ, 0x8 ;  /* 0x0000000d0c0d7211 */ /* 0x000fca00078f40ff */
[----:B------:R-:W-:Y:S01]  /*15fe0*/  IMAD.IADD R13, R14, 0x1, R13 ;  /* 0x000000010e0d7824 */ /* 0x000fe200078e020d */
[----:B------:R-:W-:Y:S01]  /*15ff0*/  LOP3.LUT R46, R3, 0x36363636, RZ, 0x3c, !PT ;  /* 0x36363636032e7812 */ /* 0x000fe200078e3cff */
[----:B------:R-:W-:Y:S02]  /*16000*/  ST.E desc[UR4][R32.64+0x202c8], R45 ;  /* 0x0202c82d20007985 */ /* 0x000fe4000c101904 */
[----:B------:R-:W-:Y:S01]  /*16010*/  IMAD R13, R12, 0x1000000, R13 ;  /* 0x010000000c0d7824 */ /* 0x000fe200078e020d */
[----:B------:R-:W-:Y:S01]  /*16020*/  SHF.R.U32.HI R12, RZ, 0x8, R15 ;  /* 0x00000008ff0c7819 */ /* 0x000fe2000001160f */
[----:B------:R-:W-:Y:S01]  /*16030*/  ST.E desc[UR8][R32.64+0x200fc], R45 ;  /* 0x0200fc2d20007985 */ /* 0x000fe2000c101908 */
[----:B------:R-:W-:-:S03]  /*16040*/  IMAD.SHL.U32 R14, R15, 0x100, RZ ;  /* 0x000001000f0e7824 */ /* 0x000fc600078e00ff */
[----:B------:R0:W-:Y:S01]  /*16050*/  ST.E desc[UR14][R32.64+0x20244], R45 ;  /* 0x0202442d20007985 */ /* 0x0001e2000c10190e */
[----:B------:R-:W-:-:S03]  /*16060*/  LOP3.LUT R12, R12, 0xff00, RZ, 0xc0, !PT ;  /* 0x0000ff000c0c7812 */ /* 0x000fc600078ec0ff */
[----:B------:R1:W-:Y:S01]  /*16070*/  ST.E desc[UR8][R32.64+0x201f0], R46 ;  /* 0x0201f02e20007985 */ /* 0x0003e2000c101908 */
[----:B------:R-:W-:Y:S01]  /*16080*/  LOP3.LUT R14, R14, 0xff0000, RZ, 0xc0, !PT ;  /* 0x00ff00000e0e7812 */ /* 0x000fe200078ec0ff */
[----:B0-----:R-:W-:Y:S01]  /*16090*/  IMAD.SHL.U32 R45, R37, 0x100, RZ ;  /* 0x00000100252d7824 */ /* 0x001fe200078e00ff */
[----:B------:R-:W-:-:S04]  /*160a0*/  SHF.R.U32.HI R44, RZ, 0x8, R37 ;  /* 0x00000008ff2c7819 */ /* 0x000fc80000011625 */
[----:B-1----:R-:W-:Y:S02]  /*160b0*/  LOP3.LUT R46, R45, 0xff0000, RZ, 0xc0, !PT ;  /* 0x00ff00002d2e7812 */ /* 0x002fe400078ec0ff */
[----:B------:R-:W-:Y:S02]  /*160c0*/  LEA.HI R45, R15, R12, RZ, 0x8 ;  /* 0x0000000c0f2d7211 */ /* 0x000fe400078f40ff */
[----:B------:R-:W-:-:S03]  /*160d0*/  LOP3.LUT R44, R44, 0xff00, RZ, 0xc0, !PT ;  /* 0x0000ff002c2c7812 */ /* 0x000fc600078ec0ff */
[----:B------:R-:W-:Y:S01]  /*160e0*/  IMAD.IADD R14, R14, 0x1, R45 ;  /* 0x000000010e0e7824 */ /* 0x000fe200078e022d */
[----:B------:R-:W-:Y:S01]  /*160f0*/  SHF.R.U32.HI R12, RZ, 0x8, R36 ;  /* 0x00000008ff0c7819 */ /* 0x000fe20000011624 */
[----:B------:R-:W-:Y:S02]  /*16100*/  ST.E desc[UR6][R32.64+0x202cc], R47 ;  /* 0x0202cc2f20007985 */ /* 0x000fe4000c101906 */
[----:B------:R-:W-:Y:S02]  /*16110*/  IMAD R15, R15, 0x1000000, R14 ;  /* 0x010000000f0f7824 */ /* 0x000fe400078e020e */
[----:B------:R-:W-:Y:S01]  /*16120*/  ST.E desc[UR10][R32.64+0x20100], R47 ;  /* 0x0201002f20007985 */ /* 0x000fe2000c10190a */
[----:B------:R-:W-:-:S03]  /*16130*/  IMAD.SHL.U32 R14, R36, 0x100, RZ ;  /* 0x00000100240e7824 */ /* 0x000fc600078e00ff */
[----:B------:R0:W-:Y:S04]  /*16140*/  ST.E desc[UR16][R32.64+0x20248], R47 ;  /* 0x0202482f20007985 */ /* 0x0001e8000c101910 */
[----:B------:R-:W-:Y:S04]  /*16150*/  ST.E desc[UR4][R32.64+0x202d0], R13 ;  /* 0x0202d00d20007985 */ /* 0x000fe8000c101904 */
[----:B------:R-:W-:Y:S04]  /*16160*/  ST.E desc[UR6][R32.64+0x20104], R13 ;  /* 0x0201040d20007985 */ /* 0x000fe8000c101906 */
[----:B------:R1:W-:Y:S01]  /*16170*/  ST.E desc[UR10][R32.64+0x2024c], R13 ;  /* 0x02024c0d20007985 */ /* 0x0003e2000c10190a */
[----:B0-----:R-:W-:-:S02]  /*16180*/  LEA.HI R47, R37, R44, RZ, 0x8 ;  /* 0x0000002c252f7211 */ /* 0x001fc400078f40ff */
[----:B------:R-:W-:-:S03]  /*16190*/  LOP3.LUT R14, R14, 0xff0000, RZ, 0xc0, !PT ;  /* 0x00ff00000e0e7812 */ /* 0x000fc600078ec0ff */
[----:B------:R-:W-:Y:S01]  /*161a0*/  IMAD.IADD R46, R46, 0x1, R47 ;  /* 0x000000012e2e7824 */ /* 0x000fe200078e022f */
[----:B-1----:R-:W-:-:S04]  /*161b0*/  LOP3.LUT R13, R12, 0xff00, RZ, 0xc0, !PT ;  /* 0x0000ff000c0d7812 */ /* 0x002fc800078ec0ff */
[----:B------:R-:W-:Y:S01]  /*161c0*/  LEA.HI R13, R36, R13, RZ, 0x8 ;  /* 0x0000000d240d7211 */ /* 0x000fe200078f40ff */
[----:B------:R-:W-:Y:S01]  /*161d0*/  IMAD R37, R37, 0x1000000, R46 ;  /* 0x0100000025257824 */ /* 0x000fe200078e022e */
[----:B------:R-:W-:Y:S01]  /*161e0*/  SHF.R.U32.HI R12, RZ, 0x8, R23 ;  /* 0x00000008ff0c7819 */ /* 0x000fe20000011617 */
[----:B------:R-:W-:Y:S02]  /*161f0*/  ST.E desc[UR4][R32.64+0x202d4], R15 ;  /* 0x0202d40f20007985 */ /* 0x000fe4000c101904 */
[----:B------:R-:W-:Y:S02]  /*16200*/  IMAD.IADD R13, R14, 0x1, R13 ;  /* 0x000000010e0d7824 */ /* 0x000fe400078e020d */
[----:B------:R-:W-:Y:S01]  /*16210*/  ST.E desc[UR8][R32.64+0x20108], R15 ;  /* 0x0201080f20007985 */ /* 0x000fe2000c101908 */
[----:B------:R-:W-:Y:S01]  /*16220*/  IMAD.SHL.U32 R14, R23, 0x100, RZ ;  /* 0x00000100170e7824 */ /* 0x000fe200078e00ff */
[----:B------:R-:W-:Y:S02]  /*16230*/  LOP3.LUT R12, R12, 0xff00, RZ, 0xc0, !PT ;  /* 0x0000ff000c0c7812 */ /* 0x000fe400078ec0ff */
[----:B------:R0:W-:Y:S01]  /*16240*/  ST.E desc[UR12][R32.64+0x20250], R15 ;  /* 0x0202500f20007985 */ /* 0x0001e2000c10190c */
[----:B------:R-:W-:-:S02]  /*16250*/  IMAD R13, R36, 0x1000000, R13 ;  /* 0x01000000240d7824 */ /* 0x000fc400078e020d */
[----:B------:R-:W-:Y:S01]  /*16260*/  IMAD.SHL.U32 R36, R22, 0x100, RZ ;  /* 0x0000010016247824 */ /* 0x000fe200078e00ff */
[----:B------:R-:W-:Y:S01]  /*16270*/  ST.E desc[UR6][R32.64+0x202d8], R37 ;  /* 0x0202d82520007985 */ /* 0x000fe2000c101906 */
[----:B------:R-:W-:-:S03]  /*16280*/  LOP3.LUT R14, R14, 0xff0000, RZ, 0xc0, !PT ;  /* 0x00ff00000e0e7812 */ /* 0x000fc600078ec0ff */
[----:B------:R-:W-:Y:S01]  /*16290*/  ST.E desc[UR10][R32.64+0x2010c], R37 ;  /* 0x02010c2520007985 */ /* 0x000fe2000c10190a */
[----:B0-----:R-:W-:-:S03]  /*162a0*/  SHF.R.U32.HI R15, RZ, 0x8, R22 ;  /* 0x00000008ff0f7819 */ /* 0x001fc60000011616 */
[----:B------:R0:W-:Y:S01]  /*162b0*/  ST.E desc[UR14][R32.64+0x20254], R37 ;  /* 0x0202542520007985 */ /* 0x0001e2000c10190e */
[----:B------:R-:W-:Y:S02]  /*162c0*/  LOP3.LUT R36, R36, 0xff0000, RZ, 0xc0, !PT ;  /* 0x00ff000024247812 */ /* 0x000fe400078ec0ff */
[----:B0-----:R-:W-:Y:S02]  /*162d0*/  LOP3.LUT R37, R15, 0xff00, RZ, 0xc0, !PT ;  /* 0x0000ff000f257812 */ /* 0x001fe400078ec0ff */
[----:B------:R-:W-:Y:S02]  /*162e0*/  LEA.HI R15, R23, R12, RZ, 0x8 ;  /* 0x0000000c170f7211 */ /* 0x000fe400078f40ff */
[----:B------:R-:W-:-:S03]  /*162f0*/  LEA.HI R37, R22, R37, RZ, 0x8 ;  /* 0x0000002516257211 */ /* 0x000fc600078f40ff */
[----:B------:R-:W-:Y:S01]  /*16300*/  IMAD.IADD R14, R14, 0x1, R15 ;  /* 0x000000010e0e7824 */ /* 0x000fe200078e020f */
[----:B------:R-:W-:Y:S01]  /*16310*/  SHF.R.U32.HI R12, RZ, 0x8, R21 ;  /* 0x00000008ff0c7819 */ /* 0x000fe20000011615 */
[----:B------:R-:W-:Y:S01]  /*16320*/  IMAD.IADD R37, R36, 0x1, R37 ;  /* 0x0000000124257824 */ /* 0x000fe200078e0225 */
[----:B------:R-:W-:Y:S01]  /*16330*/  ST.E desc[UR4][R32.64+0x202dc], R13 ;  /* 0x0202dc0d20007985 */ /* 0x000fe2000c101904 */
[----:B------:R-:W-:Y:S01]  /*16340*/  IMAD R23, R23, 0x1000000, R14 ;  /* 0x0100000017177824 */ /* 0x000fe200078e020e */
[----:B------:R-:W-:Y:S02]  /*16350*/  SHF.R.U32.HI R14, RZ, 0x8, R20 ;  /* 0x00000008ff0e7819 */ /* 0x000fe40000011614 */
[----:B------:R-:W-:Y:S01]  /*16360*/  ST.E desc[UR8][R32.64+0x20110], R13 ;  /* 0x0201100d20007985 */ /* 0x000fe2000c101908 */
[----:B------:R-:W-:Y:S01]  /*16370*/  IMAD R37, R22, 0x1000000, R37 ;  /* 0x0100000016257824 */ /* 0x000fe200078e0225 */
[----:B------:R-:W-:Y:S02]  /*16380*/  LOP3.LUT R12, R12, 0xff00, RZ, 0xc0, !PT ;  /* 0x0000ff000c0c7812 */ /* 0x000fe400078ec0ff */
[----:B------:R0:W-:Y:S01]  /*16390*/  ST.E desc[UR12][R32.64+0x20258], R13 ;  /* 0x0202580d20007985 */ /* 0x0001e2000c10190c */
[----:B------:R-:W-:Y:S01]  /*163a0*/  IMAD.SHL.U32 R22, R20, 0x100, RZ ;  /* 0x0000010014167824 */ /* 0x000fe200078e00ff */
[----:B------:R-:W-:-:S02]  /*163b0*/  LOP3.LUT R15, R14, 0xff00, RZ, 0xc0, !PT ;  /* 0x0000ff000e0f7812 */ /* 0x000fc400078ec0ff */
[C---:B------:R-:W-:Y:S01]  /*163c0*/  LEA.HI R12, R21.reuse, R12, RZ, 0x8 ;  /* 0x0000000c150c7211 */ /* 0x040fe200078f40ff */
[----:B0-----:R-:W-:Y:S01]  /*163d0*/  IMAD.SHL.U32 R13, R21, 0x100, RZ ;  /* 0x00000100150d7824 */ /* 0x001fe200078e00ff */
[----:B------:R-:W-:Y:S02]  /*163e0*/  LOP3.LUT R22, R22, 0xff0000, RZ, 0xc0, !PT ;  /* 0x00ff000016167812 */ /* 0x000fe400078ec0ff */
[----:B------:R-:W-:Y:S02]  /*163f0*/  LEA.HI R15, R20, R15, RZ, 0x8 ;  /* 0x0000000f140f7211 */ /* 0x000fe400078f40ff */
[----:B------:R-:W-:-:S03]  /*16400*/  LOP3.LUT R13, R13, 0xff0000, RZ, 0xc0, !PT ;  /* 0x00ff00000d0d7812 */ /* 0x000fc600078ec0ff */
[----:B------:R-:W-:Y:S02]  /*16410*/  IMAD.IADD R15, R22, 0x1, R15 ;  /* 0x00000001160f7824 */ /* 0x000fe400078e020f */
[----:B------:R-:W-:Y:S01]  /*16420*/  IMAD.IADD R12, R13, 0x1, R12 ;  /* 0x000000010d0c7824 */ /* 0x000fe200078e020c */
[----:B------:R-:W-:Y:S01]  /*16430*/  SHF.R.U32.HI R14, RZ, 0x8, R4 ;  /* 0x00000008ff0e7819 */ /* 0x000fe20000011604 */
[----:B------:R-:W-:Y:S02]  /*16440*/  IMAD R15, R20, 0x1000000, R15 ;  /* 0x01000000140f7824 */ /* 0x000fe400078e020f */
[----:B------:R-:W-:Y:S01]  /*16450*/  IMAD R21, R21, 0x1000000, R12 ;  /* 0x0100000015157824 */ /* 0x000fe200078e020c */
[----:B------:R-:W-:Y:S01]  /*16460*/  SHF.R.U32.HI R12, RZ, 0x8, R5 ;  /* 0x00000008ff0c7819 */ /* 0x000fe20000011605 */
[----:B------:R-:W-:Y:S01]  /*16470*/  ST.E desc[UR4][R32.64+0x202e4], R23 ;  /* 0x0202e41720007985 */ /* 0x000fe2000c101904 */
[----:B------:R-:W-:Y:S02]  /*16480*/  IMAD.SHL.U32 R20, R4, 0x100, RZ ;  /* 0x0000010004147824 */ /* 0x000fe400078e00ff */
[----:B------:R-:W-:Y:S01]  /*16490*/  IMAD.SHL.U32 R13, R5, 0x100, RZ ;  /* 0x00000100050d7824 */ /* 0x000fe200078e00ff */
[----:B------:R-:W-:Y:S01]  /*164a0*/  ST.E desc[UR8][R32.64+0x20118], R23 ;  /* 0x0201181720007985 */ /* 0x000fe2000c101908 */
[----:B------:R-:W-:-:S03]  /*164b0*/  LOP3.LUT R12, R12, 0xff00, RZ, 0xc0, !PT ;  /* 0x0000ff000c0c7812 */ /* 0x000fc600078ec0ff */
[----:B------:R0:W-:Y:S01]  /*164c0*/  ST.E desc[UR12][R32.64+0x20260], R23 ;  /* 0x0202601720007985 */ /* 0x0001e2000c10190c */
[----:B------:R-:W-:Y:S02]  /*164d0*/  LOP3.LUT R20, R20, 0xff0000, RZ, 0xc0, !PT ;  /* 0x00ff000014147812 */ /* 0x000fe400078ec0ff */
[----:B------:R-:W-:Y:S02]  /*164e0*/  LOP3.LUT R13, R13, 0xff0000, RZ, 0xc0, !PT ;  /* 0x00ff00000d0d7812 */ /* 0x000fe400078ec0ff */
[----:B------:R-:W-:Y:S02]  /*164f0*/  LEA.HI R12, R5, R12, RZ, 0x8 ;  /* 0x0000000c050c7211 */ /* 0x000fe400078f40ff */
[----:B0-----:R-:W-:-:S04]  /*16500*/  LOP3.LUT R23, R14, 0xff00, RZ, 0xc0, !PT ;  /* 0x0000ff000e177812 */ /* 0x001fc800078ec0ff */
[----:B------:R-:W-:Y:S01]  /*16510*/  LEA.HI R23, R4, R23, RZ, 0x8 ;  /* 0x0000001704177211 */ /* 0x000fe200078f40ff */
[----:B------:R-:W-:Y:S01]  /*16520*/  IMAD.IADD R12, R13, 0x1, R12 ;  /* 0x000000010d0c7824 */ /* 0x000fe200078e020c */
[----:B--2---:R-:W-:-:S03]  /*16530*/  SHF.R.U32.HI R13, RZ, 0x8, R6 ;  /* 0x00000008ff0d7819 */ /* 0x004fc60000011606 */
[----:B------:R-:W-:Y:S01]  /*16540*/  IMAD.IADD R23, R20, 0x1, R23 ;  /* 0x0000000114177824 */ /* 0x000fe200078e0217 */
[----:B------:R-:W-:Y:S01]  /*16550*/  ST.E desc[UR6][R32.64+0x202f0], R15 ;  /* 0x0202f00f20007985 */ /* 0x000fe2000c101906 */
[----:B------:R-:W-:Y:S02]  /*16560*/  IMAD.SHL.U32 R14, R6, 0x100, RZ ;  /* 0x00000100060e7824 */ /* 0x000fe400078e00ff */
[----:B------:R-:W-:Y:S01]  /*16570*/  IMAD R23, R4, 0x1000000, R23 ;  /* 0x0100000004177824 */ /* 0x000fe200078e0217 */
[----:B------:R-:W-:Y:S01]  /*16580*/  ST.E desc[UR10][R32.64+0x20124], R15 ;  /* 0x0201240f20007985 */ /* 0x000fe2000c10190a */
[----:B---3--:R-:W-:Y:S01]  /*16590*/  SHF.R.U32.HI R4, RZ, 0x8, R7 ;  /* 0x00000008ff047819 */ /* 0x008fe20000011607 */
[----:B------:R-:W-:Y:S02]  /*165a0*/  IMAD R5, R5, 0x1000000, R12 ;  /* 0x0100000005057824 */ /* 0x000fe400078e020c */
[----:B------:R0:W-:Y:S01]  /*165b0*/  ST.E desc[UR14][R32.64+0x2026c], R15 ;  /* 0x02026c0f20007985 */ /* 0x0001e2000c10190e */
[----:B------:R-:W-:Y:S01]  /*165c0*/  IMAD.SHL.U32 R12, R7, 0x100, RZ ;  /* 0x00000100070c7824 */ /* 0x000fe200078e00ff */
[----:B------:R-:W-:-:S02]  /*165d0*/  LOP3.LUT R4, R4, 0xff00, RZ, 0xc0, !PT ;  /* 0x0000ff0004047812 */ /* 0x000fc400078ec0ff */
[----:B------:R-:W-:Y:S02]  /*165e0*/  LOP3.LUT R14, R14, 0xff0000, RZ, 0xc0, !PT ;  /* 0x00ff00000e0e7812 */ /* 0x000fe400078ec0ff */
[----:B0-----:R-:W-:-:S04]  /*165f0*/  LOP3.LUT R15, R13, 0xff00, RZ, 0xc0, !PT ;  /* 0x0000ff000d0f7812 */ /* 0x001fc800078ec0ff */
[----:B------:R-:W-:Y:S02]  /*16600*/  LEA.HI R15, R6, R15, RZ, 0x8 ;  /* 0x0000000f060f7211 */ /* 0x000fe400078f40ff */
[----:B------:R-:W-:Y:S02]  /*16610*/  LOP3.LUT R12, R12, 0xff0000, RZ, 0xc0, !PT ;  /* 0x00ff00000c0c7812 */ /* 0x000fe400078ec0ff */
[----:B------:R-:W-:Y:S01]  /*16620*/  LEA.HI R13, R7, R4, RZ, 0x8 ;  /* 0x00000004070d7211 */ /* 0x000fe200078f40ff */
[----:B------:R-:W-:-:S04]  /*16630*/  IMAD.IADD R15, R14, 0x1, R15 ;  /* 0x000000010e0f7824 */ /* 0x000fc800078e020f */
[----:B------:R-:W-:Y:S02]  /*16640*/  IMAD.IADD R12, R12, 0x1, R13 ;  /* 0x000000010c0c7824 */ /* 0x000fe400078e020d */
[----:B------:R-:W-:Y:S01]  /*16650*/  IMAD R15, R6, 0x1000000, R15 ;  /* 0x01000000060f7824 */ /* 0x000fe200078e020f */
[----:B----4-:R-:W-:Y:S01]  /*16660*/  SHF.R.U32.HI R6, RZ, 0x8, R8 ;  /* 0x00000008ff067819 */ /* 0x010fe20000011608 */
[----:B------:R-:W-:Y:S01]  /*16670*/  IMAD R7, R7, 0x1000000, R12 ;  /* 0x0100000007077824 */ /* 0x000fe200078e020c */
[----:B-----5:R-:W-:Y:S01]  /*16680*/  SHF.R.U32.HI R4, RZ, 0x8, R9 ;  /* 0x00000008ff047819 */ /* 0x020fe20000011609 */
[----:B------:R-:W-:Y:S01]  /*16690*/  IMAD.SHL.U32 R12, R8, 0x100, RZ ;  /* 0x00000100080c7824 */ /* 0x000fe200078e00ff */
[----:B------:R-:W-:Y:S01]  /*166a0*/  ST.E desc[UR4][R32.64+0x202f4], R5 ;  /* 0x0202f40520007985 */ /* 0x000fe2000c101904 */
[----:B------:R-:W-:-:S03]  /*166b0*/  LOP3.LUT R13, R6, 0xff00, RZ, 0xc0, !PT ;  /* 0x0000ff00060d7812 */ /* 0x000fc600078ec0ff */
[----:B------:R-:W-:Y:S01]  /*166c0*/  ST.E desc[UR8][R32.64+0x20128], R5 ;  /* 0x0201280520007985 */ /* 0x000fe2000c101908 */
[----:B------:R-:W-:-:S03]  /*166d0*/  LOP3.LUT R4, R4, 0xff00, RZ, 0xc0, !PT ;  /* 0x0000ff0004047812 */ /* 0x000fc600078ec0ff */
[----:B------:R0:W-:Y:S01]  /*166e0*/  ST.E desc[UR12][R32.64+0x20270], R5 ;  /* 0x0202700520007985 */ /* 0x0001e2000c10190c */
[----:B------:R-:W-:Y:S02]  /*166f0*/  LOP3.LUT R12, R12, 0xff0000, RZ, 0xc0, !PT ;  /* 0x00ff00000c0c7812 */ /* 0x000fe400078ec0ff */
[----:B------:R-:W-:Y:S02]  /*16700*/  LEA.HI R13, R8, R13, RZ, 0x8 ;  /* 0x0000000d080d7211 */ /* 0x000fe400078f40ff */
[C---:B------:R-:W-:Y:S01]  /*16710*/  LEA.HI R4, R9.reuse, R4, RZ, 0x8 ;  /* 0x0000000409047211 */ /* 0x040fe200078f40ff */
[----:B0-----:R-:W-:Y:S02]  /*16720*/  IMAD.SHL.U32 R5, R9, 0x100, RZ ;  /* 0x0000010009057824 */ /* 0x001fe400078e00ff */
[----:B------:R-:W-:-:S03]  /*16730*/  IMAD.IADD R13, R12, 0x1, R13 ;  /* 0x000000010c0d7824 */ /* 0x000fc600078e020d */
[----:B------:R-:W-:Y:S02]  /*16740*/  LOP3.LUT R5, R5, 0xff0000, RZ, 0xc0, !PT ;  /* 0x00ff000005057812 */ /* 0x000fe400078ec0ff */
[----:B------:R-:W-:Y:S01]  /*16750*/  SHF.R.U32.HI R6, RZ, 0x8, R10 ;  /* 0x00000008ff067819 */ /* 0x000fe2000001160a */
[----:B------:R-:W-:Y:S02]  /*16760*/  IMAD R13, R8, 0x1000000, R13 ;  /* 0x01000000080d7824 */ /* 0x000fe400078e020d */
[----:B------:R-:W-:Y:S01]  /*16770*/  IMAD.IADD R4, R5, 0x1, R4 ;  /* 0x0000000105047824 */ /* 0x000fe200078e0204 */
[----:B------:R-:W-:Y:S01]  /*16780*/  ST.E desc[UR4][R32.64+0x202fc], R7 ;  /* 0x0202fc0720007985 */ /* 0x000fe2000c101904 */
[----:B------:R-:W-:Y:S02]  /*16790*/  IMAD.SHL.U32 R8, R10, 0x100, RZ ;  /* 0x000001000a087824 */ /* 0x000fe400078e00ff */
[----:B------:R-:W-:Y:S01]  /*167a0*/  IMAD R9, R9, 0x1000000, R4 ;  /* 0x0100000009097824 */ /* 0x000fe200078e0204 */
[----:B------:R-:W-:Y:S01]  /*167b0*/  ST.E desc[UR8][R32.64+0x20130], R7 ;  /* 0x0201300720007985 */ /* 0x000fe2000c101908 */
[----:B------:R-:W-:-:S03]  /*167c0*/  SHF.R.U32.HI R4, RZ, 0x8, R11 ;  /* 0x00000008ff047819 */ /* 0x000fc6000001160b */
[----:B------:R0:W-:Y:S01]  /*167d0*/  ST.E desc[UR12][R32.64+0x20278], R7 ;  /* 0x0202780720007985 */ /* 0x0001e2000c10190c */
[----:B------:R-:W-:Y:S01]  /*167e0*/  IMAD.SHL.U32 R5, R11, 0x100, RZ ;  /* 0x000001000b057824 */ /* 0x000fe200078e00ff */
[----:B------:R-:W-:Y:S02]  /*167f0*/  LOP3.LUT R8, R8, 0xff0000, RZ, 0xc0, !PT ;  /* 0x00ff000008087812 */ /* 0x000fe400078ec0ff */
[----:B------:R-:W-:Y:S02]  /*16800*/  LOP3.LUT R4, R4, 0xff00, RZ, 0xc0, !PT ;  /* 0x0000ff0004047812 */ /* 0x000fe400078ec0ff */
[----:B0-----:R-:W-:-:S04]  /*16810*/  LOP3.LUT R7, R6, 0xff00, RZ, 0xc0, !PT ;  /* 0x0000ff0006077812 */ /* 0x001fc800078ec0ff */
[----:B------:R-:W-:Y:S02]  /*16820*/  LEA.HI R7, R10, R7, RZ, 0x8 ;  /* 0x000000070a077211 */ /* 0x000fe400078f40ff */
[----:B------:R-:W-:Y:S02]  /*16830*/  LOP3.LUT R5, R5, 0xff0000, RZ, 0xc0, !PT ;  /* 0x00ff000005057812 */ /* 0x000fe400078ec0ff */
[----:B------:R-:W-:Y:S01]  /*16840*/  LEA.HI R4, R11, R4, RZ, 0x8 ;  /* 0x000000040b047211 */ /* 0x000fe200078f40ff */
[----:B------:R-:W-:Y:S01]  /*16850*/  IMAD.IADD R7, R8, 0x1, R7 ;  /* 0x0000000108077824 */ /* 0x000fe200078e0207 */
[----:B------:R-:W-:Y:S01]  /*16860*/  SHF.R.U32.HI R8, RZ, 0x8, R39 ;  /* 0x00000008ff087819 */ /* 0x000fe20000011627 */
[----:B------:R-:W-:Y:S02]  /*16870*/  ST.E desc[UR4][R32.64+0x20304], R9 ;  /* 0x0203040920007985 */ /* 0x000fe4000c101904 */
[----:B------:R-:W-:Y:S02]  /*16880*/  IMAD.IADD R4, R5, 0x1, R4 ;  /* 0x0000000105047824 */ /* 0x000fe400078e0204 */
[----:B------:R-:W-:Y:S01]  /*16890*/  ST.E desc[UR8][R32.64+0x20138], R9 ;  /* 0x0201380920007985 */ /* 0x000fe2000c101908 */
[----:B------:R-:W-:-:S03]  /*168a0*/  LOP3.LUT R8, R8, 0xff00, RZ, 0xc0, !PT ;  /* 0x0000ff0008087812 */ /* 0x000fc600078ec0ff */
[----:B------:R0:W-:Y:S01]  /*168b0*/  ST.E desc[UR12][R32.64+0x20280], R9 ;  /* 0x0202800920007985 */ /* 0x0001e2000c10190c */
[----:B------:R-:W-:Y:S01]  /*168c0*/  IMAD R11, R11, 0x1000000, R4 ;  /* 0x010000000b0b7824 */ /* 0x000fe200078e0204 */
[C---:B------:R-:W-:Y:S02]  /*168d0*/  LEA.HI R8, R39.reuse, R8, RZ, 0x8 ;  /* 0x0000000827087211 */ /* 0x040fe400078f40ff */
[----:B------:R-:W-:Y:S01]  /*168e0*/  SHF.R.U32.HI R4, RZ, 0x8, R40 ;  /* 0x00000008ff047819 */ /* 0x000fe20000011628 */
[----:B0-----:R-:W-:-:S05]  /*168f0*/  IMAD.SHL.U32 R9, R39, 0x100, RZ ;  /* 0x0000010027097824 */ /* 0x001fca00078e00ff */
[----:B------:R-:W-:Y:S01]  /*16900*/  LOP3.LUT R9, R9, 0xff0000, RZ, 0xc0, !PT ;  /* 0x00ff000009097812 */ /* 0x000fe200078ec0ff */
[----:B------:R-:W-:Y:S01]  /*16910*/  IMAD.SHL.U32 R6, R40, 0x100, RZ ;  /* 0x0000010028067824 */ /* 0x000fe200078e00ff */
[----:B------:R-:W-:Y:S01]  /*16920*/  LOP3.LUT R5, R4, 0xff00, RZ, 0xc0, !PT ;  /* 0x0000ff0004057812 */ /* 0x000fe200078ec0ff */
[----:B------:R-:W-:Y:S02]  /*16930*/  IMAD R7, R10, 0x1000000, R7 ;  /* 0x010000000a077824 */ /* 0x000fe400078e0207 */
[----:B------:R-:W-:Y:S01]  /*16940*/  IMAD.IADD R8, R9, 0x1, R8 ;  /* 0x0000000109087824 */ /* 0x000fe200078e0208 */
[----:B------:R-:W-:Y:S02]  /*16950*/  SHF.R.U32.HI R4, RZ, 0x8, R38 ;  /* 0x00000008ff047819 */ /* 0x000fe40000011626 */
[----:B------:R-:W-:Y:S01]  /*16960*/  LOP3.LUT R6, R6, 0xff0000, RZ, 0xc0, !PT ;  /* 0x00ff000006067812 */ /* 0x000fe200078ec0ff */
[----:B------:R-:W-:Y:S01]  /*16970*/  IMAD R39, R39, 0x1000000, R8 ;  /* 0x0100000027277824 */ /* 0x000fe200078e0208 */
[----:B------:R-:W-:Y:S01]  /*16980*/  LEA.HI R5, R40, R5, RZ, 0x8 ;  /* 0x0000000528057211 */ /* 0x000fe200078f40ff */
[----:B------:R-:W-:Y:S01]  /*16990*/  ST.E desc[UR6][R32.64+0x20310], R7 ;  /* 0x0203100720007985 */ /* 0x000fe2000c101906 */
[----:B------:R-:W-:-:S03]  /*169a0*/  SHF.R.U32.HI R8, RZ, 0x8, R41 ;  /* 0x00000008ff087819 */ /* 0x000fc60000011629 */
[----:B------:R-:W-:Y:S01]  /*169b0*/  ST.E desc[UR10][R32.64+0x20144], R7 ;  /* 0x0201440720007985 */ /* 0x000fe2000c10190a */
[----:B------:R-:W-:-:S03]  /*169c0*/  IMAD.IADD R5, R6, 0x1, R5 ;  /* 0x0000000106057824 */ /* 0x000fc600078e0205 */
[----:B------:R0:W-:Y:S01]  /*169d0*/  ST.E desc[UR14][R32.64+0x2028c], R7 ;  /* 0x02028c0720007985 */ /* 0x0001e2000c10190e */
[----:B------:R-:W-:Y:S01]  /*169e0*/  LOP3.LUT R8, R8, 0xff00, RZ, 0xc0, !PT ;  /* 0x0000ff0008087812 */ /* 0x000fe200078ec0ff */
[----:B------:R-:W-:Y:S02]  /*169f0*/  IMAD.SHL.U32 R6, R38, 0x100, RZ ;  /* 0x0000010026067824 */ /* 0x000fe400078e00ff */
[----:B------:R-:W-:Y:S01]  /*16a00*/  IMAD R5, R40, 0x1000000, R5 ;  /* 0x0100000028057824 */ /* 0x000fe200078e0205 */
[C---:B------:R-:W-:Y:S02]  /*16a10*/  LEA.HI R9, R41.reuse, R8, RZ, 0x8 ;  /* 0x0000000829097211 */ /* 0x040fe400078f40ff */
[----:B0-----:R-:W-:Y:S01]  /*16a20*/  LOP3.LUT R7, R4, 0xff00, RZ, 0xc0, !PT ;  /* 0x0000ff0004077812 */ /* 0x001fe200078ec0ff */
[----:B------:R-:W-:Y:S01]  /*16a30*/  IMAD.SHL.U32 R4, R41, 0x100, RZ ;  /* 0x0000010029047824 */ /* 0x000fe200078e00ff */
[----:B------:R-:W-:-:S04]  /*16a40*/  LOP3.LUT R6, R6, 0xff0000, RZ, 0xc0, !PT ;  /* 0x00ff000006067812 */ /* 0x000fc800078ec0ff */
[----:B------:R-:W-:Y:S01]  /*16a50*/  LOP3.LUT R4, R4, 0xff0000, RZ, 0xc0, !PT ;  /* 0x00ff000004047812 */ /* 0x000fe200078ec0ff */
[----:B------:R-:W-:Y:S01]  /*16a60*/  IMAD.MOV.U32 R49, RZ, RZ, 0x1 ;  /* 0x00000001ff317424 */ /* 0x000fe200078e00ff */
[----:B------:R-:W-:Y:S01]  /*16a70*/  LEA.HI R7, R38, R7, RZ, 0x8 ;  /* 0x0000000726077211 */ /* 0x000fe200078f40ff */
[----:B------:R-:W-:Y:S01]  /*16a80*/  ST.E desc[UR4][R32.64+0x20314], R5 ;  /* 0x0203140520007985 */ /* 0x000fe2000c101904 */
[----:B------:R-:W-:Y:S01]  /*16a90*/  SHF.R.U32.HI R44, RZ, 0x8, R35 ;  /* 0x00000008ff2c7819 */ /* 0x000fe20000011623 */
[----:B------:R-:W-:Y:S01]  /*16aa0*/  IMAD.IADD R4, R4, 0x1, R9 ;  /* 0x0000000104047824 */ /* 0x000fe200078e0209 */
[----:B------:R-:W-:Y:S01]  /*16ab0*/  SHF.R.U32.HI R9, RZ, 0x8, R42 ;  /* 0x00000008ff097819 */ /* 0x000fe2000001162a */
[----:B------:R-:W-:Y:S04]  /*16ac0*/  ST.E desc[UR8][R32.64+0x20148], R5 ;  /* 0x0201480520007985 */ /* 0x000fe8000c101908 */
[----:B------:R0:W-:Y:S01]  /*16ad0*/  ST.E desc[UR12][R32.64+0x20290], R5 ;  /* 0x0202900520007985 */ /* 0x0001e2000c10190c */
[----:B------:R-:W-:Y:S01]  /*16ae0*/  IMAD.SHL.U32 R45, R35, 0x100, RZ ;  /* 0x00000100232d7824 */ /* 0x000fe200078e00ff */
[----:B------:R-:W-:Y:S01]  /*16af0*/  LOP3.LUT R44, R44, 0xff00, RZ, 0xc0, !PT ;  /* 0x0000ff002c2c7812 */ /* 0x000fe200078ec0ff */
[----:B------:R-:W-:Y:S01]  /*16b00*/  IMAD.IADD R7, R6, 0x1, R7 ;  /* 0x0000000106077824 */ /* 0x000fe200078e0207 */
[----:B------:R1:W-:Y:S01]  /*16b10*/  ST.E desc[UR8][R32.64+0x202a8], R49 ;  /* 0x0202a83120007985 */ /* 0x0003e2000c101908 */
[----:B------:R-:W-:Y:S01]  /*16b20*/  IMAD.SHL.U32 R8, R43, 0x100, RZ ;  /* 0x000001002b087824 */ /* 0x000fe200078e00ff */
[----:B------:R-:W-:Y:S01]  /*16b30*/  LOP3.LUT R9, R9, 0xff00, RZ, 0xc0, !PT ;  /* 0x0000ff0009097812 */ /* 0x000fe200078ec0ff */
[----:B------:R-:W-:Y:S01]  /*16b40*/  IMAD.SHL.U32 R10, R42, 0x100, RZ ;  /* 0x000001002a0a7824 */ /* 0x000fe200078e00ff */
[----:B0-----:R-:W-:-:S04]  /*16b50*/  SHF.R.U32.HI R5, RZ, 0x8, R43 ;  /* 0x00000008ff057819 */ /* 0x001fc8000001162b */
[----:B------:R-:W-:Y:S02]  /*16b60*/  LOP3.LUT R6, R5, 0xff00, RZ, 0xc0, !PT ;  /* 0x0000ff0005067812 */ /* 0x000fe400078ec0ff */
[----:B-1----:R-:W-:Y:S02]  /*16b70*/  LOP3.LUT R49, R16, 0x36363636, RZ, 0x3c, !PT ;  /* 0x3636363610317812 */ /* 0x002fe400078e3cff */
[----:B------:R-:W-:Y:S02]  /*16b80*/  LOP3.LUT R45, R45, 0xff0000, RZ, 0xc0, !PT ;  /* 0x00ff00002d2d7812 */ /* 0x000fe400078ec0ff */
[----:B------:R-:W-:Y:S02]  /*16b90*/  LEA.HI R44, R35, R44, RZ, 0x8 ;  /* 0x0000002c232c7211 */ /* 0x000fe400078f40ff */
[----:B------:R-:W-:Y:S02]  /*16ba0*/  LOP3.LUT R8, R8, 0xff0000, RZ, 0xc0, !PT ;  /* 0x00ff000008087812 */ /* 0x000fe400078ec0ff */
[----:B------:R-:W-:-:S02]  /*16bb0*/  LOP3.LUT R10, R10, 0xff0000, RZ, 0xc0, !PT ;  /* 0x00ff00000a0a7812 */ /* 0x000fc400078ec0ff */
[----:B------:R-:W-:Y:S02]  /*16bc0*/  LEA.HI R5, R43, R6, RZ, 0x8 ;  /* 0x000000062b057211 */ /* 0x000fe400078f40ff */
[----:B------:R-:W-:Y:S01]  /*16bd0*/  LEA.HI R9, R42, R9, RZ, 0x8 ;  /* 0x000000092a097211 */ /* 0x000fe200078f40ff */
[----:B------:R0:W-:Y:S01]  /*16be0*/  ST.E desc[UR12][R32.64+0x201f8], R49 ;  /* 0x0201f83120007985 */ /* 0x0001e2000c10190c */
[----:B------:R-:W-:Y:S02]  /*16bf0*/  IMAD.IADD R44, R45, 0x1, R44 ;  /* 0x000000012d2c7824 */ /* 0x000fe400078e022c */
[----:B------:R-:W-:Y:S02]  /*16c00*/  IMAD.IADD R8, R8, 0x1, R5 ;  /* 0x0000000108087824 */ /* 0x000fe400078e0205 */
[----:B------:R-:W-:Y:S01]  /*16c10*/  IMAD.IADD R9, R10, 0x1, R9 ;  /* 0x000000010a097824 */ /* 0x000fe200078e0209 */
[----:B------:R-:W-:Y:S02]  /*16c20*/  LOP3.LUT R53, R0, 0x36363636, RZ, 0x3c, !PT ;  /* 0x3636363600357812 */ /* 0x000fe400078e3cff */
[----:B0-----:R-:W-:Y:S01]  /*16c30*/  LOP3.LUT R49, R18, 0x36363636, RZ, 0x3c, !PT ;  /* 0x3636363612317812 */ /* 0x001fe200078e3cff */
[----:B------:R-:W-:Y:S01]  /*16c40*/  IMAD R35, R35, 0x1000000, R44 ;  /* 0x0100000023237824 */ /* 0x000fe200078e022c */
[----:B------:R-:W-:Y:S01]  /*16c50*/  LOP3.LUT R51, R17, 0x36363636, RZ, 0x3c, !PT ;  /* 0x3636363611337812 */ /* 0x000fe200078e3cff */
[----:B------:R-:W-:-:S02]  /*16c60*/  IMAD R7, R38, 0x1000000, R7 ;  /* 0x0100000026077824 */ /* 0x000fc400078e0207 */
[----:B------:R0:W-:Y:S01]  /*16c70*/  ST.E desc[UR12][R32.64+0x20200], R49 ;  /* 0x0202003120007985 */ /* 0x0001e2000c10190c */
[----:B------:R-:W-:Y:S02]  /*16c80*/  IMAD R41, R41, 0x1000000, R4 ;  /* 0x0100000029297824 */ /* 0x000fe400078e0204 */
[----:B------:R-:W-:Y:S02]  /*16c90*/  IMAD R43, R43, 0x1000000, R8 ;  /* 0x010000002b2b7824 */ /* 0x000fe400078e0208 */
[----:B------:R-:W-:Y:S01]  /*16ca0*/  IMAD R9, R42, 0x1000000, R9 ;  /* 0x010000002a097824 */ /* 0x000fe200078e0209 */
[----:B------:R-:W-:Y:S01]  /*16cb0*/  ST.E desc[UR10][R32.64+0x201f4], R53 ;  /* 0x0201f43520007985 */ /* 0x000fe2000c10190a */
[----:B0-----:R-:W-:-:S03]  /*16cc0*/  LOP3.LUT R49, R19, 0x36363636, RZ, 0x3c, !PT ;  /* 0x3636363613317812 */ /* 0x001fc600078e3cff */
        /* <DEDUP_REMOVED lines=33> */
[----:B------:R-:W-:Y:S01]  /*16ee0*/  ST.E.64 desc[UR24][R32.64+0x48], RZ ;  /* 0x000048ff20007985 */ /* 0x000fe2000c101b18 */
[----:B------:R-:W-:Y:S03]  /*16ef0*/  BSSY.RECONVERGENT B0, `(.L_x_107) ;  /* 0x0000178000007945 */ /* 0x000fe60003800200 */
[----:B------:R-:W-:Y:S04]  /*16f00*/  ST.E desc[UR4][R32.64+0x202ec], R21 ;  /* 0x0202ec1520007985 */ /* 0x000fe8000c101904 */
[----:B------:R-:W-:Y:S04]  /*16f10*/  ST.E desc[UR8][R32.64+0x20120], R21 ;  /* 0x0201201520007985 */ /* 0x000fe8000c101908 */
[----:B------:R0:W-:Y:S04]  /*16f20*/  ST.E desc[UR12][R32.64+0x20268], R21 ;  /* 0x0202681520007985 */ /* 0x0001e8000c10190c */
[----:B------:R-:W-:Y:S04]  /*16f30*/  ST.E desc[UR6][R32.64+0x202f8], R23 ;  /* 0x0202f81720007985 */ /* 0x000fe8000c101906 */
[----:B------:R-:W-:Y:S04]  /*16f40*/  ST.E desc[UR10][R32.64+0x2012c], R23 ;  /* 0x02012c1720007985 */ /* 0x000fe8000c10190a */
[----:B------:R1:W-:Y:S01]  /*16f50*/  ST.E desc[UR14][R32.64+0x20274], R23 ;  /* 0x0202741720007985 */ /* 0x0003e2000c10190e */
[----:B0-----:R-:W-:-:S02]  /*16f60*/  IMAD.MOV.U32 R21, RZ, RZ, RZ ;  /* 0x000000ffff157224 */ /* 0x001fc400078e00ff */
[----:B-1----:R-:W-:-:S07]  /*16f70*/  IMAD.MOV.U32 R23, RZ, RZ, RZ ;  /* 0x000000ffff177224 */ /* 0x002fce00078e00ff */
.L_x_114:
        /* <DEDUP_REMOVED lines=46> */
.L_x_111:
        /* <DEDUP_REMOVED lines=11> */
[----:B------:R-:W-:Y:S02]  /*17310*/  LOP3.LUT R9, R15, R9, R6, 0x96, !PT ;  /* 0x000000090f097212 */ /* 0x000fe400078e9606 */
[C-C-:B------:R-:W-:Y:S02]  /*17320*/  SHF.L.W.U32.HI R35, R7.reuse, 0xf, R7.reuse ;  /* 0x0000000f07237819 */ /* 0x140fe40000010e07 */
[----:B------:R-:W-:-:S04]  /*17330*/  SHF.L.W.U32.HI R36, R7, 0xd, R7 ;  /* 0x0000000d07247819 */ /* 0x000fc80000010e07 */
        /* <DEDUP_REMOVED lines=183> */
.L_x_110:
        /* <DEDUP_REMOVED lines=22> */
.L_x_113:
        /* <DEDUP_REMOVED lines=70> */
.L_x_112:
        /* <DEDUP_REMOVED lines=30> */
.L_x_109:
[----:B------:R-:W-:Y:S05]  /*18650*/  BSYNC.RECONVERGENT B1 ;  /* 0x0000000000017941 */ /* 0x000fea0003800200 */
.L_x_108:
[----:B------:R-:W-:Y:S05]  /*18660*/  @P0 BRA `(.L_x_114) ;  /* 0xffffffe800440947 */ /* 0x000fea000383ffff */
[----:B------:R-:W-:Y:S05]  /*18670*/  BSYNC.RECONVERGENT B0 ;  /* 0x0000000000007941 */ /* 0x000fea0003800200 */
.L_x_107:
        /* <DEDUP_REMOVED lines=13> */
[----:B-1----:R-:W-:-:S04]  /*18750*/  LOP3.LUT R7, R6, 0x7, RZ, 0xc0, !PT ;  /* 0x0000000706077812 */ /* 0x002fc800078ec0ff */
        /* <DEDUP_REMOVED lines=27> */
.L_x_119:
[----:B------:R-:W-:Y:S05]  /*18910*/  BSYNC.RECONVERGENT B1 ;  /* 0x0000000000017941 */ /* 0x000fea0003800200 */
.L_x_118:
        /* <DEDUP_REMOVED lines=20> */
[----:B--2---:R-:W-:Y:S01]  /*18a60*/  IMAD.WIDE.U32 R4, R23, 0x4, R32 ;  /* 0x0000000417047825 */ /* 0x004fe200078e0020 */
        /* <DEDUP_REMOVED lines=13> */
.L_x_116:
        /* <DEDUP_REMOVED lines=19> */
.L_x_124:
[C---:B------:R-:W-:Y:S01]  /*18c70*/  R2UR UR4, R30.reuse ;  /* 0x000000001e0472ca */ /* 0x040fe200000e0000 */
[--C-:B0-----:R-:W-:Y:S01]  /*18c80*/  IMAD.WIDE.U32 R6, R5, 0x4, R32.reuse ;  /* 0x0000000405067825 */ /* 0x101fe200078e0020 */
        /* <DEDUP_REMOVED lines=20> */
[----:B------:R-:W-:-:S04]  /*18dd0*/  IMAD.WIDE.U32 R14, R23, 0x4, R32 ;  /* 0x00000004170e7825 */ /* 0x000fc800078e0020 */
[----:B------:R-:W-:Y:S02]  /*18de0*/  VIADD R23, R5, 0x6 ;  /* 0x0000000605177836 */ /* 0x000fe40000000000 */
[----:B------:R-:W-:-:S04]  /*18df0*/  IMAD.WIDE.U32 R8, R9, 0x4, R32 ;  /* 0x0000000409087825 */ /* 0x000fc800078e0020 */
[C---:B------:R-:W-:Y:S01]  /*18e00*/  VIADD R35, R5.reuse, 0x7 ;  /* 0x0000000705237836 */ /* 0x040fe20000000000 */
[----:B------:R2:W-:Y:S01]  /*18e10*/  ST.E desc[UR4][R8.64], RZ ;  /* 0x000000ff08007985 */ /* 0x0005e2000c101904 */
[C---:B------:R-:W-:Y:S02]  /*18e20*/  VIADD R37, R5.reuse, 0x8 ;  /* 0x0000000805257836 */ /* 0x040fe40000000000 */
[----:B------:R-:W-:Y:S01]  /*18e30*/  VIADD R39, R5, 0x9 ;  /* 0x0000000905277836 */ /* 0x000fe20000000000 */
[----:B------:R3:W-:Y:S01]  /*18e40*/  ST.E desc[UR10][R6.64], RZ ;  /* 0x000000ff06007985 */ /* 0x0007e2000c10190a */
[----:B-1----:R-:W-:-:S03]  /*18e50*/  IMAD.WIDE.U32 R10, R23, 0x4, R32 ;  /* 0x00000004170a7825 */ /* 0x002fc600078e0020 */
[----:B------:R-:W-:Y:S01]  /*18e60*/  ST.E desc[UR12][R14.64], RZ ;  /* 0x000000ff0e007985 */ /* 0x000fe2000c10190c */
[----:B0-----:R-:W-:-:S03]  /*18e70*/  IMAD.WIDE.U32 R12, R35, 0x4, R32 ;  /* 0x00000004230c7825 */ /* 0x001fc600078e0020 */
[----:B------:R0:W-:Y:S01]  /*18e80*/  ST.E desc[UR4][R10.64], RZ ;  /* 0x000000ff0a007985 */ /* 0x0001e2000c101904 */
[----:B------:R-:W-:Y:S02]  /*18e90*/  VIADD R21, R21, 0x10 ;  /* 0x0000001015157836 */ /* 0x000fe40000000000 */
[----:B------:R-:W-:Y:S01]  /*18ea0*/  VIADD R23, R5, 0xa ;  /* 0x0000000a05177836 */ /* 0x000fe20000000000 */
[----:B------:R1:W-:Y:S01]  /*18eb0*/  ST.E desc[UR6][R12.64], RZ ;  /* 0x000000ff0c007985 */ /* 0x0003e2000c101906 */
[----:B--2---:R-:W-:Y:S01]  /*18ec0*/  IMAD.WIDE.U32 R8, R37, 0x4, R32 ;  /* 0x0000000425087825 */ /* 0x004fe200078e0020 */
[----:B------:R-:W-:-:S03]  /*18ed0*/  ISETP.NE.AND P0, PT, R21, R20, PT ;  /* 0x000000141500720c */ /* 0x000fc60003f05270 */
[--C-:B---3--:R-:W-:Y:S01]  /*18ee0*/  IMAD.WIDE.U32 R6, R39, 0x4, R32.reuse ;  /* 0x0000000427067825 */ /* 0x108fe200078e0020 */
[----:B------:R-:W-:Y:S03]  /*18ef0*/  ST.E desc[UR8][R8.64], RZ ;  /* 0x000000ff08007985 */ /* 0x000fe6000c101908 */
[----:B0-----:R-:W-:Y:S01]  /*18f00*/  VIADD R11, R5, 0xb ;  /* 0x0000000b050b7836 */ /* 0x001fe20000000000 */
[----:B------:R0:W-:Y:S01]  /*18f10*/  ST.E desc[UR10][R6.64], RZ ;  /* 0x000000ff06007985 */ /* 0x0001e2000c10190a */
[----:B------:R-:W-:-:S04]  /*18f20*/  IMAD.WIDE.U32 R14, R23, 0x4, R32 ;  /* 0x00000004170e7825 */ /* 0x000fc800078e0020 */
[C---:B-1----:R-:W-:Y:S01]  /*18f30*/  VIADD R13, R5.reuse, 0xc ;  /* 0x0000000c050d7836 */ /* 0x042fe20000000000 */
[----:B------:R1:W-:Y:S01]  /*18f40*/  ST.E desc[UR12][R14.64], RZ ;  /* 0x000000ff0e007985 */ /* 0x0003e2000c10190c */
[C---:B------:R-:W-:Y:S02]  /*18f50*/  VIADD R23, R5.reuse, 0xd ;  /* 0x0000000d05177836 */ /* 0x040fe40000000000 */
[C---:B------:R-:W-:Y:S02]  /*18f60*/  VIADD R35, R5.reuse, 0xe ;  /* 0x0000000e05237836 */ /* 0x040fe40000000000 */
[----:B------:R-:W-:Y:S02]  /*18f70*/  VIADD R37, R5, 0xf ;  /* 0x0000000f05257836 */ /* 0x000fe40000000000 */
[----:B0-----:R-:W-:-:S04]  /*18f80*/  IMAD.WIDE.U32 R6, R11, 0x4, R32 ;  /* 0x000000040b067825 */ /* 0x001fc800078e0020 */
[--C-:B------:R-:W-:Y:S01]  /*18f90*/  IMAD.WIDE.U32 R8, R13, 0x4, R32.reuse ;  /* 0x000000040d087825 */ /* 0x100fe200078e0020 */
[----:B------:R0:W-:Y:S03]  /*18fa0*/  ST.E desc[UR4][R6.64], RZ ;  /* 0x000000ff06007985 */ /* 0x0001e6000c101904 */
[--C-:B------:R-:W-:Y:S01]  /*18fb0*/  IMAD.WIDE.U32 R10, R23, 0x4, R32.reuse ;  /* 0x00000004170a7825 */ /* 0x100fe200078e0020 */
[----:B------:R0:W-:Y:S03]  /*18fc0*/  ST.E desc[UR6][R8.64], RZ ;  /* 0x000000ff08007985 */ /* 0x0001e6000c101906 */
[--C-:B------:R-:W-:Y:S01]  /*18fd0*/  IMAD.WIDE.U32 R12, R35, 0x4, R32.reuse ;  /* 0x00000004230c7825 */ /* 0x100fe200078e0020 */
[----:B------:R0:W-:Y:S03]  /*18fe0*/  ST.E desc[UR8][R10.64], RZ ;  /* 0x000000ff0a007985 */ /* 0x0001e6000c101908 */
[----:B-1----:R-:W-:Y:S01]  /*18ff0*/  IMAD.WIDE.U32 R14, R37, 0x4, R32 ;  /* 0x00000004250e7825 */ /* 0x002fe200078e0020 */
[----:B------:R0:W-:Y:S03]  /*19000*/  ST.E desc[UR10][R12.64], RZ ;  /* 0x000000ff0c007985 */ /* 0x0001e6000c10190a */
[----:B------:R-:W-:Y:S01]  /*19010*/  VIADD R5, R5, 0x10 ;  /* 0x0000001005057836 */ /* 0x000fe20000000000 */
[----:B------:R0:W-:Y:S01]  /*19020*/  ST.E desc[UR12][R14.64], RZ ;  /* 0x000000ff0e007985 */ /* 0x0001e2000c10190c */
[----:B------:R-:W-:Y:S05]  /*19030*/  @P0 BRA `(.L_x_124) ;  /* 0xfffffffc000c0947 */ /* 0x000fea000383ffff */
.L_x_123:
[----:B------:R-:W-:Y:S05]  /*19040*/  BSYNC.RECONVERGENT B2 ;  /* 0x0000000000027941 */ /* 0x000fea0003800200 */
.L_x_122:
[----:B------:R-:W-:Y:S05]  /*19050*/  @!P1 BRA `(.L_x_121) ;  /* 0x0000000400549947 */ /* 0x000fea0003800000 */
[----:B------:R-:W-:Y:S01]  /*19060*/  ISETP.GE.U32.AND P0, PT, R22, 0x8, PT ;  /* 0x000000081600780c */ /* 0x000fe20003f06070 */
[----:B------:R-:W-:Y:S01]  /*19070*/  BSSY.RECONVERGENT B2, `(.L_x_125) ;  /* 0x0000026000027945 */ /* 0x000fe20003800200 */
[----:B------:R-:W-:-:S04]  /*19080*/  LOP3.LUT R20, R4, 0x7, RZ, 0xc0, !PT ;  /* 0x0000000704147812 */ /* 0x000fc800078ec0ff */
[----:B------:R-:W-:-:S07]  /*19090*/  ISETP.NE.AND P1, PT, R20, RZ, PT ;  /* 0x000000ff1400720c */ /* 0x000fce0003f25270 */
[----:B------:R-:W-:Y:S06]  /*190a0*/  @!P0 BRA `(.L_x_126) ;  /* 0x0000000000888947 */ /* 0x000fec0003800000 */
[C---:B------:R-:W-:Y:S01]  /*190b0*/  R2UR UR4, R30.reuse ;  /* 0x000000001e0472ca */ /* 0x040fe200000e0000 */
[----:B0-----:R-:W-:Y:S01]  /*190c0*/  VIADD R9, R5, 0x1 ;  /* 0x0000000105097836 */ /* 0x001fe20000000000 */
        /* <DEDUP_REMOVED lines=32> */
.L_x_126:
[----:B------:R-:W-:Y:S05]  /*192d0*/  BSYNC.RECONVERGENT B2 ;  /* 0x0000000000027941 */ /* 0x000fea0003800200 */
.L_x_125:
[----:B------:R-:W-:Y:S05]  /*192e0*/  @!P1 BRA `(.L_x_121) ;  /* 0x0000000000b09947 */ /* 0x000fea0003800000 */
[----:B------:R-:W-:Y:S01]  /*192f0*/  ISETP.GE.U32.AND P0, PT, R20, 0x4, PT ;  /* 0x000000041400780c */ /* 0x000fe20003f06070 */
[----:B------:R-:W-:Y:S01]  /*19300*/  BSSY.RECONVERGENT B2, `(.L_x_127) ;  /* 0x0000018000027945 */ /* 0x000fe20003800200 */
[----:B------:R-:W-:-:S04]  /*19310*/  LOP3.LUT R4, R4, 0x3, RZ, 0xc0, !PT ;  /* 0x0000000304047812 */ /* 0x000fc800078ec0ff */
[----:B------:R-:W-:-:S07]  /*19320*/  ISETP.NE.AND P1, PT, R4, RZ, PT ;  /* 0x000000ff0400720c */ /* 0x000fce0003f25270 */
[----:B------:R-:W-:Y:S06]  /*19330*/  @!P0 BRA `(.L_x_128) ;  /* 0x0000000000508947 */ /* 0x000fec0003800000 */
[C---:B------:R-:W-:Y:S01]  /*19340*/  R2UR UR4, R30.reuse ;  /* 0x000000001e0472ca */ /* 0x040fe200000e0000 */
[----:B01----:R-:W-:Y:S01]  /*19350*/  VIADD R9, R5, 0x1 ;  /* 0x0000000105097836 */ /* 0x003fe20000000000 */
        /* <DEDUP_REMOVED lines=18> */
.L_x_128:
[----:B------:R-:W-:Y:S05]  /*19480*/  BSYNC.RECONVERGENT B2 ;  /* 0x0000000000027941 */ /* 0x000fea0003800200 */
.L_x_127:
[----:B------:R-:W-:Y:S05]  /*19490*/  @!P1 BRA `(.L_x_121) ;  /* 0x0000000000449947 */ /* 0x000fea0003800000 */
[----:B------:R-:W-:Y:S01]  /*194a0*/  R2UR UR4, R30 ;  /* 0x000000001e0472ca */ /* 0x000fe200000e0000 */
[----:B012---:R-:W-:Y:S01]  /*194b0*/  IMAD.WIDE.U32 R6, R5, 0x4, R32 ;  /* 0x0000000405067825 */ /* 0x007fe200078e0020 */
[----:B------:R-:W-:Y:S02]  /*194c0*/  R2UR UR5, R31 ;  /* 0x000000001f0572ca */ /* 0x000fe400000e0000 */
[----:B------:R-:W-:-:S11]  /*194d0*/  ISETP.NE.AND P0, PT, R4, 0x1, PT ;  /* 0x000000010400780c */ /* 0x000fd60003f05270 */
[----:B------:R3:W-:Y:S02]  /*194e0*/  ST.E desc[UR4][R6.64], RZ ;  /* 0x000000ff06007985 */ /* 0x0007e4000c101904 */
[----:B------:R-:W-:Y:S05]  /*194f0*/  @!P0 BRA `(.L_x_121) ;  /* 0x00000000002c8947 */ /* 0x000fea0003800000 */
[----:B------:R-:W-:Y:S01]  /*19500*/  ISETP.NE.AND P0, PT, R4, 0x2, PT ;  /* 0x000000020400780c */ /* 0x000fe20003f05270 */
[----:B---3--:R-:W-:Y:S01]  /*19510*/  VIADD R7, R5, 0x1 ;  /* 0x0000000105077836 */ /* 0x008fe20000000000 */
[----:B------:R-:W-:Y:S02]  /*19520*/  R2UR UR4, R30 ;  /* 0x000000001e0472ca */ /* 0x000fe400000e0000 */
[----:B------:R-:W-:-:S09]  /*19530*/  R2UR UR5, R31 ;  /* 0x000000001f0572ca */ /* 0x000fd200000e0000 */
[----:B------:R-:W-:Y:S01]  /*19540*/  @P0 R2UR UR6, R30 ;  /* 0x000000001e0602ca */ /* 0x000fe200000e0000 */
[----:B------:R-:W-:Y:S01]  /*19550*/  @P0 VIADD R9, R5, 0x2 ;  /* 0x0000000205090836 */ /* 0x000fe20000000000 */
[----:B------:R-:W-:Y:S01]  /*19560*/  @P0 R2UR UR7, R31 ;  /* 0x000000001f0702ca */ /* 0x000fe200000e0000 */
[----:B------:R-:W-:-:S04]  /*19570*/  IMAD.WIDE.U32 R4, R7, 0x4, R32 ;  /* 0x0000000407047825 */ /* 0x000fc800078e0020 */
[----:B------:R-:W-:Y:S01]  /*19580*/  @P0 IMAD.WIDE.U32 R6, R9, 0x4, R32 ;  /* 0x0000000409060825 */ /* 0x000fe200078e0020 */
[----:B------:R4:W-:Y:S07]  /*19590*/  ST.E desc[UR4][R4.64], RZ ;  /* 0x000000ff04007985 */ /* 0x0009ee000c101904 */
[----:B------:R4:W-:Y:S02]  /*195a0*/  @P0 ST.E desc[UR6][R6.64], RZ ;  /* 0x000000ff06000985 */ /* 0x0009e4000c101906 */
.L_x_121:
[----:B------:R-:W-:Y:S05]  /*195b0*/  BSYNC.RECONVERGENT B1 ;  /* 0x0000000000017941 */ /* 0x000fea0003800200 */
.L_x_120:
        /* <DEDUP_REMOVED lines=8> */
[----:B012---:R-:W2:Y:S04]  /*19640*/  LD.E R8, desc[UR4][R32.64] ;  /* 0x0000000420087980 */ /* 0x007ea8000c101900 */
[----:B------:R-:W2:Y:S04]  /*19650*/  LD.E R9, desc[UR6][R32.64+0x4] ;  /* 0x0000040620097980 */ /* 0x000ea8000c101900 */
[----:B------:R-:W2:Y:S04]  /*19660*/  LD.E R10, desc[UR8][R32.64+0x8] ;  /* 0x00000808200a7980 */ /* 0x000ea8000c101900 */
[----:B------:R-:W2:Y:S04]  /*19670*/  LD.E R11, desc[UR10][R32.64+0xc] ;  /* 0x00000c0a200b7980 */ /* 0x000ea8000c101900 */
[----:B--2---:R-:W-:Y:S04]  /*19680*/  STL.128 [R1], R8 ;  /* 0x0000000801007387 */ /* 0x004fe80000100c00 */
[----:B----4-:R-:W2:Y:S04]  /*19690*/  LD.E R4, desc[UR4][R32.64+0x10] ;  /* 0x0000100420047980 */ /* 0x010ea8000c101900 */
[----:B------:R-:W2:Y:S04]  /*196a0*/  LD.E R5, desc[UR6][R32.64+0x14] ;  /* 0x0000140620057980 */ /* 0x000ea8000c101900 */
[----:B---3--:R-:W2:Y:S04]  /*196b0*/  LD.E R6, desc[UR8][R32.64+0x18] ;  /* 0x0000180820067980 */ /* 0x008ea8000c101900 */
        /* <DEDUP_REMOVED lines=14> */
.L_x_130:
        /* <DEDUP_REMOVED lines=197> */
.L_x_129:
        /* <DEDUP_REMOVED lines=22> */
.L_x_132:
        /* <DEDUP_REMOVED lines=70> */
.L_x_131:
        /* <DEDUP_REMOVED lines=41> */
.L_x_117:
[----:B------:R-:W-:Y:S05]  /*1ac40*/  BSYNC.RECONVERGENT B0 ;  /* 0x0000000000007941 */ /* 0x000fea0003800200 */
.L_x_115:
        /* <DEDUP_REMOVED lines=8> */
[----:B-1----:R-:W5:Y:S01]  /*1acd0*/  LD.E R7, desc[UR4][R32.64+0x40] ;  /* 0x0000400420077980 */ /* 0x002f62000c101900 */
[C---:B------:R-:W-:Y:S02]  /*1ace0*/  R2UR UR12, R30.reuse ;  /* 0x000000001e0c72ca */ /* 0x040fe400000e0000 */
[C---:B------:R-:W-:Y:S01]  /*1acf0*/  R2UR UR13, R31.reuse ;  /* 0x000000001f0d72ca */ /* 0x040fe200000e0000 */
[----:B0-234-:R-:W5:Y:S01]  /*1ad00*/  LD.E.64 R4, desc[UR6][R32.64+0x48] ;  /* 0x0000480620047980 */ /* 0x01df62000c101b00 */
        /* <DEDUP_REMOVED lines=28> */
.L_x_134:
        /* <DEDUP_REMOVED lines=197> */
.L_x_133:
        /* <DEDUP_REMOVED lines=22> */
.L_x_136:
        /* <DEDUP_REMOVED lines=70> */
.L_x_135:
        /* <DEDUP_REMOVED lines=83> */
[----:B------:R-:W-:Y:S01]  /*1c610*/  IMAD.MOV.U32 R13, RZ, RZ, 0x5c5c5c5c ;  /* 0x5c5c5c5cff0d7424 */ /* 0x000fe200078e00ff */
[----:B------:R-:W-:Y:S01]  /*1c620*/  LOP3.LUT R16, R16, 0x5c5c5c5c, RZ, 0x3c, !PT ;  /* 0x5c5c5c5c10107812 */ /* 0x000fe200078e3cff */
        /* <DEDUP_REMOVED lines=15> */
[----:B------:R-:W-:Y:S02]  /*1c720*/  LOP3.LUT R18, R18, 0x5c5c5c5c, RZ, 0x3c, !PT ;  /* 0x5c5c5c5c12127812 */ /* 0x000fe400078e3cff */
[----:B------:R-:W-:Y:S01]  /*1c730*/  LOP3.LUT R19, R19, 0x5c5c5c5c, RZ, 0x3c, !PT ;  /* 0x5c5c5c5c13137812 */ /* 0x000fe200078e3cff */
        /* <DEDUP_REMOVED lines=11> */
[----:B------:R0:W-:Y:S01]  /*1c7f0*/  ST.E desc[UR50][R32.64+0x20428], R13 ;  /* 0x0204280d20007985 */ /* 0x0001e2000c101932 */
[----:B------:R-:W-:-:S02]  /*1c800*/  IMAD.MOV.U32 R20, RZ, RZ, 0x5c5c5c5c ;  /* 0x5c5c5c5cff147424 */ /* 0x000fc400078e00ff */
[----:B------:R-:W-:Y:S01]  /*1c810*/  IMAD.MOV.U32 R22, RZ, RZ, 0x5c5c5c5c ;  /* 0x5c5c5c5cff167424 */ /* 0x000fe200078e00ff */
[----:B------:R-:W-:Y:S01]  /*1c820*/  ST.E.64 desc[UR4][R32.64+0x50], R4 ;  /* 0x0000500420007985 */ /* 0x000fe2000c101b04 */
[----:B------:R-:W-:Y:S01]  /*1c830*/  IMAD.MOV.U32 R23, RZ, RZ, 0x5c5c5c5c ;  /* 0x5c5c5c5cff177424 */ /* 0x000fe200078e00ff */
[----:B0-----:R-:W-:Y:S02]  /*1c840*/  LOP3.LUT R13, R29, 0x5c5c5c5c, RZ, 0x3c, !PT ;  /* 0x5c5c5c5c1d0d7812 */ /* 0x001fe400078e3cff */
[----:B------:R-:W-:Y:S04]  /*1c850*/  ST.E.64 desc[UR6][R32.64+0x58], R6 ;  /* 0x0000580620007985 */ /* 0x000fe8000c101b06 */
[----:B------:R-:W-:Y:S04]  /*1c860*/  ST.E.64 desc[UR8][R32.64+0x60], R8 ;  /* 0x0000600820007985 */ /* 0x000fe8000c101b08 */
[----:B------:R-:W-:Y:S04]  /*1c870*/  ST.E.64 desc[UR10][R32.64+0x68], R10 ;  /* 0x0000680a20007985 */ /* 0x000fe8000c101b0a */
        /* <DEDUP_REMOVED lines=17> */
[----:B--2---:R0:W-:Y:S04]  /*1c990*/  ST.E desc[UR20][R32.64+0x203cc], R21 ;  /* 0x0203cc1520007985 */ /* 0x0041e8000c101914 */
[----:B---3--:R-:W-:Y:S04]  /*1c9a0*/  ST.E desc[UR22][R32.64+0x203d0], R41 ;  /* 0x0203d02920007985 */ /* 0x008fe8000c101916 */
[----:B----4-:R-:W-:Y:S04]  /*1c9b0*/  ST.E desc[UR24][R32.64+0x203d4], R43 ;  /* 0x0203d42b20007985 */ /* 0x010fe8000c101918 */
[----:B-----5:R-:W-:Y:S01]  /*1c9c0*/  ST.E desc[UR26][R32.64+0x203d8], R45 ;  /* 0x0203d82d20007985 */ /* 0x020fe2000c10191a */
[----:B0-----:R-:W-:-:S03]  /*1c9d0*/  IMAD.MOV.U32 R21, RZ, RZ, 0x5c5c5c5c ;  /* 0x5c5c5c5cff157424 */ /* 0x001fc600078e00ff */
        /* <DEDUP_REMOVED lines=40> */
[----:B------:R-:W-:Y:S01]  /*1cc60*/  BSSY.RECONVERGENT B0, `(.L_x_137) ;  /* 0x0000172000007945 */ /* 0x000fe20003800200 */
[----:B------:R-:W-:-:S02]  /*1cc70*/  IMAD.MOV.U32 R5, RZ, RZ, RZ ;  /* 0x000000ffff057224 */ /* 0x000fc400078e00ff */
[----:B------:R-:W-:-:S07]  /*1cc80*/  IMAD.MOV.U32 R3, RZ, RZ, RZ ;  /* 0x000000ffff037224 */ /* 0x000fce00078e00ff */
.L_x_144:
        /* <DEDUP_REMOVED lines=46> */
.L_x_141:
        /* <DEDUP_REMOVED lines=197> */
.L_x_140:
        /* <DEDUP_REMOVED lines=22> */
.L_x_143:
        /* <DEDUP_REMOVED lines=70> */
.L_x_142:
        /* <DEDUP_REMOVED lines=30> */
.L_x_139:
[----:B------:R-:W-:Y:S05]  /*1e360*/  BSYNC.RECONVERGENT B1 ;  /* 0x0000000000017941 */ /* 0x000fea0003800200 */
.L_x_138:
[----:B------:R-:W-:Y:S05]  /*1e370*/  @P0 BRA `(.L_x_144) ;  /* 0xffffffe800440947 */ /* 0x000fea000383ffff */
[----:B------:R-:W-:Y:S05]  /*1e380*/  BSYNC.RECONVERGENT B0 ;  /* 0x0000000000007941 */ /* 0x000fea0003800200 */
.L_x_137:
        /* <DEDUP_REMOVED lines=41> */
.L_x_149:
[----:B------:R-:W-:Y:S05]  /*1e620*/  BSYNC.RECONVERGENT B1 ;  /* 0x0000000000017941 */ /* 0x000fea0003800200 */
.L_x_148:
        /* <DEDUP_REMOVED lines=35> */
.L_x_146:
        /* <DEDUP_REMOVED lines=11> */
[----:B------:R-:W-:Y:S01]  /*1e910*/  IADD3 R0, PT, PT, -R5, 0xf, RZ ;  /* 0x0000000f05007810 */ /* 0x000fe20007ffe1ff */
[----:B0-----:R-:W-:-:S03]  /*1e920*/  IMAD.MOV.U32 R3, RZ, RZ, 0xf ;  /* 0x0000000fff037424 */ /* 0x001fc600078e00ff */
[----:B------:R-:W-:-:S04]  /*1e930*/  LOP3.LUT R16, R0, 0xf, RZ, 0xc0, !PT ;  /* 0x0000000f00107812 */ /* 0x000fc800078ec0ff */
[----:B------:R-:W-:-:S03]  /*1e940*/  ISETP.NE.AND P1, PT, R16, RZ, PT ;  /* 0x000000ff1000720c */ /* 0x000fc60003f25270 */
[----:B------:R-:W-:Y:S10]  /*1e950*/  @!P0 BRA `(.L_x_153) ;  /* 0x0000000400008947 */ /* 0x000ff40003800000 */
[----:B------:R-:W-:Y:S01]  /*1e960*/  IMAD.MOV.U32 R3, RZ, RZ, R4 ;  /* 0x000000ffff037224 */ /* 0x000fe200078e0004 */
[----:B------:R-:W-:Y:S01]  /*1e970*/  LOP3.LUT R4, R0, 0xfffffff0, RZ, 0xc0, !PT ;  /* 0xfffffff000047812 */ /* 0x000fe200078ec0ff */
[----:B------:R-:W-:-:S07]  /*1e980*/  IMAD.MOV.U32 R5, RZ, RZ, RZ ;  /* 0x000000ffff057224 */ /* 0x000fce00078e00ff */
.L_x_154:
        /* <DEDUP_REMOVED lines=61> */
.L_x_153:
[----:B------:R-:W-:Y:S05]  /*1ed60*/  BSYNC.RECONVERGENT B2 ;  /* 0x0000000000027941 */ /* 0x000fea0003800200 */
.L_x_152:
[----:B------:R-:W-:Y:S05]  /*1ed70*/  @!P1 BRA `(.L_x_151) ;  /* 0x0000000400549947 */ /* 0x000fea0003800000 */
[----:B------:R-:W-:Y:S01]  /*1ed80*/  ISETP.GE.U32.AND P0, PT, R16, 0x8, PT ;  /* 0x000000081000780c */ /* 0x000fe20003f06070 */
[----:B------:R-:W-:Y:S01]  /*1ed90*/  BSSY.RECONVERGENT B2, `(.L_x_155) ;  /* 0x0000026000027945 */ /* 0x000fe20003800200 */
[----:B---3--:R-:W-:-:S04]  /*1eda0*/  LOP3.LUT R14, R0, 0x7, RZ, 0xc0, !PT ;  /* 0x00000007000e7812 */ /* 0x008fc800078ec0ff */
[----:B------:R-:W-:-:S07]  /*1edb0*/  ISETP.NE.AND P1, PT, R14, RZ, PT ;  /* 0x000000ff0e00720c */ /* 0x000fce0003f25270 */
[----:B------:R-:W-:Y:S06]  /*1edc0*/  @!P0 BRA `(.L_x_156) ;  /* 0x0000000000888947 */ /* 0x000fec0003800000 */
[C---:B------:R-:W-:Y:S01]  /*1edd0*/  R2UR UR4, R30.reuse ;  /* 0x000000001e0472ca */ /* 0x040fe200000e0000 */
[----:B------:R-:W-:Y:S01]  /*1ede0*/  VIADD R7, R3, 0x1 ;  /* 0x0000000103077836 */ /* 0x000fe20000000000 */
        /* <DEDUP_REMOVED lines=32> */
.L_x_156:
[----:B------:R-:W-:Y:S05]  /*1eff0*/  BSYNC.RECONVERGENT B2 ;  /* 0x0000000000027941 */ /* 0x000fea0003800200 */
.L_x_155:
        /* <DEDUP_REMOVED lines=26> */
.L_x_158:
[----:B------:R-:W-:Y:S05]  /*1f1a0*/  BSYNC.RECONVERGENT B2 ;  /* 0x0000000000027941 */ /* 0x000fea0003800200 */
.L_x_157:
        /* <DEDUP_REMOVED lines=8> */
[----:B--2---:R-:W-:Y:S01]  /*1f230*/  VIADD R5, R3, 0x1 ;  /* 0x0000000103057836 */ /* 0x004fe20000000000 */
        /* <DEDUP_REMOVED lines=9> */
.L_x_151:
[----:B------:R-:W-:Y:S05]  /*1f2d0*/  BSYNC.RECONVERGENT B1 ;  /* 0x0000000000017941 */ /* 0x000fea0003800200 */
.L_x_150:
        /* <DEDUP_REMOVED lines=13> */
[----:B--2-4-:R-:W2:Y:S04]  /*1f3b0*/  LD.E R4, desc[UR4][R32.64+0x10] ;  /* 0x0000100420047980 */ /* 0x014ea8000c101900 */
        /* <DEDUP_REMOVED lines=16> */
.L_x_160:
[----:B------:R-:W-:-:S04]  /*1f4c0*/  VIADD R10, R0, 0xfffffff9 ;  /* 0xfffffff9000a7836 */ /* 0x000fc80000000000 */
[----:B01----:R-:W-:-:S05]  /*1f4d0*/  IMAD R5, R10, 0x4, R1 ;  /* 0x000000040a057824 */ /* 0x003fca00078e0201 */
[----:B------:R-:W2:Y:S04]  /*1f4e0*/  LDL R15, [R5] ;  /* 0x00000000050f7983 */ /* 0x000ea80000100800 */
[----:B------:R-:W3:Y:S04]  /*1f4f0*/  LDL R17, [R5+-0x20] ;  /* 0xffffe00005117983 */ /* 0x000ee80000100800 */
[----:B------:R-:W4:Y:S04]  /*1f500*/  LDL.64 R10, [R5+-0x1c] ;  /* 0xffffe400050a7983 */ /* 0x000f280000100a00 */
[----:B------:R-:W5:Y:S04]  /*1f510*/  LDL.64 R12, [R5+0x4] ;  /* 0x00000400050c7983 */ /* 0x000f680000100a00 */
[----:B------:R-:W5:Y:S01]  /*1f520*/  LDL R3, [R5+-0x14] ;  /* 0xffffec0005037983 */ /* 0x000f620000100800 */
        /* <DEDUP_REMOVED lines=19> */
[----:B------:R-:W-:-:S03]  /*1f660*/  SHF.R.U32.HI R18, RZ, 0x3, R3 ;  /* 0x00000003ff127819 */ /* 0x000fc60000011603 */
        /* <DEDUP_REMOVED lines=81> */
[----:B------:R-:W-:Y:S02]  /*1fb80*/  LOP3.LUT R3, R13, R3, R12, 0x96, !PT ;  /* 0x000000030d037212 */ /* 0x000fe400078e960c */
        /* <DEDUP_REMOVED lines=27> */
[----:B------:R-:W-:Y:S02]  /*1fd40*/  SHF.R.U32.HI R19, RZ, 0x3, R16 ;  /* 0x00000003ff137819 */ /* 0x000fe40000011610 */
[----:B------:R-:W-:Y:S02]  /*1fd50*/  LOP3.LUT R5, R7, R5, R6, 0x96, !PT ;  /* 0x0000000507057212 */ /* 0x000fe400078e9606 */
[----:B------:R-:W-:Y:S02]  /*1fd60*/  IADD3 R14, PT, PT, R8, R3, R11 ;  /* 0x00000003080e7210 */ /* 0x000fe40007ffe00b */
        /* <DEDUP_REMOVED lines=16> */
[--C-:B------:R-:W-:Y:S02]  /*1fe70*/  SHF.L.W.U32.HI R20, R15, 0xf, R15.reuse ;  /* 0x0000000f0f147819 */ /* 0x100fe40000010e0f */
[----:B------:R-:W-:Y:S02]  /*1fe80*/  LOP3.LUT R9, R11, R9, R10, 0x96, !PT ;  /* 0x000000090b097212 */ /* 0x000fe400078e960a */
[--C-:B------:R-:W-:Y:S02]  /*1fe90*/  SHF.L.W.U32.HI R21, R15, 0xd, R15.reuse ;  /* 0x0000000d0f157819 */ /* 0x100fe40000010e0f */
        /* <DEDUP_REMOVED lines=39> */
.L_x_159:
        /* <DEDUP_REMOVED lines=10> */
[----:B------:R-:W0:Y:S04]  /*201b0*/  LD.E.64 R12, desc[UR8][R32.64+0x60] ;  /* 0x00006008200c7980 */ /* 0x000e28000c101b00 */
[----:B------:R-:W4:Y:S01]  /*201c0*/  LD.E.64 R14, desc[UR10][R32.64+0x68] ;  /* 0x0000680a200e7980 */ /* 0x000f22000c101b00 */
[----:B------:R-:W-:Y:S01]  /*201d0*/  BSSY.RECONVERGENT B1, `(.L_x_161) ;  /* 0x000004f000017945 */ /* 0x000fe20003800200 */
[----:B------:R-:W-:-:S02]  /*201e0*/  IMAD.MOV.U32 R20, RZ, RZ, RZ ;  /* 0x000000ffff147224 */ /* 0x000fc400078e00ff */
[----:B--2---:R-:W-:Y:S02]  /*201f0*/  IMAD.MOV.U32 R21, RZ, RZ, R8 ;  /* 0x000000ffff157224 */ /* 0x004fe400078e0008 */
[----:B------:R-:W-:Y:S02]  /*20200*/  IMAD.MOV.U32 R18, RZ, RZ, R9 ;  /* 0x000000ffff127224 */ /* 0x000fe400078e0009 */
[----:B---3--:R-:W-:Y:S02]  /*20210*/  IMAD.MOV.U32 R19, RZ, RZ, R10 ;  /* 0x000000ffff137224 */ /* 0x008fe400078e000a */
[----:B------:R-:W-:Y:S02]  /*20220*/  IMAD.MOV.U32 R38, RZ, RZ, R11 ;  /* 0x000000ffff267224 */ /* 0x000fe400078e000b */
[----:B0-----:R-:W-:Y:S02]  /*20230*/  IMAD.MOV.U32 R3, RZ, RZ, R12 ;  /* 0x000000ffff037224 */ /* 0x001fe400078e000c */
[----:B------:R-:W-:-:S02]  /*20240*/  IMAD.MOV.U32 R0, RZ, RZ, R13 ;  /* 0x000000ffff007224 */ /* 0x000fc400078e000d */
[----:B----4-:R-:W-:Y:S02]  /*20250*/  IMAD.MOV.U32 R22, RZ, RZ, R15 ;  /* 0x000000ffff167224 */ /* 0x010fe400078e000f */
[----:B------:R-:W-:-:S07]  /*20260*/  IMAD.MOV.U32 R23, RZ, RZ, R14 ;  /* 0x000000ffff177224 */ /* 0x000fce00078e000e */
.L_x_162:
        /* <DEDUP_REMOVED lines=70> */
.L_x_161:
        /* <DEDUP_REMOVED lines=41> */
.L_x_147:
[----:B------:R-:W-:Y:S05]  /*20960*/  BSYNC.RECONVERGENT B0 ;  /* 0x0000000000007941 */ /* 0x000fea0003800200 */
.L_x_145:
        /* <DEDUP_REMOVED lines=8> */
[----:B01----:R-:W5:Y:S01]  /*209f0*/  LD.E R7, desc[UR4][R32.64+0x40] ;  /* 0x0000400420077980 */ /* 0x003f62000c101900 */
[C---:B------:R-:W-:Y:S02]  /*20a00*/  R2UR UR12, R30.reuse ;  /* 0x000000001e0c72ca */ /* 0x040fe400000e0000 */
[C---:B------:R-:W-:Y:S01]  /*20a10*/  R2UR UR13, R31.reuse ;  /* 0x000000001f0d72ca */ /* 0x040fe200000e0000 */
[----:B--234-:R-:W5:Y:S01]  /*20a20*/  LD.E.64 R4, desc[UR6][R32.64+0x48] ;  /* 0x0000480620047980 */ /* 0x01cf62000c101b00 */
        /* <DEDUP_REMOVED lines=28> */
.L_x_164:
[----:B-1----:R-:W-:-:S04]  /*20bf0*/  VIADD R10, R0, 0xfffffff9 ;  /* 0xfffffff9000a7836 */ /* 0x002fc80000000000 */
[----:B0-----:R-:W-:-:S05]  /*20c00*/  IMAD R5, R10, 0x4, R1 ;  /* 0x000000040a057824 */ /* 0x001fca00078e0201 */
        /* <DEDUP_REMOVED lines=195> */
.L_x_163:
        /* <DEDUP_REMOVED lines=22> */
.L_x_166:
        /* <DEDUP_REMOVED lines=70> */
.L_x_165:
[----:B------:R-:W-:Y:S01]  /*21e00*/  IMAD.IADD R10, R10, 0x1, R19 ;  /* 0x000000010a0a7824 */ /* 0x000fe200078e0213 */
[----:B------:R-:W-:Y:S01]  /*21e10*/  R2UR UR4, R30 ;  /* 0x000000001e0472ca */ /* 0x000fe200000e0000 */
[----:B------:R-:W-:Y:S01]  /*21e20*/  IMAD.IADD R13, R13, 0x1, R0 ;  /* 0x000000010d0d7824 */ /* 0x000fe200078e0200 */
[----:B------:R-:W-:Y:S01]  /*21e30*/  R2UR UR5, R31 ;  /* 0x000000001f0572ca */ /* 0x000fe200000e0000 */
[----:B------:R-:W0:Y:S01]  /*21e40*/  S2R R19, SR_CTAID.X ;  /* 0x0000000000137919 */ /* 0x000e220000002500 */
[----:B------:R-:W-:Y:S01]  /*21e50*/  IMAD.IADD R8, R8, 0x1, R21 ;  /* 0x0000000108087824 */ /* 0x000fe200078e0215 */
[----:B------:R-:W-:Y:S01]  /*21e60*/  ISETP.NE.AND P0, PT, R27, 0x97, PT ;  /* 0x000000971b00780c */ /* 0x000fe20003f05270 */
[----:B------:R-:W-:Y:S01]  /*21e70*/  IMAD.IADD R9, R9, 0x1, R18 ;  /* 0x0000000109097824 */ /* 0x000fe200078e0212 */
[----:B------:R-:W0:Y:S01]  /*21e80*/  S2R R0, SR_TID.X ;  /* 0x0000000000007919 */ /* 0x000e220000002100 */
[----:B------:R-:W-:Y:S01]  /*21e90*/  R2UR UR8, R30 ;  /* 0x000000001e0872ca */ /* 0x000fe200000e0000 */
[----:B------:R-:W-:Y:S01]  /*21ea0*/  IMAD.IADD R11, R11, 0x1, R38 ;  /* 0x000000010b0b7824 */ /* 0x000fe200078e0226 */
[C---:B------:R-:W-:Y:S01]  /*21eb0*/  R2UR UR9, R31.reuse ;  /* 0x000000001f0972ca */ /* 0x040fe200000e0000 */
[----:B------:R-:W-:Y:S01]  /*21ec0*/  IMAD.IADD R12, R12, 0x1, R3 ;  /* 0x000000010c0c7824 */ /* 0x000fe200078e0203 */
[----:B------:R-:W-:Y:S01]  /*21ed0*/  R2UR UR14, R30 ;  /* 0x000000001e0e72ca */ /* 0x000fe200000e0000 */
[----:B------:R-:W-:Y:S01]  /*21ee0*/  IMAD.IADD R14, R14, 0x1, R23 ;  /* 0x000000010e0e7824 */ /* 0x000fe200078e0217 */
[----:B------:R-:W-:Y:S01]  /*21ef0*/  R2UR UR15, R31 ;  /* 0x000000001f0f72ca */ /* 0x000fe200000e0000 */
[----:B------:R1:W-:Y:S01]  /*21f00*/  ST.E.64 desc[UR4][R32.64+0x50], R8 ;  /* 0x0000500820007985 */ /* 0x0003e2000c101b04 */
[----:B------:R-:W0:Y:S01]  /*21f10*/  LDCU UR4, c[0x0][0x360] ;  /* 0x00006c00ff0477ac */ /* 0x000e220008000800 */
[C---:B------:R-:W-:Y:S01]  /*21f20*/  R2UR UR10, R30.reuse ;  /* 0x000000001e0a72ca */ /* 0x040fe200000e0000 */
[----:B------:R-:W-:Y:S01]  /*21f30*/  IMAD.IADD R15, R15, 0x1, R22 ;  /* 0x000000010f0f7824 */ /* 0x000fe200078e0216 */
[----:B------:R-:W-:Y:S01]  /*21f40*/  R2UR UR11, R31 ;  /* 0x000000001f0b72ca */ /* 0x000fe200000e0000 */
[----:B------:R-:W-:Y:S01]  /*21f50*/  BSSY.RECONVERGENT B6, `(.L_x_167) ;  /* 0x000004b000067945 */ /* 0x000fe20003800200 */
[----:B------:R-:W-:-:S02]  /*21f60*/  R2UR UR16, R30 ;  /* 0x000000001e1072ca */ /* 0x000fc400000e0000 */
[C---:B------:R-:W-:Y:S01]  /*21f70*/  R2UR UR17, R31.reuse ;  /* 0x000000001f1172ca */ /* 0x040fe200000e0000 */
[----:B------:R1:W-:Y:S01]  /*21f80*/  ST.E desc[UR8][R32.64+0x20134], R8 ;  /* 0x0201340820007985 */ /* 0x0003e2000c101908 */
[C---:B------:R-:W-:Y:S02]  /*21f90*/  R2UR UR6, R30.reuse ;  /* 0x000000001e0672ca */ /* 0x040fe400000e0000 */
[C---:B------:R-:W-:Y:S01]  /*21fa0*/  R2UR UR7, R31.reuse ;  /* 0x000000001f0772ca */ /* 0x040fe200000e0000 */
[----:B------:R1:W-:Y:S01]  /*21fb0*/  ST.E desc[UR14][R32.64+0xc0], R8 ;  /* 0x0000c00820007985 */ /* 0x0003e2000c10190e */
[C---:B------:R-:W-:Y:S02]  /*21fc0*/  R2UR UR12, R30.reuse ;  /* 0x000000001e0c72ca */ /* 0x040fe400000e0000 */
[----:B------:R-:W-:Y:S01]  /*21fd0*/  R2UR UR13, R31 ;  /* 0x000000001f0d72ca */ /* 0x000fe200000e0000 */
[----:B------:R1:W-:Y:S01]  /*21fe0*/  ST.E desc[UR10][R32.64+0x20138], R9 ;  /* 0x0201380920007985 */ /* 0x0003e2000c10190a */
[----:B------:R-:W-:-:S02]  /*21ff0*/  R2UR UR18, R30 ;  /* 0x000000001e1272ca */ /* 0x000fc400000e0000 */
[----:B------:R-:W-:Y:S01]  /*22000*/  R2UR UR19, R31 ;  /* 0x000000001f1372ca */ /* 0x000fe200000e0000 */
[----:B------:R1:W-:Y:S01]  /*22010*/  ST.E desc[UR16][R32.64+0xc4], R9 ;  /* 0x0000c40920007985 */ /* 0x0003e2000c101910 */
[C---:B------:R-:W-:Y:S01]  /*22020*/  R2UR UR20, R30.reuse ;  /* 0x000000001e1472ca */ /* 0x040fe200000e0000 */
[----:B0-----:R-:W-:Y:S01]  /*22030*/  IMAD R19, R19, UR4, R0 ;  /* 0x0000000413137c24 */ /* 0x001fe2000f8e0200 */
[C---:B------:R-:W-:Y:S01]  /*22040*/  R2UR UR21, R31.reuse ;  /* 0x000000001f1572ca */ /* 0x040fe200000e0000 */
[----:B------:R1:W-:Y:S01]  /*22050*/  ST.E.64 desc[UR6][R32.64+0x58], R10 ;  /* 0x0000580a20007985 */ /* 0x0003e2000c101b06 */
[C---:B------:R-:W-:Y:S02]  /*22060*/  R2UR UR22, R30.reuse ;  /* 0x000000001e1672ca */ /* 0x040fe400000e0000 */
[----:B------:R-:W-:Y:S01]  /*22070*/  R2UR UR23, R31 ;  /* 0x000000001f1772ca */ /* 0x000fe200000e0000 */
[----:B------:R1:W-:Y:S01]  /*22080*/  ST.E desc[UR12][R32.64+0x2013c], R10 ;  /* 0x02013c0a20007985 */ /* 0x0003e2000c10190c */
[----:B------:R-:W-:-:S02]  /*22090*/  R2UR UR24, R30 ;  /* 0x000000001e1872ca */ /* 0x000fc400000e0000 */
[C---:B------:R-:W-:Y:S01]  /*220a0*/  R2UR UR25, R31.reuse ;  /* 0x000000001f1972ca */ /* 0x040fe200000e0000 */
[----:B------:R1:W-:Y:S01]  /*220b0*/  ST.E desc[UR18][R32.64+0xc8], R10 ;  /* 0x0000c80a20007985 */ /* 0x0003e2000c101912 */
[C---:B------:R-:W-:Y:S02]  /*220c0*/  R2UR UR26, R30.reuse ;  /* 0x000000001e1a72ca */ /* 0x040fe400000e0000 */
[C---:B------:R-:W-:Y:S01]  /*220d0*/  R2UR UR27, R31.reuse ;  /* 0x000000001f1b72ca */ /* 0x040fe200000e0000 */
[----:B------:R1:W-:Y:S01]  /*220e0*/  ST.E desc[UR10][R32.64+0x20140], R11 ;  /* 0x0201400b20007985 */ /* 0x0003e2000c10190a */
[----:B------:R-:W-:Y:S02]  /*220f0*/  R2UR UR28, R30 ;  /* 0x000000001e1c72ca */ /* 0x000fe400000e0000 */
[----:B------:R-:W-:Y:S01]  /*22100*/  R2UR UR29, R31 ;  /* 0x000000001f1d72ca */ /* 0x000fe200000e0000 */
[----:B------:R1:W-:Y:S01]  /*22110*/  ST.E desc[UR20][R32.64+0xcc], R11 ;  /* 0x0000cc0b20007985 */ /* 0x0003e2000c101914 */
[----:B------:R-:W-:-:S03]  /*22120*/  ISETP.NE.OR P0, PT, R19, 0xffff, P0 ;  /* 0x0000ffff1300780c */ /* 0x000fc60000705670 */
[----:B------:R1:W-:Y:S04]  /*22130*/  ST.E.64 desc[UR6][R32.64+0x60], R12 ;  /* 0x0000600c20007985 */ /* 0x0003e8000c101b06 */
[----:B------:R1:W-:Y:S04]  /*22140*/  ST.E desc[UR12][R32.64+0x20144], R12 ;  /* 0x0201440c20007985 */ /* 0x0003e8000c10190c */
[----:B------:R1:W-:Y:S04]  /*22150*/  ST.E desc[UR22][R32.64+0xd0], R12 ;  /* 0x0000d00c20007985 */ /* 0x0003e8000c101916 */
[----:B------:R1:W-:Y:S04]  /*22160*/  ST.E desc[UR14][R32.64+0x20148], R13 ;  /* 0x0201480d20007985 */ /* 0x0003e8000c10190e */
[----:B------:R1:W-:Y:S04]  /*22170*/  ST.E desc[UR24][R32.64+0xd4], R13 ;  /* 0x0000d40d20007985 */ /* 0x0003e8000c101918 */
[----:B------:R1:W-:Y:S04]  /*22180*/  ST.E.64 desc[UR8][R32.64+0x68], R14 ;  /* 0x0000680e20007985 */ /* 0x0003e8000c101b08 */
[----:B------:R1:W-:Y:S04]  /*22190*/  ST.E desc[UR16][R32.64+0x2014c], R14 ;  /* 0x02014c0e20007985 */ /* 0x0003e8000c101910 */
[----:B------:R1:W-:Y:S04]  /*221a0*/  ST.E desc[UR26][R32.64+0xd8], R14 ;  /* 0x0000d80e20007985 */ /* 0x0003e8000c10191a */
[----:B------:R1:W-:Y:S04]  /*221b0*/  ST.E desc[UR18][R32.64+0x20150], R15 ;  /* 0x0201500f20007985 */ /* 0x0003e8000c101912 */
[----:B------:R1:W-:Y:S01]  /*221c0*/  ST.E desc[UR28][R32.64+0xdc], R15 ;  /* 0x0000dc0f20007985 */ /* 0x0003e2000c10191c */
[----:B------:R-:W-:Y:S05]  /*221d0*/  @P0 BRA `(.L_x_168) ;  /* 0x0000000000880947 */ /* 0x000fea0003800000 */
[----:B------:R-:W0:Y:S01]  /*221e0*/  LDC.64 R4, c[0x0][0x380] ;  /* 0x0000e000ff047b82 */ /* 0x000e220000000a00 */
[----:B------:R-:W-:Y:S02]  /*221f0*/  R2UR UR4, R30 ;  /* 0x000000001e0472ca */ /* 0x000fe400000e0000 */
[----:B------:R-:W-:-:S13]  /*22200*/  R2UR UR5, R31 ;  /* 0x000000001f0572ca */ /* 0x000fda00000e0000 */
[----:B0-----:R-:W1:Y:S01]  /*22210*/  LDG.E.64 R4, desc[UR4][R4.64+0x7fff8] ;  /* 0x07fff80404047981 */ /* 0x001e62000c1e1b00 */
[C---:B------:R-:W-:Y:S02]  /*22220*/  R2UR UR6, R30.reuse ;  /* 0x000000001e0672ca */ /* 0x040fe400000e0000 */
[C---:B------:R-:W-:Y:S02]  /*22230*/  R2UR UR7, R31.reuse ;  /* 0x000000001f0772ca */ /* 0x040fe400000e0000 */
[C---:B------:R-:W-:Y:S02]  /*22240*/  R2UR UR8, R30.reuse ;  /* 0x000000001e0872ca */ /* 0x040fe400000e0000 */
[C---:B------:R-:W-:Y:S02]  /*22250*/  R2UR UR9, R31.reuse ;  /* 0x000000001f0972ca */ /* 0x040fe400000e0000 */
[----:B------:R-:W-:Y:S02]  /*22260*/  R2UR UR10, R30 ;  /* 0x000000001e0a72ca */ /* 0x000fe400000e0000 */
[----:B------:R-:W-:-:S05]  /*22270*/  R2UR UR11, R31 ;  /* 0x000000001f0b72ca */ /* 0x000fca00000e0000 */
[----:B-1----:R-:W2:Y:S04]  /*22280*/  LD.E.64 R12, desc[UR6][R4.64+0xc8] ;  /* 0x0000c806040c7980 */ /* 0x002ea8000c101b00 */
[----:B------:R-:W3:Y:S04]  /*22290*/  LD.E.64 R14, desc[UR8][R4.64+0xd0] ;  /* 0x0000d008040e7980 */ /* 0x000ee8000c101b00 */
[----:B------:R-:W4:Y:S01]  /*222a0*/  LD.E.64 R6, desc[UR4][R4.64+0xc0] ;  /* 0x0000c00404067980 */ /* 0x000f22000c101b00 */
[----:B------:R-:W-:Y:S01]  /*222b0*/  IMAD.MOV.U32 R8, RZ, RZ, 0xffff ;  /* 0x0000ffffff087424 */ /* 0x000fe200078e00ff */
[----:B------:R-:W-:Y:S01]  /*222c0*/  MOV R0, 0x0 ;  /* 0x0000000000007802 */ /* 0x000fe20000000f00 */
[----:B------:R-:W0:Y:S01]  /*222d0*/  LDCU.64 UR4, c[0x4][0x18] ;  /* 0x01000300ff0477ac */ /* 0x000e220008000a00 */
[----:B------:R0:W5:Y:S02]  /*222e0*/  LD.E.64 R20, desc[UR10][R4.64+0xd8] ;  /* 0x0000d80a04147980 */ /* 0x000164000c101b00 */
[----:B------:R1:W1:Y:S01]  /*222f0*/  LDC.64 R16, c[0x4][R0] ;  /* 0x0100000000107b82 */ /* 0x0002620000000a00 */
[----:B0-----:R-:W-:-:S02]  /*22300*/  IMAD.U32 R4, RZ, RZ, UR4 ;  /* 0x00000004ff047e24 */ /* 0x001fc4000f8e00ff */
[----:B------:R-:W-:Y:S02]  /*22310*/  IMAD.U32 R5, RZ, RZ, UR5 ;  /* 0x00000005ff057e24 */ /* 0x000fe4000f8e00ff */
[----:B--2---:R-:W-:Y:S02]  /*22320*/  IMAD.MOV.U32 R11, RZ, RZ, R12 ;  /* 0x000000ffff0b7224 */ /* 0x004fe400078e000c */
[----:B------:R-:W-:Y:S02]  /*22330*/  IMAD.MOV.U32 R12, RZ, RZ, R13 ;  /* 0x000000ffff0c7224 */ /* 0x000fe400078e000d */
[----:B---3--:R-:W-:Y:S02]  /*22340*/  IMAD.MOV.U32 R13, RZ, RZ, R14 ;  /* 0x000000ffff0d7224 */ /* 0x008fe400078e000e */
[----:B------:R-:W-:Y:S02]  /*22350*/  IMAD.MOV.U32 R14, RZ, RZ, R15 ;  /* 0x000000ffff0e7224 */ /* 0x000fe400078e000f */
[----:B----4-:R-:W-:-:S02]  /*22360*/  IMAD.MOV.U32 R9, RZ, RZ, R6 ;  /* 0x000000ffff097224 */ /* 0x010fc400078e0006 */
[----:B------:R-:W-:Y:S02]  /*22370*/  IMAD.MOV.U32 R10, RZ, RZ, R7 ;  /* 0x000000ffff0a7224 */ /* 0x000fe400078e0007 */
[----:B-----5:R-:W-:Y:S01]  /*22380*/  IMAD.MOV.U32 R15, RZ, RZ, R20 ;  /* 0x000000ffff0f7224 */ /* 0x020fe200078e0014 */
[----:B------:R0:W-:Y:S04]  /*22390*/  STL [R1+0x180], R21 ;  /* 0x0001801501007387 */ /* 0x0001e80000100800 */
[----:B------:R0:W-:Y:S04]  /*223a0*/  STL.128 [R1+0x160], R8 ;  /* 0x0001600801007387 */ /* 0x0001e80000100c00 */
[----:B------:R0:W-:Y:S01]  /*223b0*/  STL.128 [R1+0x170], R12 ;  /* 0x0001700c01007387 */ /* 0x0001e20000100c00 */
[----:B------:R-:W-:-:S05]  /*223c0*/  IADD3 R6, P0, PT, R25, 0x160, RZ ;  /* 0x0000016019067810 */ /* 0x000fca0007f1e0ff */
[----:B-1----:R-:W-:-:S08]  /*223d0*/  IMAD.X R7, RZ, RZ, R2, P0 ;  /* 0x000000ffff077224 */ /* 0x002fd000000e0602 */
[----:B0-----:R-:W-:-:S07]  /*223e0*/  LEPC R20, `(.L_x_168) ;  /* 0x000000001014794e */ /* 0x001fce0000000000 */
[----:B------:R-:W-:Y:S05]  /*223f0*/  CALL.ABS.NOINC R16 ;  /* 0x0000000010007343 */ /* 0x000fea0003c00000 */
.L_x_168:
[----:B------:R-:W-:Y:S05]  /*22400*/  BSYNC.RECONVERGENT B6 ;  /* 0x0000000000067941 */ /* 0x000fea0003800200 */
.L_x_167:
[----:B------:R-:W0:Y:S01]  /*22410*/  LDC.64 R4, c[0x0][0x380] ;  /* 0x0000e000ff047b82 */ /* 0x000e220000000a00 */
[----:B------:R-:W-:Y:S02]  /*22420*/  R2UR UR4, R30 ;  /* 0x000000001e0472ca */ /* 0x000fe400000e0000 */
[----:B------:R-:W-:Y:S01]  /*22430*/  R2UR UR5, R31 ;  /* 0x000000001f0572ca */ /* 0x000fe200000e0000 */
[----:B0-----:R-:W-:-:S12]  /*22440*/  IMAD.WIDE R4, R19, 0x8, R4 ;  /* 0x0000000813047825 */ /* 0x001fd800078e0204 */
[----:B------:R-:W2:Y:S04]  /*22450*/  LDG.E.64 R6, desc[UR4][R4.64] ;  /* 0x0000000404067981 */ /* 0x000ea8000c1e1b00 */
[----:B--2---:R-:W2:Y:S01]  /*22460*/  LD.E R0, desc[UR4][R6.64+0xbc] ;  /* 0x0000bc0406007980 */ /* 0x004ea2000c101900 */
[----:B------:R-:W-:Y:S02]  /*22470*/  R2UR UR6, R30 ;  /* 0x000000001e0672ca */ /* 0x000fe400000e0000 */
[----:B------:R-:W-:Y:S02]  /*22480*/  R2UR UR7, R31 ;  /* 0x000000001f0772ca */ /* 0x000fe400000e0000 */
[----:B--2---:R-:W-:Y:S01]  /*22490*/  SHF.R.U32.HI R3, RZ, 0x8, R0 ;  /* 0x00000008ff037819 */ /* 0x004fe20000011600 */
[----:B-1----:R-:W-:-:S03]  /*224a0*/  IMAD.SHL.U32 R8, R0, 0x100, RZ ;  /* 0x0000010000087824 */ /* 0x002fc600078e00ff */
[----:B------:R-:W-:Y:S02]  /*224b0*/  LOP3.LUT R3, R3, 0xff00, RZ, 0xc0, !PT ;  /* 0x0000ff0003037812 */ /* 0x000fe400078ec0ff */
[----:B------:R-:W-:Y:S02]  /*224c0*/  LOP3.LUT R8, R8, 0xff0000, RZ, 0xc0, !PT ;  /* 0x00ff000008087812 */ /* 0x000fe400078ec0ff */
[----:B------:R-:W-:-:S05]  /*224d0*/  LEA.HI R3, R0, R3, RZ, 0x8 ;  /* 0x0000000300037211 */ /* 0x000fca00078f40ff */
[----:B------:R-:W-:-:S04]  /*224e0*/  IMAD.IADD R3, R8, 0x1, R3 ;  /* 0x0000000108037824 */ /* 0x000fc800078e0203 */
[----:B------:R-:W-:-:S05]  /*224f0*/  IMAD R3, R0, 0x1000000, R3 ;  /* 0x0100000000037824 */ /* 0x000fca00078e0203 */
[----:B------:R0:W-:Y:S04]  /*22500*/  ST.E desc[UR4][R6.64+0xbc], R3 ;  /* 0x0000bc0306007985 */ /* 0x0001e8000c101904 */
[----:B------:R-:W2:Y:S04]  /*22510*/  LDG.E.64 R8, desc[UR6][R4.64] ;  /* 0x0000000604087981 */ /* 0x000ea8000c1e1b00 */
[----:B--2---:R-:W2:Y:S02]  /*22520*/  LD.E R0, desc[UR4][R8.64+0xbc] ;  /* 0x0000bc0408007980 */ /* 0x004ea4000c101900 */
[----:B--2---:R-:W-:-:S05]  /*22530*/  VIADD R13, R0, 0x1 ;  /* 0x00000001000d7836 */ /* 0x004fca0000000000 */
[----:B------:R2:W-:Y:S04]  /*22540*/  ST.E desc[UR4][R8.64+0xbc], R13 ;  /* 0x0000bc0d08007985 */ /* 0x0005e8000c101904 */
[----:B------:R-:W3:Y:S04]  /*22550*/  LDG.E.64 R10, desc[UR6][R4.64] ;  /* 0x00000006040a7981 */ /* 0x000ee8000c1e1b00 */
[----:B---3--:R-:W0:Y:S01]  /*22560*/  LD.E R0, desc[UR4][R10.64+0xbc] ;  /* 0x0000bc040a007980 */ /* 0x008e22000c101900 */
[----:B------:R-:W-:-:S05]  /*22570*/  VIADD R27, R27, 0x1 ;  /* 0x000000011b1b7836 */ /* 0x000fca0000000000 */
[----:B------:R-:W-:Y:S02]  /*22580*/  ISETP.NE.AND P0, PT, R27, 0x98, PT ;  /* 0x000000981b00780c */ /* 0x000fe40003f05270 */
[----:B0-----:R-:W-:Y:S01]  /*22590*/  SHF.R.U32.HI R3, RZ, 0x8, R0 ;  /* 0x00000008ff037819 */ /* 0x001fe20000011600 */
[----:B------:R-:W-:-:S03]  /*225a0*/  IMAD.SHL.U32 R6, R0, 0x100, RZ ;  /* 0x0000010000067824 */ /* 0x000fc600078e00ff */
[----:B------:R-:W-:Y:S02]  /*225b0*/  LOP3.LUT R3, R3, 0xff00, RZ, 0xc0, !PT ;  /* 0x0000ff0003037812 */ /* 0x000fe400078ec0ff */
[----:B------:R-:W-:Y:S02]  /*225c0*/  LOP3.LUT R6, R6, 0xff0000, RZ, 0xc0, !PT ;  /* 0x00ff000006067812 */ /* 0x000fe400078ec0ff */
[----:B------:R-:W-:-:S05]  /*225d0*/  LEA.HI R3, R0, R3, RZ, 0x8 ;  /* 0x0000000300037211 */ /* 0x000fca00078f40ff */
[----:B------:R-:W-:-:S04]  /*225e0*/  IMAD.IADD R3, R6, 0x1, R3 ;  /* 0x0000000106037824 */ /* 0x000fc800078e0203 */
[----:B------:R-:W-:-:S05]  /*225f0*/  IMAD R3, R0, 0x1000000, R3 ;  /* 0x0100000000037824 */ /* 0x000fca00078e0203 */
[----:B------:R2:W-:Y:S01]  /*22600*/  ST.E desc[UR4][R10.64+0xbc], R3 ;  /* 0x0000bc030a007985 */ /* 0x0005e2000c101904 */
[----:B------:R-:W-:Y:S05]  /*22610*/  @P0 BRA `(.L_x_169) ;  /* 0xfffffddc000c0947 */ /* 0x000fea000383ffff */
[----:B------:R-:W-:Y:S05]  /*22620*/  EXIT ;  /* 0x000000000000794d */ /* 0x000fea0003800000 */
.L_x_170:
[----:B------:R-:W-:-:S00]  /*22630*/  BRA `(.L_x_170) ;  /* 0xfffffffc00fc7947 */ /* 0x000fc0000383ffff */
[----:B------:R-:W-:-:S00]  /*22640*/  NOP ;  /* 0x0000000000007918 */ /* 0x000fc00000000000 */
        /* <DEDUP_REMOVED lines=11> */
.L_x_171:


//--------------------- .nv.global.init           --------------------------
	.section	.nv.global.init,"aw",@progbits
	.align	4
.nv.global.init:
	.type		_ZZ22sha256_transform_wordsP12SHA256_CTX_WPjE1k,@object
	.size		_ZZ22sha256_transform_wordsP12SHA256_CTX_WPjE1k,($str$6 - _ZZ22sha256_transform_wordsP12SHA256_CTX_WPjE1k)
_ZZ22sha256_transform_wordsP12SHA256_CTX_WPjE1k:
        /*0000*/ 	.byte	0x98, 0x2f, 0x8a, 0x42, 0x91, 0x44, 0x37, 0x71, 0xcf, 0xfb, 0xc0, 0xb5, 0xa5, 0xdb, 0xb5, 0xe9
        /* <DEDUP_REMOVED lines=15> */
	.type		$str$6,@object
	.size		$str$6,(.L_1 - $str$6)
$str$6:
        /*0100*/ 	.byte	0x54, 0x68, 0x72, 0x65, 0x61, 0x64, 0x20, 0x49, 0x44, 0x20, 0x28, 0x25, 0x64, 0x29, 0x20, 0x3d
        /*0110*/ 	.byte	0x20, 0x25, 0x30, 0x38, 0x78, 0x25, 0x30, 0x38, 0x78, 0x25, 0x30, 0x38, 0x78, 0x25, 0x30, 0x38
        /*0120*/ 	.byte	0x78, 0x25, 0x30, 0x38, 0x78, 0x25, 0x30, 0x38, 0x78, 0x25, 0x30, 0x38, 0x78, 0x25, 0x30, 0x38
        /*0130*/ 	.byte	0x78, 0x0a, 0x00
.L_1:


//--------------------- .nv.shared.reserved.0     --------------------------
	.section	.nv.shared.reserved.0,"aw",@nobits
	.weak		__nv_reservedSMEM_offset_0_alias
	.size		__nv_reservedSMEM_offset_0_alias, 0, 64
	.other		__nv_reservedSMEM_offset_0_alias,@"STO_CUDA_RESERVED_SHARED STV_DEFAULT"
__nv_reservedSMEM_offset_0_alias:
	.zero		0
	.zero		64


//--------------------- .nv.constant0._Z10scryptCudaPP10SCRYPT_PKG --------------------------
	.section	.nv.constant0._Z10scryptCudaPP10SCRYPT_PKG,"a",@progbits
	.sectionflags	@""
	.align	4
.nv.constant0._Z10scryptCudaPP10SCRYPT_PKG:
	.zero		904


//--------------------- SYMBOLS --------------------------

	.type		.nv.reservedSmem.offset0,@object
	.size		.nv.reservedSmem.offset0,0x4
	.type		vprintf,@function
	.type		malloc,@function
